def attn_fwd(
    Q,
    K,
    V,
    Out,
    Lse,
    sm_scale,
    stride_qz,
    stride_qh,
    stride_qm,
    stride_qk,
    stride_kz,
    stride_kh,
    stride_kn,
    stride_kk,
    stride_vz,
    stride_vh,
    stride_vn,
    stride_vk,
    stride_oz,
    stride_oh,
    stride_om,
    stride_ok,
    seqlen_q,
    seqlen_k,
    BLOCK_M: tl.constexpr,
    BLOCK_N: tl.constexpr,
    HEAD_DIM: tl.constexpr,
    CAUSAL: tl.constexpr,
):
    start_m = tl.program_id(0)
    off_hz = tl.program_id(1)
    q_off = off_hz * stride_qh
    k_off = off_hz * stride_kh
    v_off = off_hz * stride_vh
    offs_m = start_m * BLOCK_M + tl.arange(0, BLOCK_M)
    offs_d = tl.arange(0, HEAD_DIM)
    offs_n = tl.arange(0, BLOCK_N)
    q_ptrs = Q + q_off + offs_m[:, None] * stride_qm + offs_d[None, :] * stride_qk
    k_ptrs = K + k_off + offs_d[:, None] * stride_kk + offs_n[None, :] * stride_kn
    v_ptrs = V + v_off + offs_n[:, None] * stride_vn + offs_d[None, :] * stride_vk
    m_i = tl.full([BLOCK_M], float("-inf"), dtype=tl.float32)
    l_i = tl.zeros([BLOCK_M], dtype=tl.float32) + 1.0
    acc = tl.zeros([BLOCK_M, HEAD_DIM], dtype=tl.float32)
    q = tl.load(q_ptrs)
    acc, l_i, m_i = _attn_fwd_inner(
        acc,
        l_i,
        m_i,
        q,
        k_ptrs,
        v_ptrs,
        sm_scale,
        stride_kn,
        stride_vn,
        start_m,
        seqlen_k,
        BLOCK_M,
        BLOCK_N,
        HEAD_DIM,
        CAUSAL,
    )
    acc = acc / l_i[:, None]
    lse = m_i + tl.math.log2(l_i) / 1.4426950408889634
    o_ptrs = (
        Out
        + off_hz * stride_oh
        + offs_m[:, None] * stride_om
        + offs_d[None, :] * stride_ok
    )
    tl.store(o_ptrs, acc.to(Out.dtype.element_ty))
    tl.store(Lse + off_hz * seqlen_q + offs_m, lse)

# config = {"BLOCK_M": 128, "BLOCK_N": 128, "HEAD_DIM": 128, "arch": "sm_100", "causal": true, "dtype": "fp8e4m3", "num_stages": 2, "num_warps": 8}
# arch = sm_100


// ===== COMPILED SASS (sm_100a) =====

	.target	sm_100a

	.elftype	@"ET_EXEC"


//--------------------- .note.nv.tkinfo           --------------------------
	.section	.note.nv.tkinfo,"",@"SHT_NOTE"
	.sectionflags	@"SHF_NOTE_NV_TKINFO"
	.tkinfo
        /*0018*/ 	.word	0x00000081
        /*0030*/ 	.string	""
        /*0030*/ 	.string	"ptxas-blackwell"
        /*0030*/ 	.string	"Cuda compilation tools, release 12.9, V12.9.86"
        /*0030*/ 	.string	"Build cuda_12.9.r12.9/compiler.36037853_0"
        /*0030*/ 	.string	"-v  -suppress-debug-info  -lineinfo  -arch sm_100a "



//--------------------- .note.nv.cuver            --------------------------
	.section	.note.nv.cuver,"",@"SHT_NOTE"
	.sectionflags	@"SHF_NOTE_NV_CUVER"
        /*0018*/ 	.short	0x0001
        /*001a*/ 	.short	0x0064
        /*001c*/ 	.short	0x0001
        /*001e*/ 	.short	0x0000
        /*0020*/ 	.short	0x0001
        /*0022*/ 	.short	0x0000


//--------------------- .nv.info                  --------------------------
	.section	.nv.info,"",@"SHT_CUDA_INFO"
	.align	4


	//----- nvinfo : EIATTR_REGCOUNT
	.align		4
        /*0000*/ 	.byte	0x04, 0x2f
        /*0002*/ 	.short	(.L_5 - .L_4)
	.align		4
.L_4:
        /*0004*/ 	.word	index@(attn_fwd)
        /*0008*/ 	.word	0x000000ff


	//----- nvinfo : EIATTR_FRAME_SIZE
	.align		4
.L_5:
        /*000c*/ 	.byte	0x04, 0x11
        /*000e*/ 	.short	(.L_7 - .L_6)
	.align		4
.L_6:
        /*0010*/ 	.word	index@($__internal_2_$__cuda_sm10x_tcgen05_guardrail_trap_unallocated_columns_being_dealloced)
        /*0014*/ 	.word	0x00000240


	//----- nvinfo : EIATTR_FRAME_SIZE
	.align		4
.L_7:
        /*0018*/ 	.byte	0x04, 0x11
        /*001a*/ 	.short	(.L_9 - .L_8)
	.align		4
.L_8:
        /*001c*/ 	.word	index@($__internal_1_$__cuda_sm10x_tcgen05_guardrail_trap_phase_invalid_during_alloc)
        /*0020*/ 	.word	0x00000240


	//----- nvinfo : EIATTR_FRAME_SIZE
	.align		4
.L_9:
        /*0024*/ 	.byte	0x04, 0x11
        /*0026*/ 	.short	(.L_11 - .L_10)
	.align		4
.L_10:
        /*0028*/ 	.word	index@($__internal_0_$__cuda_sm10x_tcgen05_guardrail_trap_col_being_dealloced_not_returned_by_alloc)
        /*002c*/ 	.word	0x00000240


	//----- nvinfo : EIATTR_FRAME_SIZE
	.align		4
.L_11:
        /*0030*/ 	.byte	0x04, 0x11
        /*0032*/ 	.short	(.L_13 - .L_12)
	.align		4
.L_12:
        /*0034*/ 	.word	index@(attn_fwd)
        /*0038*/ 	.word	0x00000240


	//----- nvinfo : EIATTR_MIN_STACK_SIZE
	.align		4
.L_13:
        /*003c*/ 	.byte	0x04, 0x12
        /*003e*/ 	.short	(.L_15 - .L_14)
	.align		4
.L_14:
        /*0040*/ 	.word	index@(attn_fwd)
        /*0044*/ 	.word	0x00000240
.L_15:


//--------------------- .nv.info.attn_fwd         --------------------------
	.section	.nv.info.attn_fwd,"",@"SHT_CUDA_INFO"
	.sectionflags	@""
	.align	4


	//----- nvinfo : EIATTR_CUDA_API_VERSION
	.align		4
        /*0000*/ 	.byte	0x04, 0x37
        /*0002*/ 	.short	(.L_17 - .L_16)
.L_16:
        /*0004*/ 	.word	0x00000081


	//----- nvinfo : EIATTR_KPARAM_INFO
	.align		4
.L_17:
        /*0008*/ 	.byte	0x04, 0x17
        /*000a*/ 	.short	(.L_19 - .L_18)
.L_18:
        /*000c*/ 	.word	0x00000000
        /*0010*/ 	.short	0x0019
        /*0012*/ 	.short	0x0080
        /*0014*/ 	.byte	0x00, 0xf4, 0x21, 0x00


	//----- nvinfo : EIATTR_KPARAM_INFO
	.align		4
.L_19:
        /*0018*/ 	.byte	0x04, 0x17
        /*001a*/ 	.short	(.L_21 - .L_20)
.L_20:
        /*001c*/ 	.word	0x00000000
        /*0020*/ 	.short	0x0018
        /*0022*/ 	.short	0x0078
        /*0024*/ 	.byte	0x00, 0xf4, 0x21, 0x00


	//----- nvinfo : EIATTR_KPARAM_INFO
	.align		4
.L_21:
        /*0028*/ 	.byte	0x04, 0x17
        /*002a*/ 	.short	(.L_23 - .L_22)
.L_22:
        /*002c*/ 	.word	0x00000000
        /*0030*/ 	.short	0x0017
        /*0032*/ 	.short	0x0070
        /*0034*/ 	.byte	0x00, 0xf0, 0x11, 0x00


	//----- nvinfo : EIATTR_KPARAM_INFO
	.align		4
.L_23:
        /*0038*/ 	.byte	0x04, 0x17
        /*003a*/ 	.short	(.L_25 - .L_24)
.L_24:
        /*003c*/ 	.word	0x00000000
        /*0040*/ 	.short	0x0016
        /*0042*/ 	.short	0x006c
        /*0044*/ 	.byte	0x00, 0xf0, 0x11, 0x00


	//----- nvinfo : EIATTR_KPARAM_INFO
	.align		4
.L_25:
        /*0048*/ 	.byte	0x04, 0x17
        /*004a*/ 	.short	(.L_27 - .L_26)
.L_26:
        /*004c*/ 	.word	0x00000000
        /*0050*/ 	.short	0x0015
        /*0052*/ 	.short	0x0068
        /*0054*/ 	.byte	0x00, 0xf0, 0x11, 0x00


	//----- nvinfo : EIATTR_KPARAM_INFO
	.align		4
.L_27:
        /*0058*/ 	.byte	0x04, 0x17
        /*005a*/ 	.short	(.L_29 - .L_28)
.L_28:
        /*005c*/ 	.word	0x00000000
        /*0060*/ 	.short	0x0014
        /*0062*/ 	.short	0x0064
        /*0064*/ 	.byte	0x00, 0xf0, 0x11, 0x00


	//----- nvinfo : EIATTR_KPARAM_INFO
	.align		4
.L_29:
        /*0068*/ 	.byte	0x04, 0x17
        /*006a*/ 	.short	(.L_31 - .L_30)
.L_30:
        /*006c*/ 	.word	0x00000000
        /*0070*/ 	.short	0x0013
        /*0072*/ 	.short	0x0060
        /*0074*/ 	.byte	0x00, 0xf0, 0x11, 0x00


	//----- nvinfo : EIATTR_KPARAM_INFO
	.align		4
.L_31:
        /*0078*/ 	.byte	0x04, 0x17
        /*007a*/ 	.short	(.L_33 - .L_32)
.L_32:
        /*007c*/ 	.word	0x00000000
        /*0080*/ 	.short	0x0012
        /*0082*/ 	.short	0x005c
        /*0084*/ 	.byte	0x00, 0xf0, 0x11, 0x00


	//----- nvinfo : EIATTR_KPARAM_INFO
	.align		4
.L_33:
        /*0088*/ 	.byte	0x04, 0x17
        /*008a*/ 	.short	(.L_35 - .L_34)
.L_34:
        /*008c*/ 	.word	0x00000000
        /*0090*/ 	.short	0x0011
        /*0092*/ 	.short	0x0058
        /*0094*/ 	.byte	0x00, 0xf0, 0x11, 0x00


	//----- nvinfo : EIATTR_KPARAM_INFO
	.align		4
.L_35:
        /*0098*/ 	.byte	0x04, 0x17
        /*009a*/ 	.short	(.L_37 - .L_36)
.L_36:
        /*009c*/ 	.word	0x00000000
        /*00a0*/ 	.short	0x0010
        /*00a2*/ 	.short	0x0054
        /*00a4*/ 	.byte	0x00, 0xf0, 0x11, 0x00


	//----- nvinfo : EIATTR_KPARAM_INFO
	.align		4
.L_37:
        /*00a8*/ 	.byte	0x04, 0x17
        /*00aa*/ 	.short	(.L_39 - .L_38)
.L_38:
        /*00ac*/ 	.word	0x00000000
        /*00b0*/ 	.short	0x000f
        /*00b2*/ 	.short	0x0050
        /*00b4*/ 	.byte	0x00, 0xf0, 0x11, 0x00


	//----- nvinfo : EIATTR_KPARAM_INFO
	.align		4
.L_39:
        /*00b8*/ 	.byte	0x04, 0x17
        /*00ba*/ 	.short	(.L_41 - .L_40)
.L_40:
        /*00bc*/ 	.word	0x00000000
        /*00c0*/ 	.short	0x000e
        /*00c2*/ 	.short	0x004c
        /*00c4*/ 	.byte	0x00, 0xf0, 0x11, 0x00


	//----- nvinfo : EIATTR_KPARAM_INFO
	.align		4
.L_41:
        /*00c8*/ 	.byte	0x04, 0x17
        /*00ca*/ 	.short	(.L_43 - .L_42)
.L_42:
        /*00cc*/ 	.word	0x00000000
        /*00d0*/ 	.short	0x000d
        /*00d2*/ 	.short	0x0048
        /*00d4*/ 	.byte	0x00, 0xf0, 0x11, 0x00


	//----- nvinfo : EIATTR_KPARAM_INFO
	.align		4
.L_43:
        /*00d8*/ 	.byte	0x04, 0x17
        /*00da*/ 	.short	(.L_45 - .L_44)
.L_44:
        /*00dc*/ 	.word	0x00000000
        /*00e0*/ 	.short	0x000c
        /*00e2*/ 	.short	0x0044
        /*00e4*/ 	.byte	0x00, 0xf0, 0x11, 0x00


	//----- nvinfo : EIATTR_KPARAM_INFO
	.align		4
.L_45:
        /*00e8*/ 	.byte	0x04, 0x17
        /*00ea*/ 	.short	(.L_47 - .L_46)
.L_46:
        /*00ec*/ 	.word	0x00000000
        /*00f0*/ 	.short	0x000b
        /*00f2*/ 	.short	0x0040
        /*00f4*/ 	.byte	0x00, 0xf0, 0x11, 0x00


	//----- nvinfo : EIATTR_KPARAM_INFO
	.align		4
.L_47:
        /*00f8*/ 	.byte	0x04, 0x17
        /*00fa*/ 	.short	(.L_49 - .L_48)
.L_48:
        /*00fc*/ 	.word	0x00000000
        /*0100*/ 	.short	0x000a
        /*0102*/ 	.short	0x003c
        /*0104*/ 	.byte	0x00, 0xf0, 0x11, 0x00


	//----- nvinfo : EIATTR_KPARAM_INFO
	.align		4
.L_49:
        /*0108*/ 	.byte	0x04, 0x17
        /*010a*/ 	.short	(.L_51 - .L_50)
.L_50:
        /*010c*/ 	.word	0x00000000
        /*0110*/ 	.short	0x0009
        /*0112*/ 	.short	0x0038
        /*0114*/ 	.byte	0x00, 0xf0, 0x11, 0x00


	//----- nvinfo : EIATTR_KPARAM_INFO
	.align		4
.L_51:
        /*0118*/ 	.byte	0x04, 0x17
        /*011a*/ 	.short	(.L_53 - .L_52)
.L_52:
        /*011c*/ 	.word	0x00000000
        /*0120*/ 	.short	0x0008
        /*0122*/ 	.short	0x0034
        /*0124*/ 	.byte	0x00, 0xf0, 0x11, 0x00


	//----- nvinfo : EIATTR_KPARAM_INFO
	.align		4
.L_53:
        /*0128*/ 	.byte	0x04, 0x17
        /*012a*/ 	.short	(.L_55 - .L_54)
.L_54:
        /*012c*/ 	.word	0x00000000
        /*0130*/ 	.short	0x0007
        /*0132*/ 	.short	0x0030
        /*0134*/ 	.byte	0x00, 0xf0, 0x11, 0x00


	//----- nvinfo : EIATTR_KPARAM_INFO
	.align		4
.L_55:
        /*0138*/ 	.byte	0x04, 0x17
        /*013a*/ 	.short	(.L_57 - .L_56)
.L_56:
        /*013c*/ 	.word	0x00000000
        /*0140*/ 	.short	0x0006
        /*0142*/ 	.short	0x002c
        /*0144*/ 	.byte	0x00, 0xf0, 0x11, 0x00


	//----- nvinfo : EIATTR_KPARAM_INFO
	.align		4
.L_57:
        /*0148*/ 	.byte	0x04, 0x17
        /*014a*/ 	.short	(.L_59 - .L_58)
.L_58:
        /*014c*/ 	.word	0x00000000
        /*0150*/ 	.short	0x0005
        /*0152*/ 	.short	0x0028
        /*0154*/ 	.byte	0x00, 0xf0, 0x11, 0x00


	//----- nvinfo : EIATTR_KPARAM_INFO
	.align		4
.L_59:
        /*0158*/ 	.byte	0x04, 0x17
        /*015a*/ 	.short	(.L_61 - .L_60)
.L_60:
        /*015c*/ 	.word	0x00000000
        /*0160*/ 	.short	0x0004
        /*0162*/ 	.short	0x0020
        /*0164*/ 	.byte	0x00, 0xf4, 0x21, 0x00


	//----- nvinfo : EIATTR_KPARAM_INFO
	.align		4
.L_61:
        /*0168*/ 	.byte	0x04, 0x17
        /*016a*/ 	.short	(.L_63 - .L_62)
.L_62:
        /*016c*/ 	.word	0x00000000
        /*0170*/ 	.short	0x0003
        /*0172*/ 	.short	0x0018
        /*0174*/ 	.byte	0x00, 0xf4, 0x21, 0x00


	//----- nvinfo : EIATTR_KPARAM_INFO
	.align		4
.L_63:
        /*0178*/ 	.byte	0x04, 0x17
        /*017a*/ 	.short	(.L_65 - .L_64)
.L_64:
        /*017c*/ 	.word	0x00000000
        /*0180*/ 	.short	0x0002
        /*0182*/ 	.short	0x0010
        /*0184*/ 	.byte	0x00, 0xf4, 0x21, 0x00


	//----- nvinfo : EIATTR_KPARAM_INFO
	.align		4
.L_65:
        /*0188*/ 	.byte	0x04, 0x17
        /*018a*/ 	.short	(.L_67 - .L_66)
.L_66:
        /*018c*/ 	.word	0x00000000
        /*0190*/ 	.short	0x0001
        /*0192*/ 	.short	0x0008
        /*0194*/ 	.byte	0x00, 0xf4, 0x21, 0x00


	//----- nvinfo : EIATTR_KPARAM_INFO
	.align		4
.L_67:
        /*0198*/ 	.byte	0x04, 0x17
        /*019a*/ 	.short	(.L_69 - .L_68)
.L_68:
        /*019c*/ 	.word	0x00000000
        /*01a0*/ 	.short	0x0000
        /*01a2*/ 	.short	0x0000
        /*01a4*/ 	.byte	0x00, 0xf4, 0x21, 0x00


	//----- nvinfo : EIATTR_AT_ENTRY_FRAGMENTS
	.align		4
.L_69:
        /*01a8*/ 	.byte	0x04, 0x4f
        /*01aa*/ 	.short	(.L_71 - .L_70)


	//   ....[0]....
.L_70:
        /*01ac*/ 	.word	0x00000004


	//----- nvinfo : EIATTR_RESERVED_SMEM_USED
	.align		4
.L_71:
        /*01b0*/ 	.byte	0x01, 0x41
	.zero		2


	//----- nvinfo : EIATTR_SPARSE_MMA_MASK
	.align		4
        /*01b4*/ 	.byte	0x03, 0x50
        /*01b6*/ 	.short	0x0000


	//----- nvinfo : EIATTR_TCGEN05_1CTA_USED
	.align		4
        /*01b8*/ 	.byte	0x01, 0x51
	.zero		2


	//----- nvinfo : EIATTR_MAXREG_COUNT
	.align		4
        /*01bc*/ 	.byte	0x03, 0x1b
        /*01be*/ 	.short	0x00ff


	//----- nvinfo : EIATTR_NUM_BARRIERS
	.align		4
        /*01c0*/ 	.byte	0x02, 0x4c
        /*01c2*/ 	.byte	0x01
	.zero		1


	//----- nvinfo : EIATTR_ANNOTATIONS
	.align		4
        /*01c4*/ 	.byte	0x04, 0x55
        /*01c6*/ 	.short	(.L_73 - .L_72)


	//   ....[0]....
.L_72:
        /*01c8*/ 	.word	0x00000001
        /*01cc*/ 	.byte	0xc0, 0x1c, 0x00, 0x00, 0x01, 0x00, 0x00, 0x00, 0x00, 0x1d, 0x00, 0x00, 0x01, 0x00, 0x00, 0x00
        /* <DEDUP_REMOVED lines=92> */
        /*079c*/ 	.byte	0xc0, 0x9b, 0x00, 0x00, 0x01, 0x00, 0x00, 0x00, 0xe0, 0x9b, 0x00, 0x00


	//----- nvinfo : EIATTR_INT_WARP_WIDE_INSTR_OFFSETS
	.align		4
.L_73:
        /*07a8*/ 	.byte	0x04, 0x31
        /*07aa*/ 	.short	(.L_75 - .L_74)


	//   ....[0]....
.L_74:
        /*07ac*/ 	.word	0x00002680


	//   ....[1]....
        /*07b0*/ 	.word	0x00002690


	//   ....[2]....
        /*07b4*/ 	.word	0x00003360


	//   ....[3]....
        /*07b8*/ 	.word	0x000033c0


	//   ....[4]....
        /*07bc*/ 	.word	0x0000a6a0


	//   ....[5]....
        /*07c0*/ 	.word	0x00012eb0


	//   ....[6]....
        /*07c4*/ 	.word	0x00012f00


	//----- nvinfo : EIATTR_COOP_GROUP_MASK_REGIDS
	.align		4
.L_75:
        /*07c8*/ 	.byte	0x04, 0x29
        /*07ca*/ 	.short	(.L_77 - .L_76)


	//   ....[0]....
.L_76:
        /*07cc*/ 	.word	0xffffffff


	//   ....[1]....
        /*07d0*/ 	.word	0xffffffff


	//   ....[2]....
        /*07d4*/ 	.word	0xffffffff


	//   ....[3]....
        /*07d8*/ 	.word	0xffffffff


	//   ....[4]....
        /*07dc*/ 	.word	0xffffffff


	//   ....[5]....
        /*07e0*/ 	.word	0xffffffff


	//   ....[6]....
        /*07e4*/ 	.word	0xffffffff


	//   ....[7]....
        /*07e8*/ 	.word	0xffffffff


	//----- nvinfo : EIATTR_COOP_GROUP_INSTR_OFFSETS
	.align		4
.L_77:
        /*07ec*/ 	.byte	0x04, 0x28
        /*07ee*/ 	.short	(.L_79 - .L_78)


	//   ....[0]....
.L_78:
        /*07f0*/ 	.word	0x00000070


	//   ....[1]....
        /*07f4*/ 	.word	0x00000330


	//   ....[2]....
        /*07f8*/ 	.word	0x00005000


	//   ....[3]....
        /*07fc*/ 	.word	0x000075b0


	//   ....[4]....
        /*0800*/ 	.word	0x0000cf60


	//   ....[5]....
        /*0804*/ 	.word	0x0000e0a0


	//   ....[6]....
        /*0808*/ 	.word	0x00012d40


	//   ....[7]....
        /*080c*/ 	.word	0x00012fb0


	//----- nvinfo : EIATTR_VRC_CTA_INIT_COUNT
	.align		4
.L_79:
        /*0810*/ 	.byte	0x02, 0x4a
        /*0812*/ 	.byte	0x80
	.zero		1


	//----- nvinfo : EIATTR_MBARRIER_INSTR_OFFSETS
	.align		4
        /*0814*/ 	.byte	0x04, 0x39
        /*0816*/ 	.short	(.L_81 - .L_80)


	//   ....[0]....
.L_80:
        /*0818*/ 	.word	0x00002c70
        /*081c*/ 	.word	0x000000ff
        /*0820*/ 	.word	0x00000000
        /*0824*/ 	.short	0x0100
        /*0826*/ 	.byte	0x10
	.zero		1


	//   ....[1]....
        /*0828*/ 	.word	0x000033b0
        /*082c*/ 	.word	0x000000ff
        /*0830*/ 	.word	0x00014008
        /*0834*/ 	.short	0x0100
        /*0836*/ 	.byte	0x0d
	.zero		1


	//   ....[2]....
        /*0838*/ 	.word	0x00003810
        /*083c*/ 	.word	0x000000ff
        /*0840*/ 	.word	0x0000c000
        /*0844*/ 	.short	0x0100
        /*0846*/ 	.byte	0x0d
	.zero		1


	//   ....[3]....
        /*0848*/ 	.word	0x00003a60
        /*084c*/ 	.word	0x000000ff
        /*0850*/ 	.word	0x0000c000
        /*0854*/ 	.short	0x010a
        /*0856*/ 	.byte	0x0d
	.zero		1


	//   ....[4]....
        /*0858*/ 	.word	0x00005080
        /*085c*/ 	.word	0x000000ff
        /*0860*/ 	.word	0x0000c000
        /*0864*/ 	.short	0x0108
        /*0866*/ 	.byte	0x0d
	.zero		1


	//   ....[5]....
        /*0868*/ 	.word	0x0000a860
        /*086c*/ 	.word	0x000000ff
        /*0870*/ 	.word	0x00014010
        /*0874*/ 	.short	0x0100
        /*0876*/ 	.byte	0x0d
	.zero		1


	//   ....[6]....
        /*0878*/ 	.word	0x0000ab70
        /*087c*/ 	.word	0x000000ff
        /*0880*/ 	.word	0x00014010
        /*0884*/ 	.short	0x010a
        /*0886*/ 	.byte	0x0d
	.zero		1


	//   ....[7]....
        /*0888*/ 	.word	0x0000ca10
        /*088c*/ 	.word	0x000000ff
        /*0890*/ 	.word	0x00014010
        /*0894*/ 	.short	0x0108
        /*0896*/ 	.byte	0x0d
	.zero		1


	//   ....[8]....
        /*0898*/ 	.word	0x0000da50
        /*089c*/ 	.word	0x000000ff
        /*08a0*/ 	.word	0x00000000
        /*08a4*/ 	.short	0x010a
        /*08a6*/ 	.byte	0x10
	.zero		1


	//   ....[9]....
        /*08a8*/ 	.word	0x0000fbf0
        /*08ac*/ 	.word	0x000000ff
        /*08b0*/ 	.word	0x00000000
        /*08b4*/ 	.short	0x010a
        /*08b6*/ 	.byte	0x10
	.zero		1


	//   ....[10]....
        /*08b8*/ 	.word	0x0000fd20
        /*08bc*/ 	.word	0x000000ff
        /*08c0*/ 	.word	0x00014000
        /*08c4*/ 	.short	0x0108
        /*08c6*/ 	.byte	0x0d
	.zero		1


	//   ....[11]....
        /*08c8*/ 	.word	0x0000fd40
        /*08cc*/ 	.word	0x000000ff
        /*08d0*/ 	.word	0x00014008
        /*08d4*/ 	.short	0x0108
        /*08d6*/ 	.byte	0x0d
	.zero		1


	//   ....[12]....
        /*08d8*/ 	.word	0x00012fd0
        /*08dc*/ 	.word	0x000000ff
        /*08e0*/ 	.word	0x0000c000
        /*08e4*/ 	.short	0x010a
        /*08e6*/ 	.byte	0x0d
	.zero		1


	//   ....[13]....
        /*08e8*/ 	.word	0x00013000
        /*08ec*/ 	.word	0x000000ff
        /*08f0*/ 	.word	0x00014010
        /*08f4*/ 	.short	0x010a
        /*08f6*/ 	.byte	0x0d
	.zero		1


	//   ....[14]....
        /*08f8*/ 	.word	0x00013040
        /*08fc*/ 	.word	0x000000ff
        /*0900*/ 	.word	0x00000000
        /*0904*/ 	.short	0x010a
        /*0906*/ 	.byte	0x10
	.zero		1


	//   ....[15]....
        /*0908*/ 	.word	0x00013070
        /*090c*/ 	.word	0x000000ff
        /*0910*/ 	.word	0x00000000
        /*0914*/ 	.short	0x010a
        /*0916*/ 	.byte	0x10
	.zero		1


	//----- nvinfo : EIATTR_NUM_MBARRIERS
	.align		4
.L_81:
        /*0918*/ 	.byte	0x03, 0x38
        /*091a*/ 	.short	0xffff


	//----- nvinfo : EIATTR_EXIT_INSTR_OFFSETS
	.align		4
        /*091c*/ 	.byte	0x04, 0x1c
        /*091e*/ 	.short	(.L_83 - .L_82)


	//   ....[0]....
.L_82:
        /*0920*/ 	.word	0x00012fc0


	//----- nvinfo : EIATTR_REQNTID
	.align		4
.L_83:
        /*0924*/ 	.byte	0x04, 0x10
        /*0926*/ 	.short	(.L_85 - .L_84)
.L_84:
        /*0928*/ 	.word	0x00000100
        /*092c*/ 	.word	0x00000001
        /*0930*/ 	.word	0x00000001


	//----- nvinfo : EIATTR_CRS_STACK_SIZE
	.align		4
.L_85:
        /*0934*/ 	.byte	0x04, 0x1e
        /*0936*/ 	.short	(.L_87 - .L_86)
.L_86:
        /*0938*/ 	.word	0x00000000


	//----- nvinfo : EIATTR_CBANK_PARAM_SIZE
	.align		4
.L_87:
        /*093c*/ 	.byte	0x03, 0x19
        /*093e*/ 	.short	0x0088


	//----- nvinfo : EIATTR_PARAM_CBANK
	.align		4
        /*0940*/ 	.byte	0x04, 0x0a
        /*0942*/ 	.short	(.L_89 - .L_88)
	.align		4
.L_88:
        /*0944*/ 	.word	index@(.nv.constant0.attn_fwd)
        /*0948*/ 	.short	0x0380
        /*094a*/ 	.short	0x0088


	//----- nvinfo : EIATTR_SW_WAR
	.align		4
.L_89:
        /*094c*/ 	.byte	0x04, 0x36
        /*094e*/ 	.short	(.L_91 - .L_90)
.L_90:
        /*0950*/ 	.word	0x00000008
.L_91:


//--------------------- .nv.compat                --------------------------
	.section	.nv.compat,"",@"SHT_CUDA_COMPAT_INFO"
	.align	4
        /*0000*/ 	.byte	0x02, 0x02, 0x02, 0x00, 0x02, 0x05, 0x05, 0x00, 0x02, 0x03, 0x00, 0x00, 0x02, 0x06, 0x01, 0x00


//--------------------- .nv.callgraph             --------------------------
	.section	.nv.callgraph,"",@"SHT_CUDA_CALLGRAPH"
	.align	4
	.sectionentsize	8
	.align		4
        /*0000*/ 	.word	0x00000000
	.align		4
        /*0004*/ 	.word	0xffffffff
	.align		4
        /*0008*/ 	.word	0x00000000
	.align		4
        /*000c*/ 	.word	0xfffffffe
	.align		4
        /*0010*/ 	.word	0x00000000
	.align		4
        /*0014*/ 	.word	0xfffffffd
	.align		4
        /*0018*/ 	.word	0x00000000
	.align		4
        /*001c*/ 	.word	0xfffffffc


//--------------------- .nv.constant4             --------------------------
	.section	.nv.constant4,"a",@progbits
	.align	8
	.align		8
.nv.constant4:
        /*0000*/ 	.dword	_$_str


//--------------------- .text.attn_fwd            --------------------------
	.section	.text.attn_fwd,"ax",@progbits
	.align	128
        .global         attn_fwd
        .type           attn_fwd,@function
        .size           attn_fwd,(.L_x_27 - attn_fwd)
        .other          attn_fwd,@"STO_CUDA_ENTRY STV_DEFAULT"
attn_fwd:
.text.attn_fwd:
[----:B------:R-:W0:Y:S01]  /*0000*/  LDC R1, c[0x0][0x37c] ;  /* 0x0000df00ff017b82 */ /* 0x000e220000000800 */
[----:B------:R-:W1:Y:S01]  /*0010*/  S2R R0, SR_TID.X ;  /* 0x0000000000007919 */ /* 0x000e620000002100 */
[----:B0-----:R-:W-:Y:S01]  /*0020*/  VIADD R1, R1, 0xfffffdc0 ;  /* 0xfffffdc001017836 */ /* 0x001fe20000000000 */
[----:B-1----:R-:W-:-:S13]  /*0030*/  ISETP.GE.U32.AND P0, PT, R0, 0x20, PT ;  /* 0x000000200000780c */ /* 0x002fda0003f06070 */
[----:B------:R-:W-:Y:S02]  /*0040*/  VOTEU.ANY UP1, P0 ;  /* 0x0000000000ff7886 */ /* 0x000fe40000020100 */
[----:B------:R-:W-:Y:S05]  /*0050*/  BRA.U UP1, `(.L_x_0) ;  /* 0x0000000101b87547 */ /* 0x000fea000b800000 */
[----:B------:R-:W0:Y:S01]  /*0060*/  S2UR UR6, SR_CgaCtaId ;  /* 0x00000000000679c3 */ /* 0x000e220000008800 */
[----:B------:R-:W-:Y:S01]  /*0070*/  NOP ;  /* 0x0000000000007918 */ /* 0x000fe20000000000 */
[----:B------:R-:W-:Y:S02]  /*0080*/  UMOV UR4, 0x40 ;  /* 0x0000004000047882 */ /* 0x000fe40000000000 */
[----:B0-----:R-:W-:-:S09]  /*0090*/  ULEA UR4, UR6, UR4, 0x18 ;  /* 0x0000000406047291 */ /* 0x001fd2000f8ec0ff */
[----:B------:R-:W0:Y:S01]  /*00a0*/  LDS.U8 R0, [UR4] ;  /* 0x00000004ff007984 */ /* 0x000e220008000000 */
[----:B------:R-:W-:Y:S02]  /*00b0*/  UMOV UR4, 0x400 ;  /* 0x0000040000047882 */ /* 0x000fe40000000000 */
[----:B------:R-:W-:Y:S01]  /*00c0*/  ULEA UR4, UR6, UR4, 0x18 ;  /* 0x0000000406047291 */ /* 0x000fe2000f8ec0ff */
[----:B0-----:R-:W-:-:S13]  /*00d0*/  ISETP.NE.AND P0, PT, R0, RZ, PT ;  /* 0x000000ff0000720c */ /* 0x001fda0003f05270 */
[----:B------:R-:W-:Y:S05]  /*00e0*/  @P0 BRA `(.L_x_1) ;  /* 0x00000000007c0947 */ /* 0x000fea0003800000 */
[----:B------:R-:W-:-:S13]  /*00f0*/  ELECT P0, URZ, PT ;  /* 0x0000000000ff782f */ /* 0x000fda0003800000 */
[----:B------:R-:W-:Y:S05]  /*0100*/  @!P0 BRA `(.L_x_2) ;  /* 0x0000000000848947 */ /* 0x000fea0003800000 */
[----:B------:R-:W-:Y:S01]  /*0110*/  UMOV UR5, 0x8 ;  /* 0x0000000800057882 */ /* 0x000fe20000000000 */
[----:B------:R-:W-:Y:S02]  /*0120*/  IMAD.MOV.U32 R4, RZ, RZ, 0x1 ;  /* 0x00000001ff047424 */ /* 0x000fe400078e00ff */
[----:B------:R-:W-:Y:S02]  /*0130*/  IMAD.MOV.U32 R5, RZ, RZ, 0xff ;  /* 0x000000ffff057424 */ /* 0x000fe400078e00ff */
[----:B------:R-:W-:Y:S04]  /*0140*/  DEPBAR.LE SB0, 0x36 ;  /* 0x00008d800000791a */ /* 0x000fe80000000000 */
[----:B------:R-:W0:Y:S02]  /*0150*/  UTCATOMSWS.FIND_AND_SET.ALIGN UP0, UR5, UR5 ;  /* 0x00000005000575e3 */ /* 0x000e240008000800 */
[----:B0-----:R-:W-:-:S04]  /*0160*/  PLOP3.LUT P0, PT, PT, PT, UP0, 0x80, 0x8 ;  /* 0x000000000008781c */ /* 0x001fc80003f0f008 */
[----:B------:R-:W-:-:S04]  /*0170*/  SEL R0, RZ, 0xffffffff, !P0 ;  /* 0xffffffffff007807 */ /* 0x000fc80004000000 */
[----:B------:R-:W-:Y:S01]  /*0180*/  ISETP.NE.AND P0, PT, R0, RZ, PT ;  /* 0x000000ff0000720c */ /* 0x000fe20003f05270 */
[----:B------:R-:W-:-:S12]  /*0190*/  IMAD.U32 R0, RZ, RZ, UR5 ;  /* 0x00000005ff007e24 */ /* 0x000fd8000f8e00ff */
[----:B------:R-:W-:Y:S05]  /*01a0*/  @P0 BRA `(.L_x_3) ;  /* 0x0000000000240947 */ /* 0x000fea0003800000 */
.L_x_4:
[----:B------:R-:W-:Y:S05]  /*01b0*/  NANOSLEEP 0x64 ;  /* 0x000000640000795d */ /* 0x000fea0003800000 */
[----:B------:R-:W-:-:S05]  /*01c0*/  UMOV UR5, 0x8 ;  /* 0x0000000800057882 */ /* 0x000fca0000000000 */
[----:B------:R-:W-:Y:S04]  /*01d0*/  DEPBAR.LE SB0, 0x36 ;  /* 0x00008d800000791a */ /* 0x000fe80000000000 */
[----:B------:R-:W0:Y:S02]  /*01e0*/  UTCATOMSWS.FIND_AND_SET.ALIGN UP0, UR5, UR5 ;  /* 0x00000005000575e3 */ /* 0x000e240008000800 */
[----:B0-----:R-:W-:-:S04]  /*01f0*/  PLOP3.LUT P0, PT, PT, PT, UP0, 0x80, 0x8 ;  /* 0x000000000008781c */ /* 0x001fc80003f0f008 */
[----:B------:R-:W-:-:S04]  /*0200*/  SEL R0, RZ, 0xffffffff, !P0 ;  /* 0xffffffffff007807 */ /* 0x000fc80004000000 */
[----:B------:R-:W-:Y:S01]  /*0210*/  ISETP.NE.AND P0, PT, R0, RZ, PT ;  /* 0x000000ff0000720c */ /* 0x000fe20003f05270 */
[----:B------:R-:W-:-:S12]  /*0220*/  IMAD.U32 R0, RZ, RZ, UR5 ;  /* 0x00000005ff007e24 */ /* 0x000fd8000f8e00ff */
[----:B------:R-:W-:Y:S05]  /*0230*/  @!P0 BRA `(.L_x_4) ;  /* 0xfffffffc00dc8947 */ /* 0x000fea000383ffff */
.L_x_3:
[C---:B------:R-:W-:Y:S01]  /*0240*/  VIADD R3, R0.reuse, 0x10 ;  /* 0x0000001000037836 */ /* 0x040fe20000000000 */
[----:B------:R-:W-:Y:S01]  /*0250*/  UMOV UR5, 0x50 ;  /* 0x0000005000057882 */ /* 0x000fe20000000000 */
[----:B------:R-:W-:Y:S01]  /*0260*/  SHF.L.U32 R2, R5, R0, RZ ;  /* 0x0000000005027219 */ /* 0x000fe200000006ff */
[----:B------:R-:W-:Y:S01]  /*0270*/  ULEA UR5, UR6, UR5, 0x18 ;  /* 0x0000000506057291 */ /* 0x000fe2000f8ec0ff */
[----:B------:R-:W-:Y:S01]  /*0280*/  IMAD.SHL.U32 R0, R0, 0x20, RZ ;  /* 0x0000002000007824 */ /* 0x000fe200078e00ff */
[----:B------:R-:W-:-:S04]  /*0290*/  SHF.L.U32 R3, R4, R3, RZ ;  /* 0x0000000304037219 */ /* 0x000fc800000006ff */
[----:B------:R-:W-:-:S05]  /*02a0*/  LOP3.LUT R2, R3, R2, RZ, 0xfc, !PT ;  /* 0x0000000203027212 */ /* 0x000fca00078efcff */
[----:B------:R0:W-:Y:S04]  /*02b0*/  ATOMS.OR RZ, [UR5], R2 ;  /* 0x00000002ffff798c */ /* 0x0001e8000b000005 */
[----:B------:R0:W-:Y:S01]  /*02c0*/  STS [UR4], R0 ;  /* 0x00000000ff007988 */ /* 0x0001e20008000804 */
[----:B------:R-:W-:Y:S05]  /*02d0*/  BRA `(.L_x_2) ;  /* 0x0000000000107947 */ /* 0x000fea0003800000 */
.L_x_1:
[----:B------:R-:W-:Y:S01]  /*02e0*/  IMAD.MOV.U32 R0, RZ, RZ, -0x1 ;  /* 0xffffffffff007424 */ /* 0x000fe200078e00ff */
[----:B------:R-:W-:-:S04]  /*02f0*/  MOV R2, 0x320 ;  /* 0x0000032000027802 */ /* 0x000fc80000000f00 */
[----:B------:R0:W-:Y:S03]  /*0300*/  STS [UR4], R0 ;  /* 0x00000000ff007988 */ /* 0x0001e60008000804 */
[----:B0-----:R-:W-:Y:S05]  /*0310*/  CALL.REL.NOINC `($__internal_1_$__cuda_sm10x_tcgen05_guardrail_trap_phase_invalid_during_alloc) ;  /* 0x0000012c006c7944 */ /* 0x001fea0003c00000 */
.L_x_2:
[----:B------:R-:W-:Y:S05]  /*0320*/  WARPSYNC.ALL ;  /* 0x0000000000007948 */ /* 0x000fea0003800000 */
[----:B------:R-:W-:Y:S01]  /*0330*/  NOP ;  /* 0x0000000000007918 */ /* 0x000fe20000000000 */
.L_x_0:
[----:B------:R-:W1:Y:S01]  /*0340*/  S2UR UR12, SR_CTAID.X ;  /* 0x00000000000c79c3 */ /* 0x000e620000002500 */
[----:B------:R-:W2:Y:S01]  /*0350*/  S2R R79, SR_TID.X ;  /* 0x00000000004f7919 */ /* 0x000ea20000002100 */
[----:B------:R-:W3:Y:S01]  /*0360*/  LDCU.64 UR4, c[0x0][0x3b0] ;  /* 0x00007600ff0477ac */ /* 0x000ee20008000a00 */
[----:B------:R-:W-:Y:S01]  /*0370*/  UMOV UR13, 0x400 ;  /* 0x00000400000d7882 */ /* 0x000fe20000000000 */
[----:B------:R-:W4:Y:S04]  /*0380*/  LDCU.64 UR32, c[0x0][0x358] ;  /* 0x00006b00ff2077ac */ /* 0x000f280008000a00 */
[----:B------:R-:W3:Y:S08]  /*0390*/  S2UR UR7, SR_CTAID.Y ;  /* 0x00000000000779c3 */ /* 0x000ef00000002600 */
[----:B------:R-:W0:Y:S08]  /*03a0*/  S2UR UR6, SR_CgaCtaId ;  /* 0x00000000000679c3 */ /* 0x000e300000008800 */
[----:B------:R-:W4:Y:S01]  /*03b0*/  LDC.64 R4, c[0x0][0x380] ;  /* 0x0000e000ff047b82 */ /* 0x000f220000000a00 */
[----:B-1----:R-:W-:-:S06]  /*03c0*/  USHF.L.U32 UR12, UR12, 0x7, URZ ;  /* 0x000000070c0c7899 */ /* 0x002fcc00080006ff */
[----:B0-----:R-:W-:Y:S01]  /*03d0*/  IMAD.U32 R0, RZ, RZ, UR12 ;  /* 0x0000000cff007e24 */ /* 0x001fe2000f8e00ff */
[----:B------:R-:W0:Y:S01]  /*03e0*/  LDC R51, c[0x0][0x3b8] ;  /* 0x0000ee00ff337b82 */ /* 0x000e220000000800 */
[--C-:B--2---:R-:W-:Y:S01]  /*03f0*/  SHF.R.U32.HI R68, RZ, 0x7, R79.reuse ;  /* 0x00000007ff447819 */ /* 0x104fe2000001164f */
[----:B---3--:R-:W-:Y:S02]  /*0400*/  UIMAD UR4, UR7, UR4, URZ ;  /* 0x00000004070472a4 */ /* 0x008fe4000f8e02ff */
[----:B------:R-:W-:Y:S02]  /*0410*/  LOP3.LUT R2, R0, 0x7f, R79, 0xf8, !PT ;  /* 0x0000007f00027812 */ /* 0x000fe400078ef84f */
[----:B------:R-:W-:Y:S01]  /*0420*/  SGXT.U32 R68, R68, 0x1 ;  /* 0x000000014444781a */ /* 0x000fe20000000000 */
[----:B------:R-:W-:Y:S01]  /*0430*/  ULEA UR13, UR6, UR13, 0x18 ;  /* 0x0000000d060d7291 */ /* 0x000fe2000f8ec0ff */
[----:B------:R-:W-:Y:S01]  /*0440*/  BAR.SYNC.DEFER_BLOCKING 0x0 ;  /* 0x0000000000007b1d */ /* 0x000fe20000010000 */
[----:B------:R-:W-:Y:S01]  /*0450*/  IMAD R3, R2, UR5, RZ ;  /* 0x0000000502037c24 */ /* 0x000fe2000f8e02ff */
[----:B------:R-:W-:-:S04]  /*0460*/  USHF.R.S32.HI UR5, URZ, 0x1f, UR4 ;  /* 0x0000001fff057899 */ /* 0x000fc80008011404 */
[----:B------:R-:W-:Y:S02]  /*0470*/  SHF.R.S32.HI R2, RZ, 0x1f, R3 ;  /* 0x0000001fff027819 */ /* 0x000fe40000011403 */
[----:B------:R-:W1:Y:S01]  /*0480*/  LDC.64 R118, c[0x0][0x3c0] ;  /* 0x0000f000ff767b82 */ /* 0x000e620000000a00 */
[----:B----4-:R-:W-:Y:S01]  /*0490*/  IADD3 R50, P0, P1, R3, UR4, R4 ;  /* 0x0000000403327c10 */ /* 0x010fe2000f91e004 */
[----:B------:R-:W2:Y:S03]  /*04a0*/  LDCU UR4, c[0x0][0x3c8] ;  /* 0x00007900ff0477ac */ /* 0x000ea60008000800 */
[----:B------:R-:W-:Y:S01]  /*04b0*/  IADD3.X R3, PT, PT, R2, UR5, R5, P0, P1 ;  /* 0x0000000502037c10 */ /* 0x000fe200087e2405 */
[----:B0-----:R-:W-:Y:S02]  /*04c0*/  IMAD R0, R68, R51, RZ ;  /* 0x0000003344007224 */ /* 0x001fe400078e02ff */
[----:B------:R-:W0:Y:S02]  /*04d0*/  LDC.64 R224, c[0x0][0x388] ;  /* 0x0000e200ffe07b82 */ /* 0x000e240000000a00 */
[----:B------:R-:W-:Y:S01]  /*04e0*/  IMAD R2, R51, 0x2, R0 ;  /* 0x0000000233027824 */ /* 0x000fe200078e0200 */
[----:B------:R-:W-:-:S03]  /*04f0*/  IADD3 R6, P0, PT, R0, R50, RZ ;  /* 0x0000003200067210 */ /* 0x000fc60007f1e0ff */
[C---:B------:R-:W-:Y:S01]  /*0500*/  IMAD R4, R51.reuse, 0x2, R2 ;  /* 0x0000000233047824 */ /* 0x040fe200078e0202 */
[----:B------:R-:W3:Y:S01]  /*0510*/  LDS R78, [UR13] ;  /* 0x0000000dff4e7984 */ /* 0x000ee20008000800 */
[----:B------:R-:W-:Y:S02]  /*0520*/  BAR.SYNC.DEFER_BLOCKING 0x0 ;  /* 0x0000000000007b1d */ /* 0x000fe40000010000 */
[C---:B------:R-:W-:Y:S01]  /*0530*/  IMAD R14, R51.reuse, 0x2, R4 ;  /* 0x00000002330e7824 */ /* 0x040fe200078e0204 */
[-C--:B------:R-:W-:Y:S02]  /*0540*/  IADD3 R8, P1, PT, R2, R50.reuse, RZ ;  /* 0x0000003202087210 */ /* 0x080fe40007f3e0ff */
[-C--:B------:R-:W-:Y:S01]  /*0550*/  LEA.HI.X.SX32 R7, R0, R3.reuse, 0x1, P0 ;  /* 0x0000000300077211 */ /* 0x080fe200000f0eff */
[----:B------:R-:W-:Y:S01]  /*0560*/  IMAD R16, R51, 0x2, R14 ;  /* 0x0000000233107824 */ /* 0x000fe200078e020e */
[----:B------:R-:W-:Y:S02]  /*0570*/  LEA.HI.X.SX32 R9, R2, R3, 0x1, P1 ;  /* 0x0000000302097211 */ /* 0x000fe400008f0eff */
[----:B------:R-:W-:-:S02]  /*0580*/  IADD3 R10, P0, PT, R4, R50, RZ ;  /* 0x00000032040a7210 */ /* 0x000fc40007f1e0ff */
[-C--:B------:R-:W-:Y:S01]  /*0590*/  IADD3 R12, P1, PT, R14, R50.reuse, RZ ;  /* 0x000000320e0c7210 */ /* 0x080fe20007f3e0ff */
[C---:B------:R-:W-:Y:S01]  /*05a0*/  IMAD R18, R51.reuse, 0x2, R16 ;  /* 0x0000000233127824 */ /* 0x040fe200078e0210 */
[-C--:B------:R-:W-:Y:S02]  /*05b0*/  LEA.HI.X.SX32 R11, R4, R3.reuse, 0x1, P0 ;  /* 0x00000003040b7211 */ /* 0x080fe400000f0eff */
[----:B------:R-:W-:Y:S01]  /*05c0*/  LEA.HI.X.SX32 R13, R14, R3, 0x1, P1 ;  /* 0x000000030e0d7211 */ /* 0x000fe200008f0eff */
[----:B------:R-:W-:Y:S01]  /*05d0*/  IMAD R22, R51, 0x2, R18 ;  /* 0x0000000233167824 */ /* 0x000fe200078e0212 */
[----:B------:R-:W-:-:S03]  /*05e0*/  IADD3 R14, P0, PT, R16, R50, RZ ;  /* 0x00000032100e7210 */ /* 0x000fc60007f1e0ff */
[C---:B------:R-:W-:Y:S01]  /*05f0*/  IMAD R24, R51.reuse, 0x2, R22 ;  /* 0x0000000233187824 */ /* 0x040fe200078e0216 */
[-C--:B------:R-:W-:Y:S02]  /*0600*/  LEA.HI.X.SX32 R15, R16, R3.reuse, 0x1, P0 ;  /* 0x00000003100f7211 */ /* 0x080fe400000f0eff */
[CC--:B------:R-:W-:Y:S01]  /*0610*/  IADD3 R16, P0, PT, R18.reuse, R50.reuse, RZ ;  /* 0x0000003212107210 */ /* 0x0c0fe20007f1e0ff */
[----:B------:R4:W5:Y:S03]  /*0620*/  LDG.E.U8 R2, desc[UR32][R8.64] ;  /* 0x0000002008027981 */ /* 0x000966000c1e1100 */
[-C--:B------:R-:W-:Y:S02]  /*0630*/  LEA.HI.X.SX32 R17, R18, R3.reuse, 0x1, P0 ;  /* 0x0000000312117211 */ /* 0x080fe400000f0eff */
[C---:B------:R-:W-:Y:S01]  /*0640*/  IADD3 R18, P0, PT, R22.reuse, R50, RZ ;  /* 0x0000003216127210 */ /* 0x040fe20007f1e0ff */
[----:B------:R0:W5:Y:S04]  /*0650*/  LDG.E.U8 R5, desc[UR32][R10.64] ;  /* 0x000000200a057981 */ /* 0x000168000c1e1100 */
[----:B------:R1:W5:Y:S01]  /*0660*/  LDG.E.U8 R4, desc[UR32][R12.64] ;  /* 0x000000200c047981 */ /* 0x000362000c1e1100 */
[----:B----4-:R-:W-:Y:S01]  /*0670*/  IMAD R8, R51, 0x2, R24 ;  /* 0x0000000233087824 */ /* 0x010fe200078e0218 */
[----:B------:R-:W-:-:S02]  /*0680*/  LEA.HI.X.SX32 R19, R22, R3, 0x1, P0 ;  /* 0x0000000316137211 */ /* 0x000fc400000f0eff */
[----:B------:R-:W5:Y:S01]  /*0690*/  LDG.E.U8 R0, desc[UR32][R6.64] ;  /* 0x0000002006007981 */ /* 0x000f62000c1e1100 */
[C---:B0-----:R-:W-:Y:S01]  /*06a0*/  IMAD R10, R51.reuse, 0x2, R8 ;  /* 0x00000002330a7824 */ /* 0x041fe200078e0208 */
[CC--:B------:R-:W-:Y:S02]  /*06b0*/  IADD3 R22, P0, PT, R8.reuse, R50.reuse, RZ ;  /* 0x0000003208167210 */ /* 0x0c0fe40007f1e0ff */
[----:B------:R-:W5:Y:S01]  /*06c0*/  LDG.E.U8 R9, desc[UR32][R18.64] ;  /* 0x0000002012097981 */ /* 0x000f62000c1e1100 */
[C---:B-1----:R-:W-:Y:S01]  /*06d0*/  IMAD R12, R51.reuse, 0x2, R10 ;  /* 0x00000002330c7824 */ /* 0x042fe200078e020a */
[----:B------:R-:W-:Y:S02]  /*06e0*/  LEA.HI.X.SX32 R23, R8, R3, 0x1, P0 ;  /* 0x0000000308177211 */ /* 0x000fe400000f0eff */
[----:B------:R0:W5:Y:S01]  /*06f0*/  LDG.E.U8 R6, desc[UR32][R14.64] ;  /* 0x000000200e067981 */ /* 0x000162000c1e1100 */
[----:B------:R-:W-:Y:S01]  /*0700*/  IADD3 R20, P1, PT, R24, R50, RZ ;  /* 0x0000003218147210 */ /* 0x000fe20007f3e0ff */
[----:B------:R-:W-:-:S02]  /*0710*/  IMAD R26, R51, 0x2, R12 ;  /* 0x00000002331a7824 */ /* 0x000fc400078e020c */
[----:B------:R1:W5:Y:S01]  /*0720*/  LDG.E.U8 R7, desc[UR32][R16.64] ;  /* 0x0000002010077981 */ /* 0x000362000c1e1100 */
[-C--:B------:R-:W-:Y:S02]  /*0730*/  LEA.HI.X.SX32 R21, R24, R3.reuse, 0x1, P1 ;  /* 0x0000000318157211 */ /* 0x080fe400008f0eff */
[-C--:B0-----:R-:W-:Y:S01]  /*0740*/  IADD3 R14, P0, PT, R10, R50.reuse, RZ ;  /* 0x000000320a0e7210 */ /* 0x081fe20007f1e0ff */
[----:B------:R-:W-:Y:S01]  /*0750*/  IMAD R28, R51, 0x2, R26 ;  /* 0x00000002331c7824 */ /* 0x000fe200078e021a */
[-C--:B------:R-:W-:Y:S01]  /*0760*/  IADD3 R24, P1, PT, R26, R50.reuse, RZ ;  /* 0x000000321a187210 */ /* 0x080fe20007f3e0ff */
[----:B------:R0:W5:Y:S01]  /*0770*/  LDG.E.U8 R8, desc[UR32][R20.64] ;  /* 0x0000002014087981 */ /* 0x000162000c1e1100 */
[-C--:B------:R-:W-:Y:S02]  /*0780*/  LEA.HI.X.SX32 R15, R10, R3.reuse, 0x1, P0 ;  /* 0x000000030a0f7211 */ /* 0x080fe400000f0eff */
[----:B-1----:R-:W-:Y:S01]  /*0790*/  IADD3 R16, P0, PT, R12, R50, RZ ;  /* 0x000000320c107210 */ /* 0x002fe20007f1e0ff */
[----:B------:R1:W5:Y:S01]  /*07a0*/  LDG.E.U8 R10, desc[UR32][R22.64] ;  /* 0x00000020160a7981 */ /* 0x000362000c1e1100 */
[----:B------:R-:W-:-:S02]  /*07b0*/  LEA.HI.X.SX32 R25, R26, R3, 0x1, P1 ;  /* 0x000000031a197211 */ /* 0x000fc400008f0eff */
[-C--:B------:R-:W-:Y:S01]  /*07c0*/  LEA.HI.X.SX32 R17, R12, R3.reuse, 0x1, P0 ;  /* 0x000000030c117211 */ /* 0x080fe200000f0eff */
[C---:B------:R-:W-:Y:S01]  /*07d0*/  IMAD R26, R51.reuse, 0x2, R28 ;  /* 0x00000002331a7824 */ /* 0x040fe200078e021c */
[CC--:B------:R-:W-:Y:S01]  /*07e0*/  IADD3 R18, P0, PT, R28.reuse, R50.reuse, RZ ;  /* 0x000000321c127210 */ /* 0x0c0fe20007f1e0ff */
[----:B------:R4:W5:Y:S03]  /*07f0*/  LDG.E.U8 R12, desc[UR32][R24.64] ;  /* 0x00000020180c7981 */ /* 0x000966000c1e1100 */
[-C--:B------:R-:W-:Y:S01]  /*0800*/  LEA.HI.X.SX32 R19, R28, R3.reuse, 0x1, P0 ;  /* 0x000000031c137211 */ /* 0x080fe200000f0eff */
[C---:B------:R-:W-:Y:S01]  /*0810*/  IMAD R28, R51.reuse, 0x2, R26 ;  /* 0x00000002331c7824 */ /* 0x040fe200078e021a */
[CC--:B0-----:R-:W-:Y:S01]  /*0820*/  IADD3 R20, P0, PT, R26.reuse, R50.reuse, RZ ;  /* 0x000000321a147210 */ /* 0x0c1fe20007f1e0ff */
[----:B------:R-:W5:Y:S02]  /*0830*/  LDG.E.U8 R11, desc[UR32][R14.64] ;  /* 0x000000200e0b7981 */ /* 0x000f64000c1e1100 */
[C---:B------:R-:W-:Y:S01]  /*0840*/  IMAD R30, R51.reuse, 0x2, R28 ;  /* 0x00000002331e7824 */ /* 0x040fe200078e021c */
[----:B------:R-:W-:Y:S01]  /*0850*/  LEA.HI.X.SX32 R21, R26, R3, 0x1, P0 ;  /* 0x000000031a157211 */ /* 0x000fe200000f0eff */
[----:B------:R-:W5:Y:S01]  /*0860*/  LDG.E.U8 R13, desc[UR32][R16.64] ;  /* 0x00000020100d7981 */ /* 0x000f62000c1e1100 */
[-C--:B-1----:R-:W-:Y:S01]  /*0870*/  IADD3 R22, P0, PT, R28, R50.reuse, RZ ;  /* 0x000000321c167210 */ /* 0x082fe20007f1e0ff */
[----:B------:R-:W-:Y:S01]  /*0880*/  IMAD R32, R51, 0x2, R30 ;  /* 0x0000000233207824 */ /* 0x000fe200078e021e */
[----:B------:R-:W-:-:S02]  /*0890*/  IADD3 R26, P1, PT, R30, R50, RZ ;  /* 0x000000321e1a7210 */ /* 0x000fc40007f3e0ff */
[-C--:B------:R-:W-:Y:S01]  /*08a0*/  LEA.HI.X.SX32 R23, R28, R3.reuse, 0x1, P0 ;  /* 0x000000031c177211 */ /* 0x080fe200000f0eff */
[----:B------:R0:W5:Y:S01]  /*08b0*/  LDG.E.U8 R15, desc[UR32][R20.64] ;  /* 0x00000020140f7981 */ /* 0x000162000c1e1100 */
[-C--:B------:R-:W-:Y:S01]  /*08c0*/  LEA.HI.X.SX32 R27, R30, R3.reuse, 0x1, P1 ;  /* 0x000000031e1b7211 */ /* 0x080fe200008f0eff */
[C---:B------:R-:W-:Y:S01]  /*08d0*/  IMAD R30, R51.reuse, 0x2, R32 ;  /* 0x00000002331e7824 */ /* 0x040fe200078e0220 */
[CC--:B------:R-:W-:Y:S01]  /*08e0*/  IADD3 R28, P0, PT, R32.reuse, R50.reuse, RZ ;  /* 0x00000032201c7210 */ /* 0x0c0fe20007f1e0ff */
[----:B------:R1:W5:Y:S02]  /*08f0*/  LDG.E.U8 R17, desc[UR32][R22.64] ;  /* 0x0000002016117981 */ /* 0x000364000c1e1100 */
[C---:B------:R-:W-:Y:S01]  /*0900*/  IMAD R34, R51.reuse, 0x2, R30 ;  /* 0x0000000233227824 */ /* 0x040fe200078e021e */
[----:B------:R-:W-:Y:S01]  /*0910*/  LEA.HI.X.SX32 R29, R32, R3, 0x1, P0 ;  /* 0x00000003201d7211 */ /* 0x000fe200000f0eff */
[----:B------:R1:W5:Y:S01]  /*0920*/  LDG.E.U8 R16, desc[UR32][R26.64] ;  /* 0x000000201a107981 */ /* 0x000362000c1e1100 */
[----:B----4-:R-:W-:Y:S01]  /*0930*/  IADD3 R24, P0, PT, R30, R50, RZ ;  /* 0x000000321e187210 */ /* 0x010fe20007f1e0ff */
[----:B------:R-:W-:-:S02]  /*0940*/  IMAD R36, R51, 0x2, R34 ;  /* 0x0000000233247824 */ /* 0x000fc400078e0222 */
[----:B------:R-:W5:Y:S01]  /*0950*/  LDG.E.U8 R14, desc[UR32][R18.64] ;  /* 0x00000020120e7981 */ /* 0x000f62000c1e1100 */
[----:B------:R-:W-:Y:S01]  /*0960*/  LEA.HI.X.SX32 R25, R30, R3, 0x1, P0 ;  /* 0x000000031e197211 */ /* 0x000fe200000f0eff */
[----:B0-----:R-:W-:Y:S01]  /*0970*/  IMAD R20, R51, 0x2, R36 ;  /* 0x0000000233147824 */ /* 0x001fe200078e0224 */
[----:B------:R-:W-:-:S03]  /*0980*/  IADD3 R30, P0, PT, R34, R50, RZ ;  /* 0x00000032221e7210 */ /* 0x000fc60007f1e0ff */
[C---:B-1----:R-:W-:Y:S01]  /*0990*/  IMAD R22, R51.reuse, 0x2, R20 ;  /* 0x0000000233167824 */ /* 0x042fe200078e0214 */
[-C--:B------:R-:W-:Y:S02]  /*09a0*/  LEA.HI.X.SX32 R31, R34, R3.reuse, 0x1, P0 ;  /* 0x00000003221f7211 */ /* 0x080fe400000f0eff */
[CC--:B------:R-:W-:Y:S01]  /*09b0*/  IADD3 R34, P0, PT, R20.reuse, R50.reuse, RZ ;  /* 0x0000003214227210 */ /* 0x0c0fe20007f1e0ff */
[C---:B------:R-:W-:Y:S01]  /*09c0*/  IMAD R38, R51.reuse, 0x2, R22 ;  /* 0x0000000233267824 */ /* 0x040fe200078e0216 */
[----:B------:R0:W5:Y:S02]  /*09d0*/  LDG.E.U8 R18, desc[UR32][R28.64] ;  /* 0x000000201c127981 */ /* 0x000164000c1e1100 */
[-C--:B------:R-:W-:Y:S02]  /*09e0*/  LEA.HI.X.SX32 R35, R20, R3.reuse, 0x1, P0 ;  /* 0x0000000314237211 */ /* 0x080fe400000f0eff */
[-C--:B------:R-:W-:Y:S01]  /*09f0*/  IADD3 R26, P0, PT, R22, R50.reuse, RZ ;  /* 0x00000032161a7210 */ /* 0x080fe20007f1e0ff */
[----:B------:R-:W-:Y:S01]  /*0a00*/  IMAD R40, R51, 0x2, R38 ;  /* 0x0000000233287824 */ /* 0x000fe200078e0226 */
[----:B------:R-:W-:Y:S01]  /*0a10*/  IADD3 R32, P1, PT, R36, R50, RZ ;  /* 0x0000003224207210 */ /* 0x000fe20007f3e0ff */
[----:B------:R1:W5:Y:S01]  /*0a20*/  LDG.E.U8 R19, desc[UR32][R24.64] ;  /* 0x0000002018137981 */ /* 0x000362000c1e1100 */
[----:B------:R-:W-:-:S02]  /*0a30*/  LEA.HI.X.SX32 R27, R22, R3, 0x1, P0 ;  /* 0x00000003161b7211 */ /* 0x000fc400000f0eff */
[-C--:B0-----:R-:W-:Y:S01]  /*0a40*/  IADD3 R28, P0, PT, R38, R50.reuse, RZ ;  /* 0x00000032261c7210 */ /* 0x081fe20007f1e0ff */
[----:B------:R0:W5:Y:S01]  /*0a50*/  LDG.E.U8 R21, desc[UR32][R30.64] ;  /* 0x000000201e157981 */ /* 0x000162000c1e1100 */
[-C--:B------:R-:W-:Y:S02]  /*0a60*/  LEA.HI.X.SX32 R33, R36, R3.reuse, 0x1, P1 ;  /* 0x0000000324217211 */ /* 0x080fe400008f0eff */
[----:B------:R-:W-:Y:S01]  /*0a70*/  IADD3 R36, P1, PT, R40, R50, RZ ;  /* 0x0000003228247210 */ /* 0x000fe20007f3e0ff */
[----:B------:R-:W5:Y:S01]  /*0a80*/  LDG.E.U8 R22, desc[UR32][R34.64] ;  /* 0x0000002022167981 */ /* 0x000f62000c1e1100 */
[C---:B-1----:R-:W-:Y:S01]  /*0a90*/  IMAD R24, R51.reuse, 0x2, R40 ;  /* 0x0000000233187824 */ /* 0x042fe200078e0228 */
[-C--:B------:R-:W-:Y:S02]  /*0aa0*/  LEA.HI.X.SX32 R29, R38, R3.reuse, 0x1, P0 ;  /* 0x00000003261d7211 */ /* 0x080fe400000f0eff */
[----:B------:R1:W5:Y:S01]  /*0ab0*/  LDG.E.U8 R20, desc[UR32][R32.64] ;  /* 0x0000002020147981 */ /* 0x000362000c1e1100 */
[----:B------:R-:W-:Y:S01]  /*0ac0*/  IMAD R38, R51, 0x2, R24 ;  /* 0x0000000233267824 */ /* 0x000fe200078e0218 */
[----:B------:R-:W-:-:S02]  /*0ad0*/  LEA.HI.X.SX32 R37, R40, R3, 0x1, P1 ;  /* 0x0000000328257211 */ /* 0x000fc400008f0eff */
[----:B------:R-:W5:Y:S01]  /*0ae0*/  LDG.E.U8 R23, desc[UR32][R26.64] ;  /* 0x000000201a177981 */ /* 0x000f62000c1e1100 */
[CC--:B0-----:R-:W-:Y:S01]  /*0af0*/  IADD3 R30, P0, PT, R24.reuse, R50.reuse, RZ ;  /* 0x00000032181e7210 */ /* 0x0c1fe20007f1e0ff */
[C---:B------:R-:W-:Y:S02]  /*0b00*/  IMAD R40, R51.reuse, 0x2, R38 ;  /* 0x0000000233287824 */ /* 0x040fe400078e0226 */
[----:B------:R-:W5:Y:S01]  /*0b10*/  LDG.E.U8 R25, desc[UR32][R28.64] ;  /* 0x000000201c197981 */ /* 0x000f62000c1e1100 */
[-C--:B------:R-:W-:Y:S01]  /*0b20*/  LEA.HI.X.SX32 R31, R24, R3.reuse, 0x1, P0 ;  /* 0x00000003181f7211 */ /* 0x080fe200000f0eff */
[C---:B------:R-:W-:Y:S01]  /*0b30*/  IMAD R42, R51.reuse, 0x2, R40 ;  /* 0x00000002332a7824 */ /* 0x040fe200078e0228 */
[CC--:B-1----:R-:W-:Y:S01]  /*0b40*/  IADD3 R32, P0, PT, R38.reuse, R50.reuse, RZ ;  /* 0x0000003226207210 */ /* 0x0c2fe20007f1e0ff */
[----:B------:R0:W5:Y:S03]  /*0b50*/  LDG.E.U8 R24, desc[UR32][R36.64] ;  /* 0x0000002024187981 */ /* 0x000166000c1e1100 */
[----:B------:R-:W-:Y:S01]  /*0b60*/  LEA.HI.X.SX32 R33, R38, R3, 0x1, P0 ;  /* 0x0000000326217211 */ /* 0x000fe200000f0eff */
[----:B------:R-:W-:Y:S01]  /*0b70*/  IMAD R44, R51, 0x2, R42 ;  /* 0x00000002332c7824 */ /* 0x000fe200078e022a */
[-C--:B------:R-:W-:Y:S01]  /*0b80*/  IADD3 R38, P1, PT, R42, R50.reuse, RZ ;  /* 0x000000322a267210 */ /* 0x080fe20007f3e0ff */
[----:B------:R-:W5:Y:S01]  /*0b90*/  LDG.E.U8 R26, desc[UR32][R30.64] ;  /* 0x000000201e1a7981 */ /* 0x000f62000c1e1100 */
[----:B------:R-:W-:-:S02]  /*0ba0*/  IADD3 R34, P0, PT, R40, R50, RZ ;  /* 0x0000003228227210 */ /* 0x000fc40007f1e0ff */
[-C--:B------:R-:W-:Y:S01]  /*0bb0*/  LEA.HI.X.SX32 R39, R42, R3.reuse, 0x1, P1 ;  /* 0x000000032a277211 */ /* 0x080fe200008f0eff */
[C---:B------:R-:W-:Y:S01]  /*0bc0*/  IMAD R42, R51.reuse, 0x2, R44 ;  /* 0x00000002332a7824 */ /* 0x040fe200078e022c */
[-C--:B------:R-:W-:Y:S01]  /*0bd0*/  LEA.HI.X.SX32 R35, R40, R3.reuse, 0x1, P0 ;  /* 0x0000000328237211 */ /* 0x080fe200000f0eff */
[----:B------:R1:W5:Y:S01]  /*0be0*/  LDG.E.U8 R27, desc[UR32][R32.64] ;  /* 0x00000020201b7981 */ /* 0x000362000c1e1100 */
[CC--:B------:R-:W-:Y:S01]  /*0bf0*/  IADD3 R40, P0, PT, R44.reuse, R50.reuse, RZ ;  /* 0x000000322c287210 */ /* 0x0c0fe20007f1e0ff */
[C---:B------:R-:W-:Y:S02]  /*0c00*/  IMAD R46, R51.reuse, 0x2, R42 ;  /* 0x00000002332e7824 */ /* 0x040fe400078e022a */
[----:B------:R4:W5:Y:S01]  /*0c10*/  LDG.E.U8 R29, desc[UR32][R34.64] ;  /* 0x00000020221d7981 */ /* 0x000962000c1e1100 */
[-C--:B------:R-:W-:Y:S01]  /*0c20*/  LEA.HI.X.SX32 R41, R44, R3.reuse, 0x1, P0 ;  /* 0x000000032c297211 */ /* 0x080fe200000f0eff */
[C---:B------:R-:W-:Y:S01]  /*0c30*/  IMAD R48, R51.reuse, 0x2, R46 ;  /* 0x0000000233307824 */ /* 0x040fe200078e022e */
[CC--:B0-----:R-:W-:Y:S01]  /*0c40*/  IADD3 R36, P0, PT, R42.reuse, R50.reuse, RZ ;  /* 0x000000322a247210 */ /* 0x0c1fe20007f1e0ff */
[----:B------:R0:W5:Y:S02]  /*0c50*/  LDG.E.U8 R28, desc[UR32][R38.64] ;  /* 0x00000020261c7981 */ /* 0x000164000c1e1100 */
[C---:B-1----:R-:W-:Y:S01]  /*0c60*/  IMAD R32, R51.reuse, 0x2, R48 ;  /* 0x0000000233207824 */ /* 0x042fe200078e0230 */
[-C--:B------:R-:W-:Y:S01]  /*0c70*/  LEA.HI.X.SX32 R37, R42, R3.reuse, 0x1, P0 ;  /* 0x000000032a257211 */ /* 0x080fe200000f0eff */
[----:B------:R-:W5:Y:S01]  /*0c80*/  LDG.E.U8 R30, desc[UR32][R40.64] ;  /* 0x00000020281e7981 */ /* 0x000f62000c1e1100 */
[-C--:B------:R-:W-:Y:S01]  /*0c90*/  IADD3 R42, P0, PT, R46, R50.reuse, RZ ;  /* 0x000000322e2a7210 */ /* 0x080fe20007f1e0ff */
[----:B----4-:R-:W-:Y:S01]  /*0ca0*/  IMAD R34, R51, 0x2, R32 ;  /* 0x0000000233227824 */ /* 0x010fe200078e0220 */
[----:B------:R-:W-:Y:S01]  /*0cb0*/  IADD3 R44, P1, PT, R48, R50, RZ ;  /* 0x00000032302c7210 */ /* 0x000fe20007f3e0ff */
[----:B------:R1:W5:Y:S01]  /*0cc0*/  LDG.E.U8 R31, desc[UR32][R36.64] ;  /* 0x00000020241f7981 */ /* 0x000362000c1e1100 */
[----:B------:R-:W-:-:S02]  /*0cd0*/  LEA.HI.X.SX32 R43, R46, R3, 0x1, P0 ;  /* 0x000000032e2b7211 */ /* 0x000fc400000f0eff */
[-C--:B------:R-:W-:Y:S01]  /*0ce0*/  IADD3 R46, P0, PT, R32, R50.reuse, RZ ;  /* 0x00000032202e7210 */ /* 0x080fe20007f1e0ff */
[C---:B------:R-:W-:Y:S01]  /*0cf0*/  IMAD R52, R51.reuse, 0x2, R34 ;  /* 0x0000000233347824 */ /* 0x040fe200078e0222 */
[-C--:B------:R-:W-:Y:S01]  /*0d00*/  LEA.HI.X.SX32 R45, R48, R3.reuse, 0x1, P1 ;  /* 0x00000003302d7211 */ /* 0x080fe200008f0eff */
[----:B------:R4:W5:Y:S01]  /*0d10*/  LDG.E.U8 R33, desc[UR32][R42.64] ;  /* 0x000000202a217981 */ /* 0x000962000c1e1100 */
[-C--:B------:R-:W-:Y:S02]  /*0d20*/  LEA.HI.X.SX32 R47, R32, R3.reuse, 0x1, P0 ;  /* 0x00000003202f7211 */ /* 0x080fe400000f0eff */
[CC--:B0-----:R-:W-:Y:S01]  /*0d30*/  IADD3 R38, P0, PT, R34.reuse, R50.reuse, RZ ;  /* 0x0000003222267210 */ /* 0x0c1fe20007f1e0ff */
[C---:B------:R-:W-:Y:S01]  /*0d40*/  IMAD R54, R51.reuse, 0x2, R52 ;  /* 0x0000000233367824 */ /* 0x040fe200078e0234 */
[----:B------:R0:W5:Y:S02]  /*0d50*/  LDG.E.U8 R32, desc[UR32][R44.64] ;  /* 0x000000202c207981 */ /* 0x000164000c1e1100 */
[----:B------:R-:W-:Y:S01]  /*0d60*/  LEA.HI.X.SX32 R39, R34, R3, 0x1, P0 ;  /* 0x0000000322277211 */ /* 0x000fe200000f0eff */
[----:B-1----:R-:W-:Y:S01]  /*0d70*/  IMAD R36, R51, 0x2, R54 ;  /* 0x0000000233247824 */ /* 0x002fe200078e0236 */
[-C--:B------:R-:W-:Y:S01]  /*0d80*/  IADD3 R40, P0, PT, R52, R50.reuse, RZ ;  /* 0x0000003234287210 */ /* 0x080fe20007f1e0ff */
[----:B------:R1:W5:Y:S01]  /*0d90*/  LDG.E.U8 R34, desc[UR32][R46.64] ;  /* 0x000000202e227981 */ /* 0x000362000c1e1100 */
[----:B------:R-:W-:-:S02]  /*0da0*/  IADD3 R48, P1, PT, R54, R50, RZ ;  /* 0x0000003236307210 */ /* 0x000fc40007f3e0ff */
[-C--:B------:R-:W-:Y:S01]  /*0db0*/  LEA.HI.X.SX32 R41, R52, R3.reuse, 0x1, P0 ;  /* 0x0000000334297211 */ /* 0x080fe200000f0eff */
[C---:B------:R-:W-:Y:S01]  /*0dc0*/  IMAD R52, R51.reuse, 0x2, R36 ;  /* 0x0000000233347824 */ /* 0x040fe200078e0224 */
[-C--:B------:R-:W-:Y:S01]  /*0dd0*/  LEA.HI.X.SX32 R49, R54, R3.reuse, 0x1, P1 ;  /* 0x0000000336317211 */ /* 0x080fe200008f0eff */
[----:B------:R-:W5:Y:S01]  /*0de0*/  LDG.E.U8 R35, desc[UR32][R38.64] ;  /* 0x0000002026237981 */ /* 0x000f62000c1e1100 */
[CC--:B----4-:R-:W-:Y:S01]  /*0df0*/  IADD3 R42, P0, PT, R36.reuse, R50.reuse, RZ ;  /* 0x00000032242a7210 */ /* 0x0d0fe20007f1e0ff */
[C---:B------:R-:W-:Y:S02]  /*0e00*/  IMAD R54, R51.reuse, 0x2, R52 ;  /* 0x0000000233367824 */ /* 0x040fe400078e0234 */
[----:B------:R-:W5:Y:S01]  /*0e10*/  LDG.E.U8 R37, desc[UR32][R40.64] ;  /* 0x0000002028257981 */ /* 0x000f62000c1e1100 */
[-C--:B------:R-:W-:Y:S01]  /*0e20*/  LEA.HI.X.SX32 R43, R36, R3.reuse, 0x1, P0 ;  /* 0x00000003242b7211 */ /* 0x080fe200000f0eff */
[C---:B------:R-:W-:Y:S01]  /*0e30*/  IMAD R56, R51.reuse, 0x2, R54 ;  /* 0x0000000233387824 */ /* 0x040fe200078e0236 */
[CC--:B0-----:R-:W-:Y:S01]  /*0e40*/  IADD3 R44, P0, PT, R52.reuse, R50.reuse, RZ ;  /* 0x00000032342c7210 */ /* 0x0c1fe20007f1e0ff */
[----:B------:R0:W5:Y:S03]  /*0e50*/  LDG.E.U8 R36, desc[UR32][R48.64] ;  /* 0x0000002030247981 */ /* 0x000166000c1e1100 */
[----:B------:R-:W-:Y:S01]  /*0e60*/  LEA.HI.X.SX32 R45, R52, R3, 0x1, P0 ;  /* 0x00000003342d7211 */ /* 0x000fe200000f0eff */
[----:B------:R-:W-:Y:S01]  /*0e70*/  IMAD R58, R51, 0x2, R56 ;  /* 0x00000002333a7824 */ /* 0x000fe200078e0238 */
[-C--:B------:R-:W-:Y:S01]  /*0e80*/  IADD3 R52, P1, PT, R56, R50.reuse, RZ ;  /* 0x0000003238347210 */ /* 0x080fe20007f3e0ff */
[----:B------:R-:W5:Y:S01]  /*0e90*/  LDG.E.U8 R38, desc[UR32][R42.64] ;  /* 0x000000202a267981 */ /* 0x000f62000c1e1100 */
[----:B-1----:R-:W-:-:S02]  /*0ea0*/  IADD3 R46, P0, PT, R54, R50, RZ ;  /* 0x00000032362e7210 */ /* 0x002fc40007f1e0ff */
        /* <DEDUP_REMOVED lines=67> */
[-C--:B------:R-:W-:Y:S02]  /*12e0*/  IADD3 R74, P0, PT, R58, R50.reuse, RZ ;  /* 0x000000323a4a7210 */ /* 0x080fe40007f1e0ff */
[-C--:B------:R-:W-:Y:S01]  /*12f0*/  LEA.HI.X.SX32 R73, R76, R3.reuse, 0x1, P1 ;  /* 0x000000034c497211 */ /* 0x080fe200008f0eff */
[C---:B------:R-:W-:Y:S01]  /*1300*/  IMAD R76, R51.reuse, 0x2, R60 ;  /* 0x00000002334c7824 */ /* 0x040fe200078e023c */
[-C--:B------:R-:W-:Y:S01]  /*1310*/  LEA.HI.X.SX32 R75, R58, R3.reuse, 0x1, P0 ;  /* 0x000000033a4b7211 */ /* 0x080fe200000f0eff */
[----:B------:R4:W5:Y:S01]  /*1320*/  LDG.E.U8 R59, desc[UR32][R70.64] ;  /* 0x00000020463b7981 */ /* 0x000962000c1e1100 */
[CC--:B0-----:R-:W-:Y:S01]  /*1330*/  IADD3 R64, P0, PT, R60.reuse, R50.reuse, RZ ;  /* 0x000000323c407210 */ /* 0x0c1fe20007f1e0ff */
[C---:B------:R-:W-:Y:S02]  /*1340*/  IMAD R80, R51.reuse, 0x2, R76 ;  /* 0x0000000233507824 */ /* 0x040fe400078e024c */
[----:B------:R-:W5:Y:S01]  /*1350*/  LDG.E.U8 R58, desc[UR32][R72.64] ;  /* 0x00000020483a7981 */ /* 0x000f62000c1e1100 */
[----:B------:R-:W-:Y:S01]  /*1360*/  LEA.HI.X.SX32 R65, R60, R3, 0x1, P0 ;  /* 0x000000033c417211 */ /* 0x000fe200000f0eff */
[----:B------:R-:W-:Y:S01]  /*1370*/  IMAD R82, R51, 0x2, R80 ;  /* 0x0000000233527824 */ /* 0x000fe200078e0250 */
[-C--:B-1----:R-:W-:Y:S01]  /*1380*/  IADD3 R62, P0, PT, R76, R50.reuse, RZ ;  /* 0x000000324c3e7210 */ /* 0x082fe20007f1e0ff */
[----:B------:R0:W5:Y:S01]  /*1390*/  LDG.E.U8 R60, desc[UR32][R74.64] ;  /* 0x000000204a3c7981 */ /* 0x000162000c1e1100 */
[----:B------:R-:W-:-:S02]  /*13a0*/  IADD3 R66, P1, PT, R80, R50, RZ ;  /* 0x0000003250427210 */ /* 0x000fc40007f3e0ff */
[-C--:B------:R-:W-:Y:S01]  /*13b0*/  LEA.HI.X.SX32 R63, R76, R3.reuse, 0x1, P0 ;  /* 0x000000034c3f7211 */ /* 0x080fe200000f0eff */
[C---:B------:R-:W-:Y:S01]  /*13c0*/  IMAD R76, R51.reuse, 0x2, R82 ;  /* 0x00000002334c7824 */ /* 0x040fe200078e0252 */
[-C--:B------:R-:W-:Y:S01]  /*13d0*/  LEA.HI.X.SX32 R67, R80, R3.reuse, 0x1, P1 ;  /* 0x0000000350437211 */ /* 0x080fe200008f0eff */
[----:B------:R-:W5:Y:S02]  /*13e0*/  LDG.E.U8 R61, desc[UR32][R64.64] ;  /* 0x00000020403d7981 */ /* 0x000f64000c1e1100 */
[C---:B------:R-:W-:Y:S01]  /*13f0*/  IMAD R80, R51.reuse, 0x2, R76 ;  /* 0x0000000233507824 */ /* 0x040fe200078e024c */
[-C--:B----4-:R-:W-:Y:S01]  /*1400*/  IADD3 R70, P0, PT, R82, R50.reuse, RZ ;  /* 0x0000003252467210 */ /* 0x090fe20007f1e0ff */
[----:B------:R-:W5:Y:S03]  /*1410*/  LDG.E.U8 R63, desc[UR32][R62.64] ;  /* 0x000000203e3f7981 */ /* 0x000f66000c1e1100 */
[----:B0-----:R-:W-:Y:S01]  /*1420*/  IADD3 R74, P1, PT, R80, R50, RZ ;  /* 0x00000032504a7210 */ /* 0x001fe20007f3e0ff */
[----:B------:R-:W-:Y:S01]  /*1430*/  IMAD R69, R51, 0x2, R80 ;  /* 0x0000000233457824 */ /* 0x000fe200078e0250 */
[-C--:B------:R-:W-:Y:S01]  /*1440*/  LEA.HI.X.SX32 R71, R82, R3.reuse, 0x1, P0 ;  /* 0x0000000352477211 */ /* 0x080fe200000f0eff */
[----:B------:R-:W5:Y:S01]  /*1450*/  LDG.E.U8 R51, desc[UR32][R66.64] ;  /* 0x0000002042337981 */ /* 0x000f62000c1e1100 */
[----:B------:R-:W-:Y:S01]  /*1460*/  LEA.HI.X.SX32 R75, R80, R3, 0x1, P1 ;  /* 0x00000003504b7211 */ /* 0x000fe200008f0eff */
[----:B------:R-:W-:-:S04]  /*1470*/  IMAD R80, R68, R119, RZ ;  /* 0x0000007744507224 */ /* 0x000fc800078e02ff */
[C---:B------:R-:W-:Y:S01]  /*1480*/  IMAD R82, R119.reuse, 0x2, R80 ;  /* 0x0000000277527824 */ /* 0x040fe200078e0250 */
[----:B------:R-:W-:Y:S01]  /*1490*/  IADD3 R72, P0, PT, R76, R50, RZ ;  /* 0x000000324c487210 */ /* 0x000fe20007f1e0ff */
[----:B------:R-:W5:Y:S02]  /*14a0*/  LDG.E.U8 R65, desc[UR32][R74.64] ;  /* 0x000000204a417981 */ /* 0x000f64000c1e1100 */
[----:B------:R-:W-:-:S04]  /*14b0*/  IMAD R84, R119, 0x2, R82 ;  /* 0x0000000277547824 */ /* 0x000fc800078e0252 */
[----:B------:R-:W-:Y:S01]  /*14c0*/  IMAD R86, R119, 0x2, R84 ;  /* 0x0000000277567824 */ /* 0x000fe200078e0254 */
[----:B------:R-:W-:-:S03]  /*14d0*/  LEA.HI.X.SX32 R73, R76, R3, 0x1, P0 ;  /* 0x000000034c497211 */ /* 0x000fc600000f0eff */
[----:B------:R-:W-:Y:S01]  /*14e0*/  IMAD R88, R119, 0x2, R86 ;  /* 0x0000000277587824 */ /* 0x000fe200078e0256 */
[----:B------:R-:W-:Y:S01]  /*14f0*/  IADD3 R76, P0, PT, R69, R50, RZ ;  /* 0x00000032454c7210 */ /* 0x000fe20007f1e0ff */
[----:B------:R-:W5:Y:S04]  /*1500*/  LDG.E.U8 R62, desc[UR32][R72.64] ;  /* 0x00000020483e7981 */ /* 0x000f68000c1e1100 */
[----:B------:R0:W5:Y:S02]  /*1510*/  LDG.E.U8 R50, desc[UR32][R70.64] ;  /* 0x0000002046327981 */ /* 0x000164000c1e1100 */
[----:B0-----:R-:W-:-:S04]  /*1520*/  IMAD R70, R119, 0x2, R88 ;  /* 0x0000000277467824 */ /* 0x001fc800078e0258 */
[----:B------:R-:W-:Y:S01]  /*1530*/  IMAD R90, R119, 0x2, R70 ;  /* 0x00000002775a7824 */ /* 0x000fe200078e0246 */
[----:B------:R-:W-:-:S03]  /*1540*/  LEA.HI.X.SX32 R77, R69, R3, 0x1, P0 ;  /* 0x00000003454d7211 */ /* 0x000fc600000f0eff */
[C---:B------:R-:W-:Y:S02]  /*1550*/  IMAD R72, R119.reuse, 0x2, R90 ;  /* 0x0000000277487824 */ /* 0x040fe400078e025a */
[----:B------:R0:W5:Y:S02]  /*1560*/  LDG.E.U8 R64, desc[UR32][R76.64] ;  /* 0x000000204c407981 */ /* 0x000164000c1e1100 */
[----:B------:R-:W-:-:S04]  /*1570*/  IMAD R74, R119, 0x2, R72 ;  /* 0x00000002774a7824 */ /* 0x000fc800078e0248 */
[----:B0-----:R-:W-:-:S04]  /*1580*/  IMAD R76, R119, 0x2, R74 ;  /* 0x00000002774c7824 */ /* 0x001fc800078e024a */
[----:B------:R-:W-:-:S04]  /*1590*/  IMAD R92, R119, 0x2, R76 ;  /* 0x00000002775c7824 */ /* 0x000fc800078e024c */
        /* <DEDUP_REMOVED lines=8> */
[----:B------:R-:W-:Y:S01]  /*1620*/  IMAD R110, R119, 0x2, R108 ;  /* 0x00000002776e7824 */ /* 0x000fe200078e026c */
[----:B------:R-:W-:-:S03]  /*1630*/  LOP3.LUT R69, R79, 0x7f, RZ, 0xc0, !PT ;  /* 0x0000007f4f457812 */ /* 0x000fc600078ec0ff */
[----:B------:R-:W-:Y:S01]  /*1640*/  IMAD R112, R119, 0x2, R110 ;  /* 0x0000000277707824 */ /* 0x000fe200078e026e */
[----:B------:R-:W-:Y:S01]  /*1650*/  SHF.R.U32.HI R67, RZ, 0x5, R79 ;  /* 0x00000005ff437819 */ /* 0x000fe2000001164f */
[----:B--2---:R-:W-:Y:S02]  /*1660*/  IMAD R66, R69, UR4, RZ ;  /* 0x0000000445427c24 */ /* 0x004fe4000f8e02ff */
[----:B------:R-:W-:Y:S02]  /*1670*/  IMAD R114, R119, 0x2, R112 ;  /* 0x0000000277727824 */ /* 0x000fe400078e0270 */
[----:B------:R-:W-:Y:S01]  /*1680*/  IMAD R3, R118, UR7, RZ ;  /* 0x0000000776037c24 */ /* 0x000fe2000f8e02ff */
[----:B------:R-:W-:Y:S01]  /*1690*/  R2UR UR24, R67 ;  /* 0x00000000431872ca */ /* 0x000fe200000e0000 */
[----:B------:R-:W-:Y:S01]  /*16a0*/  IMAD R116, R119, 0x2, R114 ;  /* 0x0000000277747824 */ /* 0x000fe200078e0272 */
[----:B------:R-:W-:Y:S02]  /*16b0*/  SHF.R.S32.HI R67, RZ, 0x1f, R66 ;  /* 0x0000001fff437819 */ /* 0x000fe40000011442 */
[----:B------:R-:W-:-:S02]  /*16c0*/  IADD3 R224, P0, P1, R66, R224, R3 ;  /* 0x000000e042e07210 */ /* 0x000fc4000791e003 */
[----:B------:R-:W-:Y:S02]  /*16d0*/  SHF.R.S32.HI R118, RZ, 0x1f, R3 ;  /* 0x0000001fff767819 */ /* 0x000fe40000011403 */
[----:B---3--:R-:W-:Y:S01]  /*16e0*/  R2UR UR14, R78 ;  /* 0x000000004e0e72ca */ /* 0x008fe200000e0000 */
[----:B------:R-:W-:Y:S01]  /*16f0*/  IMAD R78, R119, 0x2, R116 ;  /* 0x00000002774e7824 */ /* 0x000fe200078e0274 */
[----:B------:R-:W-:Y:S02]  /*1700*/  IADD3.X R3, PT, PT, R67, R225, R118, P0, P1 ;  /* 0x000000e143037210 */ /* 0x000fe400007e2476 */
[-C--:B------:R-:W-:Y:S01]  /*1710*/  IADD3 R218, P0, PT, R80, R224.reuse, RZ ;  /* 0x000000e050da7210 */ /* 0x080fe20007f1e0ff */
[----:B------:R-:W-:Y:S01]  /*1720*/  IMAD R118, R119, 0x2, R78 ;  /* 0x0000000277767824 */ /* 0x000fe200078e024e */
[-C--:B------:R-:W-:Y:S02]  /*1730*/  IADD3 R166, P2, PT, R84, R224.reuse, RZ ;  /* 0x000000e054a67210 */ /* 0x080fe40007f5e0ff */
[----:B------:R-:W-:-:S02]  /*1740*/  IADD3 R192, P1, PT, R82, R224, RZ ;  /* 0x000000e052c07210 */ /* 0x000fc40007f3e0ff */
[-C--:B------:R-:W-:Y:S01]  /*1750*/  LEA.HI.X.SX32 R219, R80, R3.reuse, 0x1, P0 ;  /* 0x0000000350db7211 */ /* 0x080fe200000f0eff */
[C---:B------:R-:W-:Y:S01]  /*1760*/  IMAD R80, R119.reuse, 0x2, R118 ;  /* 0x0000000277507824 */ /* 0x040fe200078e0276 */
[-C--:B------:R-:W-:Y:S02]  /*1770*/  LEA.HI.X.SX32 R167, R84, R3.reuse, 0x1, P2 ;  /* 0x0000000354a77211 */ /* 0x080fe400010f0eff */
[-C--:B------:R-:W-:Y:S01]  /*1780*/  LEA.HI.X.SX32 R193, R82, R3.reuse, 0x1, P1 ;  /* 0x0000000352c17211 */ /* 0x080fe200008f0eff */
[C---:B------:R-:W-:Y:S01]  /*1790*/  IMAD R82, R119.reuse, 0x2, R80 ;  /* 0x0000000277527824 */ /* 0x040fe200078e0250 */
[-C--:B------:R-:W-:Y:S02]  /*17a0*/  IADD3 R190, P2, PT, R70, R224.reuse, RZ ;  /* 0x000000e046be7210 */ /* 0x080fe40007f5e0ff */
[-C--:B------:R-:W-:Y:S02]  /*17b0*/  IADD3 R216, P1, PT, R88, R224.reuse, RZ ;  /* 0x000000e058d87210 */ /* 0x080fe40007f3e0ff */
[----:B------:R-:W-:Y:S01]  /*17c0*/  LEA.HI.X.SX32 R191, R70, R3, 0x1, P2 ;  /* 0x0000000346bf7211 */ /* 0x000fe200010f0eff */
[----:B------:R-:W-:Y:S01]  /*17d0*/  IMAD R70, R119, 0x2, R82 ;  /* 0x0000000277467824 */ /* 0x000fe200078e0252 */
[----:B------:R-:W-:-:S02]  /*17e0*/  IADD3 R142, P0, PT, R86, R224, RZ ;  /* 0x000000e0568e7210 */ /* 0x000fc40007f1e0ff */
[-C--:B------:R-:W-:Y:S01]  /*17f0*/  LEA.HI.X.SX32 R217, R88, R3.reuse, 0x1, P1 ;  /* 0x0000000358d97211 */ /* 0x080fe200008f0eff */
[C---:B------:R-:W-:Y:S01]  /*1800*/  IMAD R84, R119.reuse, 0x2, R70 ;  /* 0x0000000277547824 */ /* 0x040fe200078e0246 */
[-C--:B------:R-:W-:Y:S02]  /*1810*/  IADD3 R140, P1, PT, R72, R224.reuse, RZ ;  /* 0x000000e0488c7210 */ /* 0x080fe40007f3e0ff */
[-C--:B------:R-:W-:Y:S02]  /*1820*/  LEA.HI.X.SX32 R143, R86, R3.reuse, 0x1, P0 ;  /* 0x00000003568f7211 */ /* 0x080fe400000f0eff */
[-C--:B------:R-:W-:Y:S02]  /*1830*/  IADD3 R164, P0, PT, R90, R224.reuse, RZ ;  /* 0x000000e05aa47210 */ /* 0x080fe40007f1e0ff */
[----:B------:R-:W-:Y:S02]  /*1840*/  IADD3 R214, P2, PT, R74, R224, RZ ;  /* 0x000000e04ad67210 */ /* 0x000fe40007f5e0ff */
[-C--:B------:R-:W-:Y:S01]  /*1850*/  LEA.HI.X.SX32 R141, R72, R3.reuse, 0x1, P1 ;  /* 0x00000003488d7211 */ /* 0x080fe200008f0eff */
[----:B------:R-:W-:Y:S01]  /*1860*/  IMAD R72, R119, 0x2, R84 ;  /* 0x0000000277487824 */ /* 0x000fe200078e0254 */
[----:B------:R-:W-:-:S02]  /*1870*/  LEA.HI.X.SX32 R165, R90, R3, 0x1, P0 ;  /* 0x000000035aa57211 */ /* 0x000fc400000f0eff */
[----:B------:R-:W-:Y:S01]  /*1880*/  LEA.HI.X.SX32 R215, R74, R3, 0x1, P2 ;  /* 0x000000034ad77211 */ /* 0x000fe200010f0eff */
[----:B------:R-:W-:Y:S01]  /*1890*/  IMAD R74, R119, 0x2, R72 ;  /* 0x00000002774a7824 */ /* 0x000fe200078e0248 */
[----:B------:R-:W-:-:S04]  /*18a0*/  IADD3 R188, P0, PT, R76, R224, RZ ;  /* 0x000000e04cbc7210 */ /* 0x000fc80007f1e0ff */
[----:B------:R-:W-:Y:S01]  /*18b0*/  LEA.HI.X.SX32 R189, R76, R3, 0x1, P0 ;  /* 0x000000034cbd7211 */ /* 0x000fe200000f0eff */
[----:B------:R-:W-:Y:S01]  /*18c0*/  IMAD R76, R119, 0x2, R74 ;  /* 0x00000002774c7824 */ /* 0x000fe200078e024a */
[----:B------:R-:W-:-:S03]  /*18d0*/  IADD3 R138, P2, PT, R94, R224, RZ ;  /* 0x000000e05e8a7210 */ /* 0x000fc60007f5e0ff */
[----:B------:R-:W-:Y:S01]  /*18e0*/  IMAD R86, R119, 0x2, R76 ;  /* 0x0000000277567824 */ /* 0x000fe200078e024c */
[----:B------:R-:W-:-:S03]  /*18f0*/  IADD3 R162, P1, PT, R92, R224, RZ ;  /* 0x000000e05ca27210 */ /* 0x000fc60007f3e0ff */
[C---:B------:R-:W-:Y:S01]  /*1900*/  IMAD R88, R119.reuse, 0x2, R86 ;  /* 0x0000000277587824 */ /* 0x040fe200078e0256 */
[-C--:B------:R-:W-:Y:S02]  /*1910*/  LEA.HI.X.SX32 R139, R94, R3.reuse, 0x1, P2 ;  /* 0x000000035e8b7211 */ /* 0x080fe400010f0eff */
[-C--:B------:R-:W-:Y:S01]  /*1920*/  IADD3 R160, P2, PT, R100, R224.reuse, RZ ;  /* 0x000000e064a07210 */ /* 0x080fe20007f5e0ff */
[C---:B------:R-:W-:Y:S01]  /*1930*/  IMAD R90, R119.reuse, 0x2, R88 ;  /* 0x00000002775a7824 */ /* 0x040fe200078e0258 */
[-C--:B------:R-:W-:Y:S02]  /*1940*/  LEA.HI.X.SX32 R163, R92, R3.reuse, 0x1, P1 ;  /* 0x000000035ca37211 */ /* 0x080fe400008f0eff */
[-C--:B------:R-:W-:Y:S01]  /*1950*/  IADD3 R186, P1, PT, R98, R224.reuse, RZ ;  /* 0x000000e062ba7210 */ /* 0x080fe20007f3e0ff */
[----:B------:R-:W-:Y:S01]  /*1960*/  IMAD R92, R119, 0x2, R90 ;  /* 0x00000002775c7824 */ /* 0x000fe200078e025a */
[----:B------:R-:W-:Y:S02]  /*1970*/  LEA.HI.X.SX32 R161, R100, R3, 0x1, P2 ;  /* 0x0000000364a17211 */ /* 0x000fe400010f0eff */
[----:B------:R-:W-:-:S02]  /*1980*/  IADD3 R184, P2, PT, R106, R224, RZ ;  /* 0x000000e06ab87210 */ /* 0x000fc40007f5e0ff */
[-C--:B------:R-:W-:Y:S01]  /*1990*/  IADD3 R212, P0, PT, R96, R224.reuse, RZ ;  /* 0x000000e060d47210 */ /* 0x080fe20007f1e0ff */
[C---:B------:R-:W-:Y:S01]  /*19a0*/  IMAD R94, R119.reuse, 0x2, R92 ;  /* 0x00000002775e7824 */ /* 0x040fe200078e025c */
[-C--:B------:R-:W-:Y:S02]  /*19b0*/  LEA.HI.X.SX32 R187, R98, R3.reuse, 0x1, P1 ;  /* 0x0000000362bb7211 */ /* 0x080fe400008f0eff */
[-C--:B------:R-:W-:Y:S02]  /*19c0*/  IADD3 R210, P1, PT, R104, R224.reuse, RZ ;  /* 0x000000e068d27210 */ /* 0x080fe40007f3e0ff */
[-C--:B------:R-:W-:Y:S02]  /*19d0*/  LEA.HI.X.SX32 R185, R106, R3.reuse, 0x1, P2 ;  /* 0x000000036ab97211 */ /* 0x080fe400010f0eff */
[----:B------:R-:W-:Y:S02]  /*19e0*/  LEA.HI.X.SX32 R213, R96, R3, 0x1, P0 ;  /* 0x0000000360d57211 */ /* 0x000fe400000f0eff */
[-C--:B------:R-:W-:Y:S01]  /*19f0*/  IADD3 R208, P2, PT, R112, R224.reuse, RZ ;  /* 0x000000e070d07210 */ /* 0x080fe20007f5e0ff */
[----:B------:R-:W-:Y:S01]  /*1a00*/  IMAD R96, R119, 0x2, R94 ;  /* 0x0000000277607824 */ /* 0x000fe200078e025e */
[----:B------:R-:W-:-:S02]  /*1a10*/  IADD3 R136, P0, PT, R102, R224, RZ ;  /* 0x000000e066887210 */ /* 0x000fc40007f1e0ff */
[-C--:B------:R-:W-:Y:S02]  /*1a20*/  LEA.HI.X.SX32 R211, R104, R3.reuse, 0x1, P1 ;  /* 0x0000000368d37211 */ /* 0x080fe400008f0eff */
[-C--:B------:R-:W-:Y:S02]  /*1a30*/  IADD3 R134, P1, PT, R110, R224.reuse, RZ ;  /* 0x000000e06e867210 */ /* 0x080fe40007f3e0ff */
[-C--:B------:R-:W-:Y:S01]  /*1a40*/  LEA.HI.X.SX32 R209, R112, R3.reuse, 0x1, P2 ;  /* 0x0000000370d17211 */ /* 0x080fe200010f0eff */
[----:B------:R-:W-:Y:S01]  /*1a50*/  IMAD R98, R119, 0x2, R96 ;  /* 0x0000000277627824 */ /* 0x000fe200078e0260 */
[----:B------:R-:W-:Y:S02]  /*1a60*/  LEA.HI.X.SX32 R137, R102, R3, 0x1, P0 ;  /* 0x0000000366897211 */ /* 0x000fe400000f0eff */
[-C--:B------:R-:W-:Y:S02]  /*1a70*/  IADD3 R132, P2, PT, R78, R224.reuse, RZ ;  /* 0x000000e04e847210 */ /* 0x080fe40007f5e0ff */
[----:B------:R-:W-:-:S02]  /*1a80*/  IADD3 R158, P0, PT, R108, R224, RZ ;  /* 0x000000e06c9e7210 */ /* 0x000fc40007f1e0ff */
[-C--:B------:R-:W-:Y:S02]  /*1a90*/  LEA.HI.X.SX32 R135, R110, R3.reuse, 0x1, P1 ;  /* 0x000000036e877211 */ /* 0x080fe400008f0eff */
[-C--:B------:R-:W-:Y:S02]  /*1aa0*/  IADD3 R156, P1, PT, R116, R224.reuse, RZ ;  /* 0x000000e0749c7210 */ /* 0x080fe40007f3e0ff */
[-C--:B------:R-:W-:Y:S01]  /*1ab0*/  LEA.HI.X.SX32 R133, R78, R3.reuse, 0x1, P2 ;  /* 0x000000034e857211 */ /* 0x080fe200010f0eff */
[C---:B------:R-:W-:Y:S01]  /*1ac0*/  IMAD R78, R119.reuse, 0x2, R98 ;  /* 0x00000002774e7824 */ /* 0x040fe200078e0262 */
[-C--:B------:R-:W-:Y:S02]  /*1ad0*/  LEA.HI.X.SX32 R159, R108, R3.reuse, 0x1, P0 ;  /* 0x000000036c9f7211 */ /* 0x080fe400000f0eff */
[-C--:B------:R-:W-:Y:S02]  /*1ae0*/  IADD3 R182, P0, PT, R114, R224.reuse, RZ ;  /* 0x000000e072b67210 */ /* 0x080fe40007f1e0ff */
[----:B------:R-:W-:Y:S01]  /*1af0*/  LEA.HI.X.SX32 R157, R116, R3, 0x1, P1 ;  /* 0x00000003749d7211 */ /* 0x000fe200008f0eff */
[----:B------:R-:W-:Y:S01]  /*1b00*/  IMAD R100, R119, 0x2, R78 ;  /* 0x0000000277647824 */ /* 0x000fe200078e024e */
[----:B------:R-:W-:-:S02]  /*1b10*/  IADD3 R180, P1, PT, R80, R224, RZ ;  /* 0x000000e050b47210 */ /* 0x000fc40007f3e0ff */
[-C--:B------:R-:W-:Y:S02]  /*1b20*/  LEA.HI.X.SX32 R183, R114, R3.reuse, 0x1, P0 ;  /* 0x0000000372b77211 */ /* 0x080fe400000f0eff */
[-C--:B------:R-:W-:Y:S02]  /*1b30*/  IADD3 R206, P0, PT, R118, R224.reuse, RZ ;  /* 0x000000e076ce7210 */ /* 0x080fe40007f1e0ff */
[-C--:B------:R-:W-:Y:S02]  /*1b40*/  IADD3 R154, P2, PT, R82, R224.reuse, RZ ;  /* 0x000000e0529a7210 */ /* 0x080fe40007f5e0ff */
[-C--:B------:R-:W-:Y:S01]  /*1b50*/  LEA.HI.X.SX32 R181, R80, R3.reuse, 0x1, P1 ;  /* 0x0000000350b57211 */ /* 0x080fe200008f0eff */
[C---:B------:R-:W-:Y:S01]  /*1b60*/  IMAD R80, R119.reuse, 0x2, R100 ;  /* 0x0000000277507824 */ /* 0x040fe200078e0264 */
[-C--:B------:R-:W-:Y:S02]  /*1b70*/  LEA.HI.X.SX32 R207, R118, R3.reuse, 0x1, P0 ;  /* 0x0000000376cf7211 */ /* 0x080fe400000f0eff */
[----:B------:R-:W-:Y:S01]  /*1b80*/  LEA.HI.X.SX32 R155, R82, R3, 0x1, P2 ;  /* 0x00000003529b7211 */ /* 0x000fe200010f0eff */
[----:B------:R-:W-:Y:S01]  /*1b90*/  IMAD R82, R119, 0x2, R80 ;  /* 0x0000000277527824 */ /* 0x000fe200078e0250 */
[----:B------:R-:W-:-:S02]  /*1ba0*/  IADD3 R130, P0, PT, R70, R224, RZ ;  /* 0x000000e046827210 */ /* 0x000fc40007f1e0ff */
[-C--:B------:R-:W-:Y:S02]  /*1bb0*/  IADD3 R178, P2, PT, R72, R224.reuse, RZ ;  /* 0x000000e048b27210 */ /* 0x080fe40007f5e0ff */
[-C--:B------:R-:W-:Y:S01]  /*1bc0*/  LEA.HI.X.SX32 R131, R70, R3.reuse, 0x1, P0 ;  /* 0x0000000346837211 */ /* 0x080fe200000f0eff */
[C---:B------:R-:W-:Y:S01]  /*1bd0*/  IMAD R70, R119.reuse, 0x2, R82 ;  /* 0x0000000277467824 */ /* 0x040fe200078e0252 */
[-C--:B------:R-:W-:Y:S02]  /*1be0*/  IADD3 R204, P1, PT, R84, R224.reuse, RZ ;  /* 0x000000e054cc7210 */ /* 0x080fe40007f3e0ff */
[-C--:B------:R-:W-:Y:S01]  /*1bf0*/  LEA.HI.X.SX32 R179, R72, R3.reuse, 0x1, P2 ;  /* 0x0000000348b37211 */ /* 0x080fe200010f0eff */
[----:B------:R-:W-:Y:S01]  /*1c00*/  IMAD R72, R119, 0x2, R70 ;  /* 0x0000000277487824 */ /* 0x000fe200078e0246 */
[----:B------:R-:W-:Y:S02]  /*1c10*/  IADD3 R152, P0, PT, R74, R224, RZ ;  /* 0x000000e04a987210 */ /* 0x000fe40007f1e0ff */
[----:B------:R-:W-:-:S02]  /*1c20*/  LEA.HI.X.SX32 R205, R84, R3, 0x1, P1 ;  /* 0x0000000354cd7211 */ /* 0x000fc400008f0eff */
[----:B------:R-:W-:Y:S02]  /*1c30*/  IADD3 R128, P1, PT, R76, R224, RZ ;  /* 0x000000e04c807210 */ /* 0x000fe40007f3e0ff */
[-C--:B------:R-:W-:Y:S01]  /*1c40*/  LEA.HI.X.SX32 R153, R74, R3.reuse, 0x1, P0 ;  /* 0x000000034a997211 */ /* 0x080fe200000f0eff */
[----:B------:R-:W-:Y:S01]  /*1c50*/  IMAD R74, R119, 0x2, R72 ;  /* 0x00000002774a7824 */ /* 0x000fe200078e0248 */
[----:B------:R-:W-:-:S03]  /*1c60*/  LEA.HI.X.SX32 R129, R76, R3, 0x1, P1 ;  /* 0x000000034c817211 */ /* 0x000fc600008f0eff */
[C---:B------:R-:W-:Y:S01]  /*1c70*/  IMAD R76, R119.reuse, 0x2, R74 ;  /* 0x00000002774c7824 */ /* 0x040fe200078e024a */
[-C--:B------:R-:W-:Y:S02]  /*1c80*/  IADD3 R202, P2, PT, R86, R224.reuse, RZ ;  /* 0x000000e056ca7210 */ /* 0x080fe40007f5e0ff */
[-C--:B------:R-:W-:Y:S01]  /*1c90*/  IADD3 R176, P0, PT, R88, R224.reuse, RZ ;  /* 0x000000e058b07210 */ /* 0x080fe20007f1e0ff */
[C---:B------:R-:W-:Y:S01]  /*1ca0*/  IMAD R84, R119.reuse, 0x2, R76 ;  /* 0x0000000277547824 */ /* 0x040fe200078e024c */
[-C--:B------:R-:W-:Y:S01]  /*1cb0*/  LEA.HI.X.SX32 R203, R86, R3.reuse, 0x1, P2 ;  /* 0x0000000356cb7211 */ /* 0x080fe200010f0eff */
[----:B------:R0:W-:Y:S01]  /*1cc0*/  STL.64 [R1+0x188], R218 ;  /* 0x000188da01007387 */ /* 0x0001e20000100a00 */
[-C--:B------:R-:W-:Y:S01]  /*1cd0*/  IADD3 R150, P1, PT, R90, R224.reuse, RZ ;  /* 0x000000e05a967210 */ /* 0x080fe20007f3e0ff */
[----:B------:R-:W-:Y:S01]  /*1ce0*/  IMAD R86, R119, 0x2, R84 ;  /* 0x0000000277567824 */ /* 0x000fe200078e0254 */
[----:B------:R-:W-:Y:S01]  /*1cf0*/  IADD3 R126, P2, PT, R92, R224, RZ ;  /* 0x000000e05c7e7210 */ /* 0x000fe20007f5e0ff */
[----:B------:R0:W-:Y:S01]  /*1d00*/  STL.64 [R1+0x180], R192 ;  /* 0x000180c001007387 */ /* 0x0001e20000100a00 */
[----:B------:R-:W-:-:S02]  /*1d10*/  LEA.HI.X.SX32 R177, R88, R3, 0x1, P0 ;  /* 0x0000000358b17211 */ /* 0x000fc400000f0eff */
[-C--:B------:R-:W-:Y:S01]  /*1d20*/  IADD3 R200, P0, PT, R94, R224.reuse, RZ ;  /* 0x000000e05ec87210 */ /* 0x080fe20007f1e0ff */
[----:B------:R0:W-:Y:S01]  /*1d30*/  STL.64 [R1+0x178], R166 ;  /* 0x000178a601007387 */ /* 0x0001e20000100a00 */
[-C--:B------:R-:W-:Y:S01]  /*1d40*/  LEA.HI.X.SX32 R151, R90, R3.reuse, 0x1, P1 ;  /* 0x000000035a977211 */ /* 0x080fe200008f0eff */
[C---:B------:R-:W-:Y:S01]  /*1d50*/  IMAD R88, R119.reuse, 0x2, R86 ;  /* 0x0000000277587824 */ /* 0x040fe200078e0256 */
[-C--:B------:R-:W-:Y:S01]  /*1d60*/  LEA.HI.X.SX32 R127, R92, R3.reuse, 0x1, P2 ;  /* 0x000000035c7f7211 */ /* 0x080fe200010f0eff */
[----:B------:R0:W-:Y:S01]  /*1d70*/  STL.64 [R1+0x170], R142 ;  /* 0x0001708e01007387 */ /* 0x0001e20000100a00 */
[-C--:B------:R-:W-:Y:S02]  /*1d80*/  IADD3 R174, P1, PT, R96, R224.reuse, RZ ;  /* 0x000000e060ae7210 */ /* 0x080fe40007f3e0ff */
[-C--:B------:R-:W-:Y:S01]  /*1d90*/  IADD3 R148, P2, PT, R98, R224.reuse, RZ ;  /* 0x000000e062947210 */ /* 0x080fe20007f5e0ff */
[----:B------:R0:W-:Y:S01]  /*1da0*/  STL.64 [R1+0x168], R216 ;  /* 0x000168d801007387 */ /* 0x0001e20000100a00 */
[-C--:B------:R-:W-:Y:S01]  /*1db0*/  LEA.HI.X.SX32 R201, R94, R3.reuse, 0x1, P0 ;  /* 0x000000035ec97211 */ /* 0x080fe200000f0eff */
[----:B------:R-:W-:Y:S01]  /*1dc0*/  IMAD R90, R119, 0x2, R88 ;  /* 0x00000002775a7824 */ /* 0x000fe200078e0258 */
[----:B------:R-:W-:Y:S01]  /*1dd0*/  IADD3 R124, P0, PT, R78, R224, RZ ;  /* 0x000000e04e7c7210 */ /* 0x000fe20007f1e0ff */
[----:B------:R0:W-:Y:S01]  /*1de0*/  STL.64 [R1+0x160], R190 ;  /* 0x000160be01007387 */ /* 0x0001e20000100a00 */
[----:B------:R-:W-:-:S03]  /*1df0*/  LEA.HI.X.SX32 R175, R96, R3, 0x1, P1 ;  /* 0x0000000360af7211 */ /* 0x000fc600008f0eff */
[----:B------:R0:W-:Y:S01]  /*1e00*/  STL.64 [R1+0x158], R164 ;  /* 0x000158a401007387 */ /* 0x0001e20000100a00 */
[----:B------:R-:W-:-:S03]  /*1e10*/  LEA.HI.X.SX32 R149, R98, R3, 0x1, P2 ;  /* 0x0000000362957211 */ /* 0x000fc600010f0eff */
[----:B------:R0:W-:Y:S01]  /*1e20*/  STL.64 [R1+0x148], R214 ;  /* 0x000148d601007387 */ /* 0x0001e20000100a00 */
[----:B------:R-:W-:-:S03]  /*1e30*/  IADD3 R198, P1, PT, R100, R224, RZ ;  /* 0x000000e064c67210 */ /* 0x000fc60007f3e0ff */
[----:B------:R0:W-:Y:S01]  /*1e40*/  STL.64 [R1+0x150], R140 ;  /* 0x0001508c01007387 */ /* 0x0001e20000100a00 */
[----:B------:R-:W-:Y:S02]  /*1e50*/  IADD3 R172, P2, PT, R80, R224, RZ ;  /* 0x000000e050ac7210 */ /* 0x000fe40007f5e0ff */
[----:B------:R-:W-:Y:S01]  /*1e60*/  LEA.HI.X.SX32 R125, R78, R3, 0x1, P0 ;  /* 0x000000034e7d7211 */ /* 0x000fe200000f0eff */
[----:B------:R0:W-:Y:S01]  /*1e70*/  STL.64 [R1+0x140], R188 ;  /* 0x000140bc01007387 */ /* 0x0001e20000100a00 */
[----:B------:R-:W-:-:S03]  /*1e80*/  IMAD R78, R119, 0x2, R90 ;  /* 0x00000002774e7824 */ /* 0x000fc600078e025a */
[----:B------:R0:W-:Y:S01]  /*1e90*/  STL.64 [R1+0x138], R162 ;  /* 0x000138a201007387 */ /* 0x0001e20000100a00 */
[----:B------:R-:W-:-:S03]  /*1ea0*/  LEA.HI.X.SX32 R199, R100, R3, 0x1, P1 ;  /* 0x0000000364c77211 */ /* 0x000fc600008f0eff */
[----:B------:R0:W-:Y:S01]  /*1eb0*/  STL.64 [R1+0x130], R138 ;  /* 0x0001308a01007387 */ /* 0x0001e20000100a00 */
[----:B------:R-:W-:-:S03]  /*1ec0*/  LEA.HI.X.SX32 R173, R80, R3, 0x1, P2 ;  /* 0x0000000350ad7211 */ /* 0x000fc600010f0eff */
[----:B------:R0:W-:Y:S01]  /*1ed0*/  STL.64 [R1+0x128], R212 ;  /* 0x000128d401007387 */ /* 0x0001e20000100a00 */
[-C--:B------:R-:W-:Y:S01]  /*1ee0*/  IADD3 R122, P1, PT, R70, R224.reuse, RZ ;  /* 0x000000e0467a7210 */ /* 0x080fe20007f3e0ff */
[----:B------:R-:W-:Y:S02]  /*1ef0*/  IMAD R80, R119, 0x2, R78 ;  /* 0x0000000277507824 */ /* 0x000fe400078e024e */
[----:B------:R0:W-:Y:S01]  /*1f00*/  STL.64 [R1+0x120], R186 ;  /* 0x000120ba01007387 */ /* 0x0001e20000100a00 */
[----:B------:R-:W-:-:S03]  /*1f10*/  IADD3 R146, P0, PT, R82, R224, RZ ;  /* 0x000000e052927210 */ /* 0x000fc60007f1e0ff */
[----:B------:R0:W-:Y:S01]  /*1f20*/  STL.64 [R1+0x118], R160 ;  /* 0x000118a001007387 */ /* 0x0001e20000100a00 */
[----:B------:R-:W-:-:S03]  /*1f30*/  IADD3 R196, P2, PT, R72, R224, RZ ;  /* 0x000000e048c47210 */ /* 0x000fc60007f5e0ff */
[----:B------:R0:W-:Y:S01]  /*1f40*/  STL.64 [R1+0x110], R136 ;  /* 0x0001108801007387 */ /* 0x0001e20000100a00 */
[----:B------:R-:W-:-:S03]  /*1f50*/  LEA.HI.X.SX32 R123, R70, R3, 0x1, P1 ;  /* 0x00000003467b7211 */ /* 0x000fc600008f0eff */
[----:B------:R0:W-:Y:S01]  /*1f60*/  STL.64 [R1+0x108], R210 ;  /* 0x000108d201007387 */ /* 0x0001e20000100a00 */
[----:B------:R-:W-:-:S03]  /*1f70*/  IMAD R70, R119, 0x2, R80 ;  /* 0x0000000277467824 */ /* 0x000fc600078e0250 */
[----:B------:R0:W-:Y:S01]  /*1f80*/  STL.64 [R1+0x100], R184 ;  /* 0x000100b801007387 */ /* 0x0001e20000100a00 */
[----:B------:R-:W-:-:S03]  /*1f90*/  LEA.HI.X.SX32 R147, R82, R3, 0x1, P0 ;  /* 0x0000000352937211 */ /* 0x000fc600000f0eff */
[----:B------:R0:W-:Y:S01]  /*1fa0*/  STL.64 [R1+0xf8], R158 ;  /* 0x0000f89e01007387 */ /* 0x0001e20000100a00 */
[----:B------:R-:W-:-:S03]  /*1fb0*/  LEA.HI.X.SX32 R197, R72, R3, 0x1, P2 ;  /* 0x0000000348c57211 */ /* 0x000fc600010f0eff */
[----:B------:R0:W-:Y:S01]  /*1fc0*/  STL.64 [R1+0xe8], R208 ;  /* 0x0000e8d001007387 */ /* 0x0001e20000100a00 */
[----:B------:R-:W-:-:S03]  /*1fd0*/  IADD3 R170, P0, PT, R74, R224, RZ ;  /* 0x000000e04aaa7210 */ /* 0x000fc60007f1e0ff */
[----:B------:R0:W-:Y:S01]  /*1fe0*/  STL.64 [R1+0xf0], R134 ;  /* 0x0000f08601007387 */ /* 0x0001e20000100a00 */
[----:B------:R-:W-:-:S03]  /*1ff0*/  IMAD R72, R119, 0x2, R70 ;  /* 0x0000000277487824 */ /* 0x000fc600078e0246 */
[----:B------:R0:W-:Y:S04]  /*2000*/  STL.64 [R1+0xe0], R182 ;  /* 0x0000e0b601007387 */ /* 0x0001e80000100a00 */
[----:B------:R0:W-:Y:S01]  /*2010*/  STL.64 [R1+0xd8], R156 ;  /* 0x0000d89c01007387 */ /* 0x0001e20000100a00 */
[----:B------:R-:W-:-:S03]  /*2020*/  IADD3 R144, P1, PT, R76, R224, RZ ;  /* 0x000000e04c907210 */ /* 0x000fc60007f3e0ff */
[----:B------:R0:W-:Y:S01]  /*2030*/  STL.64 [R1+0xd0], R132 ;  /* 0x0000d08401007387 */ /* 0x0001e20000100a00 */
[----:B------:R-:W-:-:S03]  /*2040*/  LEA.HI.X.SX32 R171, R74, R3, 0x1, P0 ;  /* 0x000000034aab7211 */ /* 0x000fc600000f0eff */
[----:B------:R0:W-:Y:S01]  /*2050*/  STL.64 [R1+0xc8], R206 ;  /* 0x0000c8ce01007387 */ /* 0x0001e20000100a00 */
[----:B------:R-:W-:-:S03]  /*2060*/  IMAD R74, R119, 0x2, R72 ;  /* 0x00000002774a7824 */ /* 0x000fc600078e0248 */
        /* <DEDUP_REMOVED lines=9> */
[----:B------:R-:W-:-:S03]  /*2100*/  IADD3 R250, P2, PT, R90, R224, RZ ;  /* 0x000000e05afa7210 */ /* 0x000fc60007f5e0ff */
[----:B------:R0:W-:Y:S04]  /*2110*/  STL.64 [R1+0x98], R152 ;  /* 0x0000989801007387 */ /* 0x0001e80000100a00 */
[----:B------:R0:W-:Y:S01]  /*2120*/  STL.64 [R1+0x88], R202 ;  /* 0x000088ca01007387 */ /* 0x0001e20000100a00 */
[----:B------:R-:W-:-:S03]  /*2130*/  IMAD R82, R119, 0x2, R76 ;  /* 0x0000000277527824 */ /* 0x000fc600078e024c */
[----:B------:R0:W-:Y:S01]  /*2140*/  STL.64 [R1+0x90], R128 ;  /* 0x0000908001007387 */ /* 0x0001e20000100a00 */
[----:B------:R-:W-:-:S03]  /*2150*/  IADD3 R194, P0, PT, R86, R224, RZ ;  /* 0x000000e056c27210 */ /* 0x000fc60007f1e0ff */
[----:B------:R0:W-:Y:S01]  /*2160*/  STL.64 [R1+0x80], R176 ;  /* 0x000080b001007387 */ /* 0x0001e20000100a00 */
[----:B------:R-:W-:-:S03]  /*2170*/  LEA.HI.X.SX32 R251, R90, R3, 0x1, P2 ;  /* 0x000000035afb7211 */ /* 0x000fc600010f0eff */
[----:B------:R0:W-:Y:S01]  /*2180*/  STL.64 [R1+0x78], R150 ;  /* 0x0000789601007387 */ /* 0x0001e20000100a00 */
[----:B------:R-:W-:-:S03]  /*2190*/  IADD3 R244, P2, PT, R70, R224, RZ ;  /* 0x000000e046f47210 */ /* 0x000fc60007f5e0ff */
        /* <DEDUP_REMOVED lines=16> */
[----:B------:R0:W-:Y:S01]  /*22a0*/  STL.64 [R1+0x28], R196 ;  /* 0x000028c401007387 */ /* 0x0001e20000100a00 */
[----:B------:R-:W-:-:S03]  /*22b0*/  LEA.HI.X.SX32 R249, R78, R3, 0x1, P0 ;  /* 0x000000034ef97211 */ /* 0x000fc600000f0eff */
[----:B------:R0:W-:Y:S01]  /*22c0*/  STL.64 [R1+0x30], R122 ;  /* 0x0000307a01007387 */ /* 0x0001e20000100a00 */
[----:B------:R-:W-:Y:S01]  /*22d0*/  IADD3 R242, P0, PT, R72, R224, RZ ;  /* 0x000000e048f27210 */ /* 0x000fe20007f1e0ff */
[----:B------:R-:W-:Y:S02]  /*22e0*/  IMAD R78, R119, 0x2, R70 ;  /* 0x00000002774e7824 */ /* 0x000fe400078e0246 */
        /* <DEDUP_REMOVED lines=8> */
[----:B------:R0:W-:Y:S01]  /*2370*/  STL.64 [R1], R168 ;  /* 0x000000a801007387 */ /* 0x0001e20000100a00 */
[-C--:B------:R-:W-:Y:S02]  /*2380*/  IADD3 R238, P2, PT, R76, R224.reuse, RZ ;  /* 0x000000e04cee7210 */ /* 0x080fe40007f5e0ff */
[-C--:B------:R-:W-:Y:S01]  /*2390*/  LEA.HI.X.SX32 R241, R74, R3.reuse, 0x1, P1 ;  /* 0x000000034af17211 */ /* 0x080fe200008f0eff */
[C---:B------:R-:W-:Y:S01]  /*23a0*/  IMAD R74, R119.reuse, 0x2, R72 ;  /* 0x00000002774a7824 */ /* 0x040fe200078e0248 */
[----:B------:R-:W-:Y:S02]  /*23b0*/  SHF.R.S32.HI R71, RZ, 0x7, R79 ;  /* 0x00000007ff477819 */ /* 0x000fe4000001144f */
[----:B------:R-:W-:Y:S01]  /*23c0*/  LEA.HI.X.SX32 R239, R76, R3, 0x1, P2 ;  /* 0x000000034cef7211 */ /* 0x000fe200010f0eff */
[----:B------:R-:W-:Y:S01]  /*23d0*/  IMAD R67, R119, 0x2, R74 ;  /* 0x0000000277437824 */ /* 0x000fe200078e024a */
[-C--:B------:R-:W-:Y:S02]  /*23e0*/  IADD3 R236, P0, PT, R82, R224.reuse, RZ ;  /* 0x000000e052ec7210 */ /* 0x080fe40007f1e0ff */
[----:B------:R-:W-:-:S02]  /*23f0*/  IADD3 R234, P1, PT, R84, R224, RZ ;  /* 0x000000e054ea7210 */ /* 0x000fc40007f3e0ff */
[-C--:B------:R-:W-:Y:S02]  /*2400*/  IADD3 R232, P2, PT, R70, R224.reuse, RZ ;  /* 0x000000e046e87210 */ /* 0x080fe40007f5e0ff */
[----:B------:R-:W-:Y:S02]  /*2410*/  SGXT R66, R71, 0x1 ;  /* 0x000000014742781a */ /* 0x000fe40000000200 */
[-C--:B------:R-:W-:Y:S02]  /*2420*/  LEA.HI.X.SX32 R237, R82, R3.reuse, 0x1, P0 ;  /* 0x0000000352ed7211 */ /* 0x080fe400000f0eff */
[-C--:B------:R-:W-:Y:S02]  /*2430*/  LEA.HI.X.SX32 R235, R84, R3.reuse, 0x1, P1 ;  /* 0x0000000354eb7211 */ /* 0x080fe400008f0eff */
[----:B------:R-:W-:Y:S02]  /*2440*/  LEA.HI.X.SX32 R233, R70, R3, 0x1, P2 ;  /* 0x0000000346e97211 */ /* 0x000fe400010f0eff */
[----:B------:R-:W-:-:S02]  /*2450*/  IADD3 R230, P0, PT, R78, R224, RZ ;  /* 0x000000e04ee67210 */ /* 0x000fc40007f1e0ff */
[-C--:B------:R-:W-:Y:S02]  /*2460*/  IADD3 R228, P1, PT, R72, R224.reuse, RZ ;  /* 0x000000e048e47210 */ /* 0x080fe40007f3e0ff */
[-C--:B------:R-:W-:Y:S02]  /*2470*/  IADD3 R226, P2, PT, R74, R224.reuse, RZ ;  /* 0x000000e04ae27210 */ /* 0x080fe40007f5e0ff */
[----:B------:R-:W-:Y:S02]  /*2480*/  IADD3 R224, P3, PT, R67, R224, RZ ;  /* 0x000000e043e07210 */ /* 0x000fe40007f7e0ff */
[----:B------:R-:W-:Y:S02]  /*2490*/  LOP3.LUT R66, R66, 0x90, RZ, 0xc0, !PT ;  /* 0x0000009042427812 */ /* 0x000fe400078ec0ff */
[-C--:B------:R-:W-:Y:S02]  /*24a0*/  LEA.HI.X.SX32 R231, R78, R3.reuse, 0x1, P0 ;  /* 0x000000034ee77211 */ /* 0x080fe400000f0eff */
[----:B------:R-:W-:-:S02]  /*24b0*/  LEA.HI.X.SX32 R229, R72, R3, 0x1, P1 ;  /* 0x0000000348e57211 */ /* 0x000fc400008f0eff */
[-C--:B------:R-:W-:Y:S02]  /*24c0*/  LEA.HI.X.SX32 R227, R74, R3.reuse, 0x1, P2 ;  /* 0x000000034ae37211 */ /* 0x080fe400010f0eff */
[----:B------:R-:W-:Y:S02]  /*24d0*/  LEA.HI.X.SX32 R225, R67, R3, 0x1, P3 ;  /* 0x0000000343e17211 */ /* 0x000fe400018f0eff */
[----:B------:R-:W-:Y:S01]  /*24e0*/  LOP3.LUT R3, R66, 0x7f, R79, 0x78, !PT ;  /* 0x0000007f42037812 */ /* 0x000fe200078e784f */
[----:B0-----:R-:W-:Y:S06]  /*24f0*/  BRA.U UP1, `(.L_x_5) ;  /* 0x0000000101187547 */ /* 0x001fec000b800000 */
[----:B------:R-:W-:Y:S01]  /*2500*/  ELECT P0, URZ, PT ;  /* 0x0000000000ff782f */ /* 0x000fe20003800000 */
[----:B------:R-:W-:Y:S01]  /*2510*/  IMAD.MOV.U32 R66, RZ, RZ, 0x1 ;  /* 0x00000001ff427424 */ /* 0x000fe200078e00ff */
[----:B------:R-:W-:Y:S01]  /*2520*/  UMOV UR4, 0x40 ;  /* 0x0000004000047882 */ /* 0x000fe20000000000 */
[----:B------:R-:W-:Y:S01]  /*2530*/  UVIRTCOUNT.DEALLOC.SMPOOL 0x80 ;  /* 0x000000800000784c */ /* 0x000fe20000000000 */
[----:B------:R-:W-:-:S09]  /*2540*/  ULEA UR4, UR6, UR4, 0x18 ;  /* 0x0000000406047291 */ /* 0x000fd2000f8ec0ff */
[----:B------:R0:W-:Y:S03]  /*2550*/  @P0 STS.U8 [UR4], R66 ;  /* 0x00000042ff000988 */ /* 0x0001e60008000004 */
.L_x_5:
[C---:B------:R-:W-:Y:S01]  /*2560*/  LOP3.LUT R70, R3.reuse, 0x20, RZ, 0x3c, !PT ;  /* 0x0000002003467812 */ /* 0x040fe200078e3cff */
[----:B-----5:R1:W-:Y:S01]  /*2570*/  STS.U8 [R3+UR13], R0 ;  /* 0x0000000003007988 */ /* 0x0203e2000800000d */
[C---:B------:R-:W-:Y:S01]  /*2580*/  LOP3.LUT R252, R3.reuse, 0x40, RZ, 0x3c, !PT ;  /* 0x0000004003fc7812 */ /* 0x040fe200078e3cff */
[----:B------:R-:W-:Y:S01]  /*2590*/  USHF.L.U32 UR4, UR24, 0x15, URZ ;  /* 0x0000001518047899 */ /* 0x000fe200080006ff */
[----:B------:R-:W-:Y:S01]  /*25a0*/  LOP3.LUT R67, R3, 0x60, RZ, 0x3c, !PT ;  /* 0x0000006003437812 */ /* 0x000fe200078e3cff */
[----:B------:R-:W-:Y:S01]  /*25b0*/  STS.U8 [R3+UR13+0x400], R6 ;  /* 0x0004000603007988 */ /* 0x000fe2000800000d */
[----:B------:R-:W-:Y:S01]  /*25c0*/  ULOP3.LUT UR18, UR24, 0x4, URZ, 0xc0, !UPT ;  /* 0x0000000418127892 */ /* 0x000fe2000f8ec0ff */
[----:B------:R-:W-:Y:S01]  /*25d0*/  LOP3.LUT P2, RZ, R79, 0xff, RZ, 0xc0, !PT ;  /* 0x000000ff4fff7812 */ /* 0x000fe2000784c0ff */
[----:B------:R-:W-:Y:S01]  /*25e0*/  ULOP3.LUT UR6, UR4, 0x600000, URZ, 0xc0, !UPT ;  /* 0x0060000004067892 */ /* 0x000fe2000f8ec0ff */
[----:B------:R-:W-:Y:S01]  /*25f0*/  STS.U8 [R3+UR13+0x800], R10 ;  /* 0x0008000a03007988 */ /* 0x000fe2000800000d */
[----:B------:R-:W-:Y:S01]  /*2600*/  UMOV UR5, 0x1 ;  /* 0x0000000100057882 */ /* 0x000fe20000000000 */
[----:B------:R-:W-:-:S02]  /*2610*/  UIADD3 UR16, UPT, UPT, UR13, 0x14000, URZ ;  /* 0x000140000d107890 */ /* 0x000fc4000fffe0ff */
[----:B------:R-:W-:Y:S01]  /*2620*/  STS.U8 [R3+UR13+0xc00], R14 ;  /* 0x000c000e03007988 */ /* 0x000fe2000800000d */
[----:B------:R-:W-:Y:S02]  /*2630*/  UIADD3 UR15, UPT, UPT, UR14, UR6, URZ ;  /* 0x000000060e0f7290 */ /* 0x000fe4000fffe0ff */
[----:B------:R-:W-:Y:S01]  /*2640*/  UIADD3 UR56, UPT, UPT, UR12, 0x80, URZ ;  /* 0x000000800c387890 */ /* 0x000fe2000fffe0ff */
[----:B------:R-:W-:Y:S01]  /*2650*/  STS.U8 [R3+UR13+0x1000], R18 ;  /* 0x0010001203007988 */ /* 0x000fe2000800000d */
[----:B------:R-:W-:-:S03]  /*2660*/  ULEA UR15, UR18, UR15, 0x4 ;  /* 0x0000000f120f7291 */ /* 0x000fc6000f8e20ff */
[----:B------:R-:W-:Y:S01]  /*2670*/  STS.U8 [R3+UR13+0x1400], R22 ;  /* 0x0014001603007988 */ /* 0x000fe2000800000d */
[----:B------:R-:W-:Y:S01]  /*2680*/  VOTEU.ALL UP2, P2 ;  /* 0x0000000000ff7886 */ /* 0x000fe20001040000 */
[----:B------:R-:W-:Y:S01]  /*2690*/  VOTEU.ALL UP0, P2 ;  /* 0x0000000000ff7886 */ /* 0x000fe20001000000 */
[----:B------:R-:W-:Y:S01]  /*26a0*/  ISETP.LT.AND P0, PT, RZ, UR56, PT ;  /* 0x00000038ff007c0c */ /* 0x000fe2000bf01270 */
[----:B------:R-:W-:Y:S04]  /*26b0*/  STS.U8 [R3+UR13+0x1800], R26 ;  /* 0x0018001a03007988 */ /* 0x000fe8000800000d */
[----:B------:R-:W-:Y:S01]  /*26c0*/  STS.U8 [R3+UR13+0x1c00], R30 ;  /* 0x001c001e03007988 */ /* 0x000fe2000800000d */
[----:B------:R-:W-:-:S04]  /*26d0*/  @!UP2 UIADD3 UR8, UPT, UPT, -UR5, 0x100000, URZ ;  /* 0x001000000508a890 */ /* 0x000fc8000fffe1ff */
[----:B------:R-:W-:Y:S02]  /*26e0*/  @!UP2 USHF.L.U32 UR9, UR8, 0xb, URZ ;  /* 0x0000000b0809a899 */ /* 0x000fe400080006ff */
[----:B------:R-:W-:Y:S01]  /*26f0*/  @!UP2 USHF.L.U32 UR8, UR8, 0x1, URZ ;  /* 0x000000010808a899 */ /* 0x000fe200080006ff */
[----:B------:R-:W-:Y:S04]  /*2700*/  STS.U8 [R3+UR13+0x2000], R34 ;  /* 0x0020002203007988 */ /* 0x000fe8000800000d */
[----:B------:R-:W-:Y:S04]  /*2710*/  STS.U8 [R3+UR13+0x2400], R38 ;  /* 0x0024002603007988 */ /* 0x000fe8000800000d */
[----:B------:R-:W-:Y:S04]  /*2720*/  STS.U8 [R3+UR13+0x2800], R42 ;  /* 0x0028002a03007988 */ /* 0x000fe8000800000d */
[----:B------:R-:W-:Y:S04]  /*2730*/  STS.U8 [R3+UR13+0x2c00], R46 ;  /* 0x002c002e03007988 */ /* 0x000fe8000800000d */
[----:B------:R2:W-:Y:S04]  /*2740*/  STS.U8 [R3+UR13+0x3000], R52 ;  /* 0x0030003403007988 */ /* 0x0005e8000800000d */
[----:B------:R3:W-:Y:S04]  /*2750*/  STS.U8 [R3+UR13+0x3400], R56 ;  /* 0x0034003803007988 */ /* 0x0007e8000800000d */
[----:B------:R-:W-:Y:S04]  /*2760*/  STS.U8 [R3+UR13+0x3800], R60 ;  /* 0x0038003c03007988 */ /* 0x000fe8000800000d */
[----:B------:R-:W-:Y:S01]  /*2770*/  STS.U8 [R3+UR13+0x3c00], R50 ;  /* 0x003c003203007988 */ /* 0x000fe2000800000d */
[----:B0-----:R-:W-:Y:S01]  /*2780*/  PRMT R66, RZ, 0x7610, R66 ;  /* 0x00007610ff427816 */ /* 0x001fe20000000042 */
[----:B------:R-:W-:Y:S01]  /*2790*/  UIADD3 UR17, UPT, UPT, UR14, 0x80, URZ ;  /* 0x000000800e117890 */ /* 0x000fe2000fffe0ff */
[----:B-1----:R-:W-:Y:S01]  /*27a0*/  LOP3.LUT R0, R0, 0xfdffffff, RZ, 0xc0, !PT ;  /* 0xfdffffff00007812 */ /* 0x002fe200078ec0ff */
[----:B------:R0:W-:Y:S01]  /*27b0*/  STS.U8 [R70+UR13+0x100], R2 ;  /* 0x0001000246007988 */ /* 0x0001e2000800000d */
[----:B------:R-:W-:Y:S03]  /*27c0*/  STTM.x64 tmem[UR15], RZ ;  /* 0x000000ff000079ed */ /* 0x000fe6000834000f */
[----:B------:R-:W-:Y:S01]  /*27d0*/  STS.U8 [R70+UR13+0x500], R7 ;  /* 0x0005000746007988 */ /* 0x000fe2000800000d */
[----:B--2---:R-:W-:-:S02]  /*27e0*/  PRMT R52, RZ, 0x7610, R52 ;  /* 0x00007610ff347816 */ /* 0x004fc40000000034 */
[----:B---3--:R-:W-:Y:S01]  /*27f0*/  PRMT R56, RZ, 0x7610, R56 ;  /* 0x00007610ff387816 */ /* 0x008fe20000000038 */
[----:B------:R-:W-:Y:S01]  /*2800*/  STS.U8 [R70+UR13+0x900], R11 ;  /* 0x0009000b46007988 */ /* 0x000fe2000800000d */
[----:B0-----:R-:W-:Y:S02]  /*2810*/  PRMT R2, RZ, 0x7610, R2 ;  /* 0x00007610ff027816 */ /* 0x001fe40000000002 */
[----:B------:R-:W-:Y:S01]  /*2820*/  PRMT R60, RZ, 0x7610, R60 ;  /* 0x00007610ff3c7816 */ /* 0x000fe2000000003c */
[----:B------:R-:W-:Y:S01]  /*2830*/  STS.U8 [R70+UR13+0xd00], R15 ;  /* 0x000d000f46007988 */ /* 0x000fe2000800000d */
[----:B------:R-:W-:Y:S02]  /*2840*/  PRMT R6, RZ, 0x7610, R6 ;  /* 0x00007610ff067816 */ /* 0x000fe40000000006 */
[----:B------:R-:W-:Y:S01]  /*2850*/  PRMT R10, RZ, 0x7610, R10 ;  /* 0x00007610ff0a7816 */ /* 0x000fe2000000000a */
[----:B------:R-:W-:Y:S01]  /*2860*/  STS.U8 [R70+UR13+0x1100], R19 ;  /* 0x0011001346007988 */ /* 0x000fe2000800000d */
[----:B------:R-:W-:-:S02]  /*2870*/  PRMT R14, RZ, 0x7610, R14 ;  /* 0x00007610ff0e7816 */ /* 0x000fc4000000000e */
[----:B------:R-:W-:Y:S01]  /*2880*/  PRMT R18, RZ, 0x7610, R18 ;  /* 0x00007610ff127816 */ /* 0x000fe20000000012 */
[----:B------:R-:W-:Y:S01]  /*2890*/  STS.U8 [R70+UR13+0x1500], R23 ;  /* 0x0015001746007988 */ /* 0x000fe2000800000d */
[----:B------:R-:W-:Y:S02]  /*28a0*/  PRMT R22, RZ, 0x7610, R22 ;  /* 0x00007610ff167816 */ /* 0x000fe40000000016 */
        /* <DEDUP_REMOVED lines=11> */
[----:B------:R-:W-:Y:S01]  /*2960*/  ISETP.EQ.U32.AND P1, PT, RZ, UR24, P0 ;  /* 0x00000018ff007c0c */ /* 0x000fe20008722070 */
[----:B------:R-:W-:Y:S01]  /*2970*/  UIADD3 UR6, UPT, UPT, UR6, UR17, URZ ;  /* 0x0000001106067290 */ /* 0x000fe2000fffe0ff */
[----:B------:R-:W-:Y:S01]  /*2980*/  @P2 LOP3.LUT R0, R0, 0x2000000, RZ, 0xfc, !PT ;  /* 0x0200000000002812 */ /* 0x000fe200078efcff */
[----:B------:R-:W-:Y:S04]  /*2990*/  STS.U8 [R70+UR13+0x2900], R43 ;  /* 0x0029002b46007988 */ /* 0x000fe8000800000d */
        /* <DEDUP_REMOVED lines=21> */
[----:B------:R0:W-:Y:S04]  /*2af0*/  STS.U8 [R67+UR13+0x300], R4 ;  /* 0x0003000443007988 */ /* 0x0001e8000800000d */
[----:B------:R1:W-:Y:S04]  /*2b00*/  STS.U8 [R67+UR13+0x700], R8 ;  /* 0x0007000843007988 */ /* 0x0003e8000800000d */
[----:B------:R2:W-:Y:S04]  /*2b10*/  STS.U8 [R67+UR13+0xb00], R12 ;  /* 0x000b000c43007988 */ /* 0x0005e8000800000d */
[----:B------:R3:W-:Y:S01]  /*2b20*/  STS.U8 [R67+UR13+0xf00], R16 ;  /* 0x000f001043007988 */ /* 0x0007e2000800000d */
[----:B0-----:R-:W-:-:S02]  /*2b30*/  PRMT R4, RZ, 0x7610, R4 ;  /* 0x00007610ff047816 */ /* 0x001fc40000000004 */
[----:B-1----:R-:W-:Y:S01]  /*2b40*/  PRMT R8, RZ, 0x7610, R8 ;  /* 0x00007610ff087816 */ /* 0x002fe20000000008 */
[----:B------:R0:W-:Y:S04]  /*2b50*/  STS.U8 [R67+UR13+0x1300], R20 ;  /* 0x0013001443007988 */ /* 0x0001e8000800000d */
[----:B------:R1:W-:Y:S04]  /*2b60*/  STS.U8 [R67+UR13+0x1700], R24 ;  /* 0x0017001843007988 */ /* 0x0003e8000800000d */
[----:B------:R4:W-:Y:S04]  /*2b70*/  STS.U8 [R67+UR13+0x1b00], R28 ;  /* 0x001b001c43007988 */ /* 0x0009e8000800000d */
[----:B------:R0:W-:Y:S04]  /*2b80*/  STS.U8 [R67+UR13+0x1f00], R32 ;  /* 0x001f002043007988 */ /* 0x0001e8000800000d */
[----:B------:R0:W-:Y:S04]  /*2b90*/  STS.U8 [R67+UR13+0x2300], R36 ;  /* 0x0023002443007988 */ /* 0x0001e8000800000d */
[----:B------:R0:W-:Y:S04]  /*2ba0*/  STS.U8 [R67+UR13+0x2700], R40 ;  /* 0x0027002843007988 */ /* 0x0001e8000800000d */
[----:B------:R0:W-:Y:S04]  /*2bb0*/  STS.U8 [R67+UR13+0x2b00], R44 ;  /* 0x002b002c43007988 */ /* 0x0001e8000800000d */
[----:B------:R0:W-:Y:S04]  /*2bc0*/  STS.U8 [R67+UR13+0x2f00], R48 ;  /* 0x002f003043007988 */ /* 0x0001e8000800000d */
[----:B------:R-:W-:Y:S04]  /*2bd0*/  STS.U8 [R67+UR13+0x3300], R54 ;  /* 0x0033003643007988 */ /* 0x000fe8000800000d */
[----:B------:R-:W-:Y:S04]  /*2be0*/  STS.U8 [R67+UR13+0x3700], R58 ;  /* 0x0037003a43007988 */ /* 0x000fe8000800000d */
[----:B------:R-:W-:Y:S04]  /*2bf0*/  STS.U8 [R67+UR13+0x3b00], R51 ;  /* 0x003b003343007988 */ /* 0x000fe8000800000d */
[----:B------:R1:W-:Y:S01]  /*2c00*/  STS.U8 [R67+UR13+0x3f00], R64 ;  /* 0x003f004043007988 */ /* 0x0003e2000800000d */
[----:B------:R-:W0:Y:S02]  /*2c10*/  FENCE.VIEW.ASYNC.T ;  /* 0x00000000000073c6 */ /* 0x000e240000000200 */
[----:B0-----:R-:W-:Y:S01]  /*2c20*/  BAR.SYNC.DEFER_BLOCKING 0x0 ;  /* 0x0000000000007b1d */ /* 0x001fe20000010000 */
[----:B--2---:R-:W-:-:S02]  /*2c30*/  PRMT R12, RZ, 0x7610, R12 ;  /* 0x00007610ff0c7816 */ /* 0x004fc4000000000c */
[----:B---3--:R-:W-:Y:S02]  /*2c40*/  PRMT R16, RZ, 0x7610, R16 ;  /* 0x00007610ff107816 */ /* 0x008fe40000000010 */
[----:B------:R-:W-:Y:S01]  /*2c50*/  PRMT R20, RZ, 0x7610, R20 ;  /* 0x00007610ff147816 */ /* 0x000fe20000000014 */
[----:B------:R-:W0:Y:S02]  /*2c60*/  FENCE.VIEW.ASYNC.S ;  /* 0x00000000000073c6 */ /* 0x000e240000000000 */
[----:B0-----:R0:W2:Y:S02]  /*2c70*/  @!UP0 SYNCS.EXCH.64 URZ, [UR16], UR8 ;  /* 0x0000000810ff85b2 */ /* 0x0010a40008000100 */
[----:B--2---:R-:W-:Y:S01]  /*2c80*/  BAR.SYNC.DEFER_BLOCKING 0x0 ;  /* 0x0000000000007b1d */ /* 0x004fe20000010000 */
[----:B-1----:R-:W-:Y:S02]  /*2c90*/  PRMT R24, RZ, 0x7610, R24 ;  /* 0x00007610ff187816 */ /* 0x002fe40000000018 */
[----:B----4-:R-:W-:-:S02]  /*2ca0*/  PRMT R28, RZ, 0x7610, R28 ;  /* 0x00007610ff1c7816 */ /* 0x010fc4000000001c */
[----:B------:R-:W-:Y:S02]  /*2cb0*/  PRMT R32, RZ, 0x7610, R32 ;  /* 0x00007610ff207816 */ /* 0x000fe40000000020 */
[----:B------:R-:W-:Y:S02]  /*2cc0*/  PRMT R36, RZ, 0x7610, R36 ;  /* 0x00007610ff247816 */ /* 0x000fe40000000024 */
[----:B------:R-:W-:Y:S02]  /*2cd0*/  PRMT R40, RZ, 0x7610, R40 ;  /* 0x00007610ff287816 */ /* 0x000fe40000000028 */
[----:B------:R-:W-:Y:S02]  /*2ce0*/  PRMT R44, RZ, 0x7610, R44 ;  /* 0x00007610ff2c7816 */ /* 0x000fe4000000002c */
[----:B------:R-:W-:Y:S02]  /*2cf0*/  PRMT R48, RZ, 0x7610, R48 ;  /* 0x00007610ff307816 */ /* 0x000fe40000000030 */
[----:B------:R-:W-:-:S02]  /*2d00*/  PRMT R64, RZ, 0x7610, R64 ;  /* 0x00007610ff407816 */ /* 0x000fc40000000040 */
[----:B------:R-:W-:Y:S02]  /*2d10*/  PRMT R7, RZ, 0x7610, R7 ;  /* 0x00007610ff077816 */ /* 0x000fe40000000007 */
[----:B------:R-:W-:Y:S02]  /*2d20*/  PRMT R11, RZ, 0x7610, R11 ;  /* 0x00007610ff0b7816 */ /* 0x000fe4000000000b */
[----:B------:R-:W-:Y:S02]  /*2d30*/  PRMT R15, RZ, 0x7610, R15 ;  /* 0x00007610ff0f7816 */ /* 0x000fe4000000000f */
[----:B------:R-:W-:Y:S01]  /*2d40*/  PRMT R19, RZ, 0x7610, R19 ;  /* 0x00007610ff137816 */ /* 0x000fe20000000013 */
[----:B------:R-:W2:Y:S01]  /*2d50*/  @P0 LDG.E.U8 R2, desc[UR32][R218.64] ;  /* 0x00000020da020981 */ /* 0x000ea2000c1e1100 */
[----:B------:R-:W-:Y:S02]  /*2d60*/  PRMT R23, RZ, 0x7610, R23 ;  /* 0x00007610ff177816 */ /* 0x000fe40000000017 */
[----:B------:R-:W-:Y:S01]  /*2d70*/  PRMT R27, RZ, 0x7610, R27 ;  /* 0x00007610ff1b7816 */ /* 0x000fe2000000001b */
[----:B------:R-:W3:Y:S01]  /*2d80*/  @P0 LDG.E.U8 R8, desc[UR32][R216.64] ;  /* 0x00000020d8080981 */ /* 0x000ee2000c1e1100 */
[----:B------:R-:W-:-:S03]  /*2d90*/  PRMT R31, RZ, 0x7610, R31 ;  /* 0x00007610ff1f7816 */ /* 0x000fc6000000001f */
[----:B------:R-:W4:Y:S01]  /*2da0*/  @P0 LDG.E.U8 R12, desc[UR32][R214.64] ;  /* 0x00000020d60c0981 */ /* 0x000f22000c1e1100 */
[----:B------:R-:W-:-:S03]  /*2db0*/  PRMT R35, RZ, 0x7610, R35 ;  /* 0x00007610ff237816 */ /* 0x000fc60000000023 */
[----:B------:R-:W4:Y:S04]  /*2dc0*/  @P0 LDG.E.U8 R16, desc[UR32][R212.64] ;  /* 0x00000020d4100981 */ /* 0x000f28000c1e1100 */
        /* <DEDUP_REMOVED lines=11> */
[----:B------:R-:W4:Y:S01]  /*2e80*/  @P0 LDG.E.U8 R64, desc[UR32][R230.64] ;  /* 0x00000020e6400981 */ /* 0x000f22000c1e1100 */
[----:B------:R-:W-:-:S03]  /*2e90*/  PRMT R39, RZ, 0x7610, R39 ;  /* 0x00007610ff277816 */ /* 0x000fc60000000027 */
        /* <DEDUP_REMOVED lines=17> */
[----:B------:R-:W-:Y:S02]  /*2fb0*/  PRMT R13, RZ, 0x7610, R13 ;  /* 0x00007610ff0d7816 */ /* 0x000fe4000000000d */
[----:B------:R-:W-:Y:S01]  /*2fc0*/  PRMT R17, RZ, 0x7610, R17 ;  /* 0x00007610ff117816 */ /* 0x000fe20000000011 */
[----:B------:R-:W4:Y:S01]  /*2fd0*/  @P0 LDG.E.U8 R39, desc[UR32][R174.64] ;  /* 0x00000020ae270981 */ /* 0x000f22000c1e1100 */
[----:B------:R-:W-:Y:S02]  /*2fe0*/  PRMT R21, RZ, 0x7610, R21 ;  /* 0x00007610ff157816 */ /* 0x000fe40000000015 */
[----:B------:R-:W-:Y:S01]  /*2ff0*/  PRMT R25, RZ, 0x7610, R25 ;  /* 0x00007610ff197816 */ /* 0x000fe20000000019 */
[----:B------:R-:W4:Y:S01]  /*3000*/  @P0 LDG.E.U8 R43, desc[UR32][R172.64] ;  /* 0x00000020ac2b0981 */ /* 0x000f22000c1e1100 */
[----:B------:R-:W-:Y:S02]  /*3010*/  PRMT R29, RZ, 0x7610, R29 ;  /* 0x00007610ff1d7816 */ /* 0x000fe4000000001d */
[----:B------:R-:W-:Y:S01]  /*3020*/  PRMT R33, RZ, 0x7610, R33 ;  /* 0x00007610ff217816 */ /* 0x000fe20000000021 */
[----:B------:R-:W4:Y:S01]  /*3030*/  @P0 LDG.E.U8 R47, desc[UR32][R170.64] ;  /* 0x00000020aa2f0981 */ /* 0x000f22000c1e1100 */
[----:B------:R-:W-:-:S02]  /*3040*/  PRMT R37, RZ, 0x7610, R37 ;  /* 0x00007610ff257816 */ /* 0x000fc40000000025 */
        /* <DEDUP_REMOVED lines=46> */
[----:B0-----:R-:W-:-:S04]  /*3330*/  @!UP2 UIADD3 UR8, UPT, UPT, -UR5, 0x100000, URZ ;  /* 0x001000000508a890 */ /* 0x001fc8000fffe1ff */
[----:B------:R-:W-:Y:S02]  /*3340*/  @!UP2 USHF.L.U32 UR9, UR8, 0xb, URZ ;  /* 0x0000000b0809a899 */ /* 0x000fe400080006ff */
[----:B------:R-:W-:Y:S01]  /*3350*/  @!UP2 USHF.L.U32 UR8, UR8, 0x1, URZ ;  /* 0x000000010808a899 */ /* 0x000fe200080006ff */
[----:B------:R-:W-:Y:S01]  /*3360*/  VOTEU.ALL UP0, P2 ;  /* 0x0000000000ff7886 */ /* 0x000fe20001000000 */
[----:B------:R-:W-:-:S04]  /*3370*/  @!UP2 UIADD3 UR4, UPT, UPT, -UR5, 0x100000, URZ ;  /* 0x001000000504a890 */ /* 0x000fc8000fffe1ff */
[----:B------:R-:W-:Y:S02]  /*3380*/  @!UP2 USHF.L.U32 UR5, UR4, 0xb, URZ ;  /* 0x0000000b0405a899 */ /* 0x000fe400080006ff */
[----:B------:R-:W-:Y:S02]  /*3390*/  @!UP2 USHF.L.U32 UR4, UR4, 0x1, URZ ;  /* 0x000000010404a899 */ /* 0x000fe400080006ff */
[----:B------:R-:W-:Y:S02]  /*33a0*/  ULEA UR18, UR18, UR6, 0x12 ;  /* 0x0000000612127291 */ /* 0x000fe4000f8e90ff */
[----:B------:R0:W1:Y:S01]  /*33b0*/  @!UP0 SYNCS.EXCH.64 URZ, [UR13+0x14008], UR8 ;  /* 0x014008080dff85b2 */ /* 0x0000620008000100 */
[----:B------:R-:W-:Y:S01]  /*33c0*/  VOTEU.ALL UP0, P2 ;  /* 0x0000000000ff7886 */ /* 0x000fe20001000000 */
[----:B0-----:R-:W-:Y:S02]  /*33d0*/  UIADD3 UR8, UPT, UPT, UR13, 0xc000, URZ ;  /* 0x0000c0000d087890 */ /* 0x001fe4000fffe0ff */
[----:B--2---:R0:W-:Y:S04]  /*33e0*/  STS.U8 [R3+UR13+0x8000], R2 ;  /* 0x0080000203007988 */ /* 0x0041e8000800000d */
[----:B---3--:R0:W-:Y:S04]  /*33f0*/  STS.U8 [R3+UR13+0x8400], R8 ;  /* 0x0084000803007988 */ /* 0x0081e8000800000d */
[----:B----4-:R0:W-:Y:S04]  /*3400*/  STS.U8 [R3+UR13+0x8800], R12 ;  /* 0x0088000c03007988 */ /* 0x0101e8000800000d */
        /* <DEDUP_REMOVED lines=60> */
[----:B------:R0:W-:Y:S01]  /*37d0*/  STS.U8 [R67+UR13+0xbf00], R66 ;  /* 0x00bf004243007988 */ /* 0x0001e2000800000d */
[----:B-1----:R1:W-:Y:S06]  /*37e0*/  MEMBAR.ALL.CTA ;  /* 0x0000000000007992 */ /* 0x0023ec0000008000 */
[----:B-1----:R-:W-:Y:S04]  /*37f0*/  FENCE.VIEW.ASYNC.S ;  /* 0x00000000000073c6 */ /* 0x002fe80000000000 */
[----:B------:R-:W1:Y:S02]  /*3800*/  FENCE.VIEW.ASYNC.S ;  /* 0x00000000000073c6 */ /* 0x000e640000000000 */
[----:B-1----:R0:W1:Y:S02]  /*3810*/  @!UP0 SYNCS.EXCH.64 URZ, [UR13+0xc000], UR4 ;  /* 0x00c000040dff85b2 */ /* 0x0020640008000100 */
[----:B-1----:R-:W-:Y:S06]  /*3820*/  BAR.SYNC.DEFER_BLOCKING 0x0 ;  /* 0x0000000000007b1d */ /* 0x002fec0000010000 */
[----:B0-----:R-:W-:Y:S05]  /*3830*/  @!P1 BRA `(.L_x_6) ;  /* 0x0000000000849947 */ /* 0x001fea0003800000 */
[----:B------:R-:W-:Y:S02]  /*3840*/  UIADD3 UR4, UPT, UPT, UR13, 0x8000, URZ ;  /* 0x000080000d047890 */ /* 0x000fe4000fffe0ff */
[----:B------:R-:W-:Y:S02]  /*3850*/  USHF.R.U32.HI UR10, URZ, 0x4, UR13 ;  /* 0x00000004ff0a7899 */ /* 0x000fe4000801160d */
[----:B------:R-:W-:Y:S02]  /*3860*/  USHF.R.U32.HI UR4, URZ, 0x4, UR4 ;  /* 0x00000004ff047899 */ /* 0x000fe40008011604 */
[----:B------:R-:W-:Y:S02]  /*3870*/  USGXT.U32 UR10, UR10, 0xe ;  /* 0x0000000e0a0a789a */ /* 0x000fe40008000000 */
[----:B------:R-:W-:Y:S02]  /*3880*/  USGXT.U32 UR20, UR4, 0xe ;  /* 0x0000000e0414789a */ /* 0x000fe40008000000 */
[----:B------:R-:W-:-:S02]  /*3890*/  UIADD3 UR36, UP0, UPT, UR10, 0x100, URZ ;  /* 0x000001000a247890 */ /* 0x000fc4000ff1e0ff */
[----:B------:R-:W-:Y:S01]  /*38a0*/  UIADD3 UR34, UP3, UPT, UR20, 0x2, URZ ;  /* 0x0000000214227890 */ /* 0x000fe2000ff7e0ff */
[----:B------:R-:W-:Y:S01]  /*38b0*/  UMOV UR4, URZ ;  /* 0x000000ff00047c82 */ /* 0x000fe20008000000 */
[----:B------:R-:W-:Y:S01]  /*38c0*/  UMOV UR38, 0x0 ;  /* 0x0000000000267882 */ /* 0x000fe20000000000 */
[----:B------:R-:W-:Y:S02]  /*38d0*/  UIADD3.X UR37, UPT, UPT, UR4, 0x40004040, URZ, UP0, !UPT ;  /* 0x4000404004257890 */ /* 0x000fe400087fe4ff */
[----:B------:R-:W-:Y:S02]  /*38e0*/  UIADD3.X UR35, UPT, UPT, UR4, 0x40004040, URZ, UP3, !UPT ;  /* 0x4000404004237890 */ /* 0x000fe40009ffe4ff */
[----:B------:R-:W-:Y:S02]  /*38f0*/  UIADD3.64 UR22, UPT, UPT, UR36, 0x100, URZ ;  /* 0x0000010024167897 */ /* 0x000fe4000fffe0ff */
[----:B------:R-:W-:Y:S02]  /*3900*/  UIADD3.64 UR26, UPT, UPT, UR34, 0x2, URZ ;  /* 0x00000002221a7897 */ /* 0x000fe4000fffe0ff */
[----:B------:R-:W-:-:S02]  /*3910*/  UIADD3.64 UR28, UPT, UPT, UR36, 0x200, URZ ;  /* 0x00000200241c7897 */ /* 0x000fc4000fffe0ff */
[----:B------:R-:W-:Y:S01]  /*3920*/  UIADD3.64 UR30, UPT, UPT, UR34, 0x4, URZ ;  /* 0x00000004221e7897 */ /* 0x000fe2000fffe0ff */
[----:B------:R-:W-:Y:S01]  /*3930*/  UMOV UR39, 0x8208010 ;  /* 0x0820801000277882 */ /* 0x000fe20000000000 */
[----:B------:R-:W-:Y:S01]  /*3940*/  UMOV UR11, 0x40004040 ;  /* 0x40004040000b7882 */ /* 0x000fe20000000000 */
[----:B------:R-:W-:Y:S01]  /*3950*/  UMOV UR21, 0x40004040 ;  /* 0x4000404000157882 */ /* 0x000fe20000000000 */
[----:B------:R-:W-:Y:S01]  /*3960*/  UMOV UR40, 0x0 ;  /* 0x0000000000287882 */ /* 0x000fe20000000000 */
[----:B------:R-:W-:Y:S01]  /*3970*/  UMOV UR41, 0x8208010 ;  /* 0x0820801000297882 */ /* 0x000fe20000000000 */
[----:B------:R-:W-:Y:S01]  /*3980*/  UMOV UR42, 0x0 ;  /* 0x00000000002a7882 */ /* 0x000fe20000000000 */
[----:B------:R-:W-:Y:S01]  /*3990*/  UMOV UR43, 0x8208010 ;  /* 0x08208010002b7882 */ /* 0x000fe20000000000 */
[----:B------:R-:W-:Y:S01]  /*39a0*/  UMOV UR4, UR8 ;  /* 0x0000000800047c82 */ /* 0x000fe20008000000 */
[----:B------:R-:W-:Y:S01]  /*39b0*/  UMOV UR5, URZ ;  /* 0x000000ff00057c82 */ /* 0x000fe20008000000 */
[----:B------:R0:W-:Y:S01]  /*39c0*/  UTCQMMA gdesc[UR10], gdesc[UR20], tmem[UR17], tmem[UR38], idesc[UR39], !UPT ;  /* 0x00ff26140a0075ea */ /* 0x0001e2000f800311 */
[----:B------:R-:W-:Y:S01]  /*39d0*/  UMOV UR44, 0x0 ;  /* 0x00000000002c7882 */ /* 0x000fe20000000000 */
[----:B------:R-:W-:Y:S01]  /*39e0*/  UMOV UR45, 0x8208010 ;  /* 0x08208010002d7882 */ /* 0x000fe20000000000 */
[----:B------:R0:W-:Y:S01]  /*39f0*/  UTCQMMA gdesc[UR36], gdesc[UR34], tmem[UR17], tmem[UR40], idesc[UR41], UPT ;  /* 0x00ff2822240075ea */ /* 0x0001e2000b800311 */
[----:B------:R-:W-:Y:S01]  /*3a00*/  UMOV UR4, UR4 ;  /* 0x0000000400047c82 */ /* 0x000fe20008000000 */
[----:B------:R0:W-:Y:S01]  /*3a10*/  UTCQMMA gdesc[UR22], gdesc[UR26], tmem[UR17], tmem[UR42], idesc[UR43], UPT ;  /* 0x00ff2a1a160075ea */ /* 0x0001e2000b800311 */
[----:B------:R0:W-:Y:S01]  /*3a20*/  UTCQMMA gdesc[UR28], gdesc[UR30], tmem[UR17], tmem[UR44], idesc[UR45], UPT ;  /* 0x00ff2c1e1c0075ea */ /* 0x0001e2000b800311 */
[----:B------:R0:W-:Y:S01]  /*3a30*/  UTCBAR [UR4], URZ ;  /* 0x000000ff040073e9 */ /* 0x0001e200080000ff */
[----:B------:R-:W-:Y:S01]  /*3a40*/  NOP ;  /* 0x0000000000007918 */ /* 0x000fe20000000000 */
.L_x_6:
[----:B------:R-:W-:Y:S05]  /*3a50*/  @!P0 BRA `(.L_x_7) ;  /* 0x0000000000088947 */ /* 0x000fea0003800000 */
[----:B------:R-:W1:Y:S02]  /*3a60*/  SYNCS.PHASECHK.TRANS64.TRYWAIT P2, [UR13+0xc000], RZ ;  /* 0x00c000ffff0075a7 */ /* 0x000e64000804110d */
[----:B-1----:R-:W-:Y:S05]  /*3a70*/  @!P2 BRA `(.L_x_8) ;  /* 0x000000f40054a947 */ /* 0x002fea0003800000 */
.L_x_7:
[----:B------:R-:W1:Y:S01]  /*3a80*/  S2R R70, SR_TID.X ;  /* 0x0000000000467919 */ /* 0x000e620000002100 */
[----:B0-----:R-:W0:Y:S01]  /*3a90*/  LDCU UR4, c[0x0][0x3a8] ;  /* 0x00007500ff0477ac */ /* 0x001e220008000800 */
[----:B------:R-:W-:Y:S06]  /*3aa0*/  BAR.SYNC.DEFER_BLOCKING 0x0 ;  /* 0x0000000000007b1d */ /* 0x000fec0000010000 */
[----:B------:R-:W2:Y:S01]  /*3ab0*/  LDCU.64 UR10, c[0x0][0x3d0] ;  /* 0x00007a00ff0a77ac */ /* 0x000ea20008000a00 */
[----:B------:R-:W-:Y:S01]  /*3ac0*/  LDTM.16dp32bit_t0_t15.x64 R4, tmem[UR18] ;  /* 0x00000012000479ee */ /* 0x000fe20008b00000 */
[----:B------:R-:W0:Y:S01]  /*3ad0*/  LDTM.16dp32bit_t16_t31.x64 R4, tmem[UR18+0x40] ;  /* 0x00004012000479ee */ /* 0x000e220008b20000 */
[----:B------:R-:W-:Y:S01]  /*3ae0*/  STL [R1+0x21c], R252 ;  /* 0x00021cfc01007387 */ /* 0x000fe20000100800 */
[----:B------:R-:W3:Y:S03]  /*3af0*/  LDCU UR5, c[0x0][0x3d8] ;  /* 0x00007b00ff0577ac */ /* 0x000ee60008000800 */
[----:B------:R-:W-:Y:S04]  /*3b00*/  STL [R1+0x208], R251 ;  /* 0x000208fb01007387 */ /* 0x000fe80000100800 */
[----:B------:R4:W-:Y:S04]  /*3b10*/  STL [R1+0x204], R250 ;  /* 0x000204fa01007387 */ /* 0x0009e80000100800 */
[----:B------:R-:W-:Y:S01]  /*3b20*/  STL [R1+0x200], R249 ;  /* 0x000200f901007387 */ /* 0x000fe20000100800 */
[----:B--2---:R-:W-:Y:S01]  /*3b30*/  UIMAD UR10, UR7, UR10, URZ ;  /* 0x0000000a070a72a4 */ /* 0x004fe2000f8e02ff */
[----:B------:R-:W-:-:S02]  /*3b40*/  IMAD R69, R69, UR11, RZ ;  /* 0x0000000b45457c24 */ /* 0x000fc4000f8e02ff */
[----:B------:R-:W-:Y:S01]  /*3b50*/  STL [R1+0x1fc], R248 ;  /* 0x0001fcf801007387 */ /* 0x000fe20000100800 */
[C---:B-1----:R-:W-:Y:S01]  /*3b60*/  LOP3.LUT R71, R70.reuse, 0x6f, RZ, 0xc0, !PT ;  /* 0x0000006f46477812 */ /* 0x042fe200078ec0ff */
[C---:B------:R-:W-:Y:S01]  /*3b70*/  IMAD.SHL.U32 R170, R70.reuse, 0x4, RZ ;  /* 0x0000000446aa7824 */ /* 0x040fe200078e00ff */
[----:B------:R-:W-:Y:S01]  /*3b80*/  LOP3.LUT R2, R70, 0x80, RZ, 0xc0, !PT ;  /* 0x0000008046027812 */ /* 0x000fe200078ec0ff */
[----:B------:R-:W-:Y:S01]  /*3b90*/  STL [R1+0x1f8], R247 ;  /* 0x0001f8f701007387 */ /* 0x000fe20000100800 */
[----:B0-----:R-:W-:Y:S01]  /*3ba0*/  FMUL R6, R6, UR4 ;  /* 0x0000000406067c20 */ /* 0x001fe20008400000 */
[----:B------:R-:W-:Y:S01]  /*3bb0*/  FMUL R185, R7, UR4 ;  /* 0x0000000407b97c20 */ /* 0x000fe20008400000 */
[----:B------:R-:W-:Y:S01]  /*3bc0*/  LEA.HI R2, R2, R71, RZ, 0x1d ;  /* 0x0000004702027211 */ /* 0x000fe200078fe8ff */
[----:B------:R-:W-:Y:S01]  /*3bd0*/  FMUL R8, R8, UR4 ;  /* 0x0000000408087c20 */ /* 0x000fe20008400000 */
[----:B------:R-:W-:Y:S01]  /*3be0*/  LOP3.LUT R170, R170, 0x40, RZ, 0xc0, !PT ;  /* 0x00000040aaaa7812 */ /* 0x000fe200078ec0ff */
[----:B------:R-:W-:Y:S01]  /*3bf0*/  FMUL R183, R9, UR4 ;  /* 0x0000000409b77c20 */ /* 0x000fe20008400000 */
[----:B------:R-:W-:Y:S01]  /*3c00*/  FMUL R10, R10, UR4 ;  /* 0x000000040a0a7c20 */ /* 0x000fe20008400000 */
[----:B------:R-:W-:Y:S01]  /*3c10*/  VIADD R2, R2, UR12 ;  /* 0x0000000c02027c36 */ /* 0x000fe20008000000 */
[C---:B------:R-:W-:Y:S01]  /*3c20*/  LOP3.LUT R71, R170.reuse, 0x2, RZ, 0xfc, !PT ;  /* 0x00000002aa477812 */ /* 0x040fe200078efcff */
[----:B------:R-:W-:Y:S01]  /*3c30*/  FMUL R11, R11, UR4 ;  /* 0x000000040b0b7c20 */ /* 0x000fe20008400000 */
[----:B------:R-:W-:Y:S01]  /*3c40*/  LOP3.LUT R73, R170, 0x3, RZ, 0xfc, !PT ;  /* 0x00000003aa497812 */ /* 0x000fe200078efcff */
[----:B------:R-:W-:Y:S01]  /*3c50*/  FMUL R12, R12, UR4 ;  /* 0x000000040c0c7c20 */ /* 0x000fe20008400000 */
[----:B------:R-:W-:Y:S01]  /*3c60*/  ISETP.GE.AND P2, PT, R2, R71, PT ;  /* 0x000000470200720c */ /* 0x000fe20003f46270 */
[----:B------:R-:W-:Y:S01]  /*3c70*/  FMUL R13, R13, UR4 ;  /* 0x000000040d0d7c20 */ /* 0x000fe20008400000 */
[----:B------:R-:W-:Y:S01]  /*3c80*/  LOP3.LUT R71, R170, 0x4, RZ, 0xfc, !PT ;  /* 0x00000004aa477812 */ /* 0x000fe200078efcff */
[----:B------:R-:W-:Y:S01]  /*3c90*/  FMUL R14, R14, UR4 ;  /* 0x000000040e0e7c20 */ /* 0x000fe20008400000 */
[C---:B------:R-:W-:Y:S01]  /*3ca0*/  ISETP.GE.AND P5, PT, R2.reuse, R73, PT ;  /* 0x000000490200720c */ /* 0x040fe20003fa6270 */
[----:B------:R-:W-:Y:S01]  /*3cb0*/  FMUL R15, R15, UR4 ;  /* 0x000000040f0f7c20 */ /* 0x000fe20008400000 */
[----:B------:R-:W-:Y:S01]  /*3cc0*/  ISETP.GE.AND P4, PT, R2, R71, PT ;  /* 0x000000470200720c */ /* 0x000fe20003f86270 */
[----:B------:R-:W-:Y:S01]  /*3cd0*/  FMUL R16, R16, UR4 ;  /* 0x0000000410107c20 */ /* 0x000fe20008400000 */
[C---:B------:R-:W-:Y:S01]  /*3ce0*/  LOP3.LUT R73, R170.reuse, 0x5, RZ, 0xfc, !PT ;  /* 0x00000005aa497812 */ /* 0x040fe200078efcff */
[----:B------:R-:W-:Y:S01]  /*3cf0*/  FMUL R17, R17, UR4 ;  /* 0x0000000411117c20 */ /* 0x000fe20008400000 */
[----:B------:R-:W-:Y:S01]  /*3d00*/  LOP3.LUT R71, R170, 0x6, RZ, 0xfc, !PT ;  /* 0x00000006aa477812 */ /* 0x000fe200078efcff */
[----:B------:R-:W-:Y:S01]  /*3d10*/  FMUL R18, R18, UR4 ;  /* 0x0000000412127c20 */ /* 0x000fe20008400000 */
[----:B------:R-:W-:Y:S01]  /*3d20*/  LOP3.LUT R7, R170, 0x7, RZ, 0xfc, !PT ;  /* 0x00000007aa077812 */ /* 0x000fe200078efcff */
[----:B------:R-:W-:Y:S01]  /*3d30*/  FMUL R19, R19, UR4 ;  /* 0x0000000413137c20 */ /* 0x000fe20008400000 */
[----:B------:R-:W-:Y:S01]  /*3d40*/  FSEL R186, R6, -INF , P2 ;  /* 0xff80000006ba7808 */ /* 0x000fe20001000000 */
[----:B------:R-:W-:Y:S01]  /*3d50*/  FMUL R20, R20, UR4 ;  /* 0x0000000414147c20 */ /* 0x000fe20008400000 */
[----:B------:R-:W-:Y:S01]  /*3d60*/  FSEL R185, R185, -INF , P5 ;  /* 0xff800000b9b97808 */ /* 0x000fe20002800000 */
[----:B------:R-:W-:Y:S01]  /*3d70*/  FMUL R21, R21, UR4 ;  /* 0x0000000415157c20 */ /* 0x000fe20008400000 */
[----:B------:R-:W-:Y:S01]  /*3d80*/  ISETP.GE.AND P3, PT, R2, R73, PT ;  /* 0x000000490200720c */ /* 0x000fe20003f66270 */
[----:B------:R-:W-:Y:S01]  /*3d90*/  FMUL R22, R22, UR4 ;  /* 0x0000000416167c20 */ /* 0x000fe20008400000 */
[C---:B------:R-:W-:Y:S01]  /*3da0*/  ISETP.GE.AND P2, PT, R2.reuse, R71, PT ;  /* 0x000000470200720c */ /* 0x040fe20003f46270 */
[----:B------:R-:W-:Y:S01]  /*3db0*/  FMUL R23, R23, UR4 ;  /* 0x0000000417177c20 */ /* 0x000fe20008400000 */
[----:B------:R-:W-:Y:S01]  /*3dc0*/  ISETP.GE.AND P5, PT, R2, R7, PT ;  /* 0x000000070200720c */ /* 0x000fe20003fa6270 */
[----:B------:R-:W-:Y:S01]  /*3dd0*/  FMUL R24, R24, UR4 ;  /* 0x0000000418187c20 */ /* 0x000fe20008400000 */
[----:B------:R-:W-:Y:S01]  /*3de0*/  LOP3.LUT R71, R170, 0x8, RZ, 0xfc, !PT ;  /* 0x00000008aa477812 */ /* 0x000fe200078efcff */
[----:B------:R-:W-:Y:S01]  /*3df0*/  FMUL R26, R26, UR4 ;  /* 0x000000041a1a7c20 */ /* 0x000fe20008400000 */
[C---:B------:R-:W-:Y:S01]  /*3e00*/  LOP3.LUT R7, R170.reuse, 0x9, RZ, 0xfc, !PT ;  /* 0x00000009aa077812 */ /* 0x040fe200078efcff */
[----:B------:R-:W-:Y:S01]  /*3e10*/  FMUL R25, R25, UR4 ;  /* 0x0000000419197c20 */ /* 0x000fe20008400000 */
[----:B------:R-:W-:Y:S01]  /*3e20*/  LOP3.LUT R9, R170, 0xa, RZ, 0xfc, !PT ;  /* 0x0000000aaa097812 */ /* 0x000fe200078efcff */
[----:B------:R-:W-:Y:S01]  /*3e30*/  FMUL R27, R27, UR4 ;  /* 0x000000041b1b7c20 */ /* 0x000fe20008400000 */
[----:B------:R-:W-:Y:S01]  /*3e40*/  FSEL R184, R8, -INF , P4 ;  /* 0xff80000008b87808 */ /* 0x000fe20002000000 */
        /* <DEDUP_REMOVED lines=31> */
[C---:B------:R-:W-:Y:S01]  /*4040*/  ISETP.GE.AND P3, PT, R2.reuse, R7, PT ;  /* 0x000000070200720c */ /* 0x040fe20003f66270 */
[----:B------:R-:W-:Y:S01]  /*4050*/  FMUL R213, R67, UR4 ;  /* 0x0000000443d57c20 */ /* 0x000fe20008400000 */
[----:B------:R-:W-:Y:S01]  /*4060*/  ISETP.GE.AND P2, PT, R2, R9, PT ;  /* 0x000000090200720c */ /* 0x000fe20003f46270 */
[----:B------:R-:W0:Y:S01]  /*4070*/  LDC R40, c[0x0][0x3d8] ;  /* 0x0000f600ff287b82 */ /* 0x000e220000000800 */
[C---:B------:R-:W-:Y:S01]  /*4080*/  LOP3.LUT R7, R170.reuse, 0xf, RZ, 0xfc, !PT ;  /* 0x0000000faa077812 */ /* 0x040fe200078efcff */
[----:B------:R-:W-:Y:S01]  /*4090*/  STL [R1+0x1f4], R246 ;  /* 0x0001f4f601007387 */ /* 0x000fe20000100800 */
[----:B------:R-:W-:-:S02]  /*40a0*/  LOP3.LUT R9, R170, 0x10, RZ, 0xfc, !PT ;  /* 0x00000010aa097812 */ /* 0x000fc400078efcff */
[----:B------:R-:W-:Y:S01]  /*40b0*/  FSEL R177, R15, -INF , P5 ;  /* 0xff8000000fb17808 */ /* 0x000fe20002800000 */
[----:B------:R-:W-:Y:S01]  /*40c0*/  FMUL R15, R39, UR4 ;  /* 0x00000004270f7c20 */ /* 0x000fe20008400000 */
[----:B------:R-:W-:Y:S01]  /*40d0*/  FSEL R176, R16, -INF , P4 ;  /* 0xff80000010b07808 */ /* 0x000fe20002000000 */
[----:B------:R-:W-:Y:S01]  /*40e0*/  FMUL R16, R38, UR4 ;  /* 0x0000000426107c20 */ /* 0x000fe20008400000 */
[C---:B------:R-:W-:Y:S01]  /*40f0*/  ISETP.GE.AND P5, PT, R2.reuse, R7, PT ;  /* 0x000000070200720c */ /* 0x040fe20003fa6270 */
[----:B------:R-:W1:Y:S01]  /*4100*/  LDC R38, c[0x0][0x3d8] ;  /* 0x0000f600ff267b82 */ /* 0x000e620000000800 */
[----:B------:R-:W-:Y:S01]  /*4110*/  ISETP.GE.AND P4, PT, R2, R9, PT ;  /* 0x000000090200720c */ /* 0x000fe20003f86270 */
[----:B------:R-:W-:Y:S01]  /*4120*/  STL [R1+0x1f0], R245 ;  /* 0x0001f0f501007387 */ /* 0x000fe20000100800 */
[C---:B------:R-:W-:Y:S02]  /*4130*/  LOP3.LUT R7, R170.reuse, 0x11, RZ, 0xfc, !PT ;  /* 0x00000011aa077812 */ /* 0x040fe400078efcff */
[----:B------:R-:W-:Y:S01]  /*4140*/  LOP3.LUT R9, R170, 0x12, RZ, 0xfc, !PT ;  /* 0x00000012aa097812 */ /* 0x000fe200078efcff */
[----:B------:R-:W-:Y:S01]  /*4150*/  STL [R1+0x1ec], R244 ;  /* 0x0001ecf401007387 */ /* 0x000fe20000100800 */
[----:B------:R-:W-:Y:S01]  /*4160*/  FSEL R173, R17, -INF , P3 ;  /* 0xff80000011ad7808 */ /* 0x000fe20001800000 */
[----:B------:R-:W-:Y:S01]  /*4170*/  FMUL R17, R37, UR4 ;  /* 0x0000000425117c20 */ /* 0x000fe20008400000 */
[----:B------:R-:W-:Y:S01]  /*4180*/  FSEL R172, R18, -INF , P2 ;  /* 0xff80000012ac7808 */ /* 0x000fe20001000000 */
        /* <DEDUP_REMOVED lines=8> */
[----:B------:R-:W2:Y:S01]  /*4210*/  LDC R42, c[0x0][0x3d8] ;  /* 0x0000f600ff2a7b82 */ /* 0x000ea20000000800 */
        /* <DEDUP_REMOVED lines=9> */
[----:B------:R-:W-:Y:S01]  /*42b0*/  STL [R1+0x1e8], R243 ;  /* 0x0001e8f301007387 */ /* 0x000fe20000100800 */
[----:B------:R-:W-:Y:S01]  /*42c0*/  LOP3.LUT R9, R170, 0x16, RZ, 0xfc, !PT ;  /* 0x00000016aa097812 */ /* 0x000fe200078efcff */
[----:B------:R-:W0:Y:S01]  /*42d0*/  LDC R44, c[0x0][0x3d8] ;  /* 0x0000f600ff2c7b82 */ /* 0x000e220000000800 */
[----:B------:R-:W-:Y:S01]  /*42e0*/  FSEL R78, R21, -INF , P3 ;  /* 0xff800000154e7808 */ /* 0x000fe20001800000 */
[----:B------:R-:W-:Y:S01]  /*42f0*/  FMUL R21, R33, UR4 ;  /* 0x0000000421157c20 */ /* 0x000fe20008400000 */
[----:B------:R-:W-:Y:S01]  /*4300*/  FSEL R77, R22, -INF , P2 ;  /* 0xff800000164d7808 */ /* 0x000fe20001000000 */
[----:B------:R-:W-:Y:S01]  /*4310*/  FMUL R22, R32, UR4 ;  /* 0x0000000420167c20 */ /* 0x000fe20008400000 */
[----:B------:R-:W-:Y:S01]  /*4320*/  ISETP.GE.AND P3, PT, R2, R7, PT ;  /* 0x000000070200720c */ /* 0x000fe20003f66270 */
[----:B------:R-:W-:Y:S01]  /*4330*/  FMUL R32, R48, UR4 ;  /* 0x0000000430207c20 */ /* 0x000fe20008400000 */
[----:B------:R-:W-:Y:S01]  /*4340*/  ISETP.GE.AND P2, PT, R2, R9, PT ;  /* 0x000000090200720c */ /* 0x000fe20003f46270 */
[----:B------:R-:W-:Y:S01]  /*4350*/  STL [R1+0x1e4], R242 ;  /* 0x0001e4f201007387 */ /* 0x000fe20000100800 */
[C---:B------:R-:W-:Y:S01]  /*4360*/  LOP3.LUT R7, R170.reuse, 0x17, RZ, 0xfc, !PT ;  /* 0x00000017aa077812 */ /* 0x040fe200078efcff */
[----:B------:R-:W0:Y:S01]  /*4370*/  LDC R37, c[0x0][0x3d8] ;  /* 0x0000f600ff257b82 */ /* 0x000e220000000800 */
        /* <DEDUP_REMOVED lines=23> */
[----:B------:R-:W-:Y:S01]  /*44f0*/  STL [R1+0x1d4], R238 ;  /* 0x0001d4ee01007387 */ /* 0x000fe20000100800 */
[----:B------:R-:W-:-:S02]  /*4500*/  LOP3.LUT R9, R170, 0x1c, RZ, 0xfc, !PT ;  /* 0x0000001caa097812 */ /* 0x000fc400078efcff */
[----:B------:R-:W-:Y:S01]  /*4510*/  FSEL R27, R27, -INF , P5 ;  /* 0xff8000001b1b7808 */ /* 0x000fe20002800000 */
[----:B------:R-:W-:Y:S01]  /*4520*/  STL [R1+0x1d0], R237 ;  /* 0x0001d0ed01007387 */ /* 0x000fe20000100800 */
[----:B------:R-:W-:Y:S02]  /*4530*/  FSEL R26, R26, -INF , P4 ;  /* 0xff8000001a1a7808 */ /* 0x000fe40002000000 */
[C---:B------:R-:W-:Y:S01]  /*4540*/  ISETP.GE.AND P5, PT, R2.reuse, R7, PT ;  /* 0x000000070200720c */ /* 0x040fe20003fa6270 */
[----:B------:R-:W-:Y:S01]  /*4550*/  STL [R1+0x1cc], R236 ;  /* 0x0001ccec01007387 */ /* 0x000fe20000100800 */
[----:B------:R-:W-:Y:S02]  /*4560*/  ISETP.GE.AND P4, PT, R2, R9, PT ;  /* 0x000000090200720c */ /* 0x000fe40003f86270 */
[C---:B------:R-:W-:Y:S01]  /*4570*/  LOP3.LUT R7, R170.reuse, 0x1d, RZ, 0xfc, !PT ;  /* 0x0000001daa077812 */ /* 0x040fe200078efcff */
[----:B------:R0:W-:Y:S01]  /*4580*/  STL [R1+0x1c8], R235 ;  /* 0x0001c8eb01007387 */ /* 0x0001e20000100800 */
        /* <DEDUP_REMOVED lines=43> */
[----:B------:R-:W-:Y:S02]  /*4840*/  FSEL R13, R13, -INF , P3 ;  /* 0xff8000000d0d7808 */ /* 0x000fe40001800000 */
[----:B------:R-:W-:-:S02]  /*4850*/  FSEL R12, R12, -INF , P2 ;  /* 0xff8000000c0c7808 */ /* 0x000fc40001000000 */
[CC--:B------:R-:W-:Y:S02]  /*4860*/  ISETP.GE.AND P3, PT, R2.reuse, R170.reuse, PT ;  /* 0x000000aa0200720c */ /* 0x0c0fe40003f66270 */
[----:B------:R-:W-:Y:S02]  /*4870*/  ISETP.GT.AND P2, PT, R2, R170, PT ;  /* 0x000000aa0200720c */ /* 0x000fe40003f44270 */
[----:B------:R-:W-:Y:S02]  /*4880*/  FSEL R11, R4, -INF , P3 ;  /* 0xff800000040b7808 */ /* 0x000fe40001800000 */
[----:B------:R-:W-:Y:S02]  /*4890*/  FSEL R10, R10, -INF , P2 ;  /* 0xff8000000a0a7808 */ /* 0x000fe40001000000 */
[----:B------:R-:W-:Y:S02]  /*48a0*/  LOP3.LUT R7, R170, 0x27, RZ, 0xfc, !PT ;  /* 0x00000027aa077812 */ /* 0x000fe400078efcff */
[----:B------:R-:W-:-:S02]  /*48b0*/  FMNMX3 R4, R11, R10, R186, !PT ;  /* 0x0000000a0b047276 */ /* 0x000fc400078000ba */
[----:B------:R-:W-:Y:S02]  /*48c0*/  LOP3.LUT R9, R170, 0x28, RZ, 0xfc, !PT ;  /* 0x00000028aa097812 */ /* 0x000fe400078efcff */
[----:B------:R-:W-:Y:S02]  /*48d0*/  FMNMX3 R4, R4, R185, R184, !PT ;  /* 0x000000b904047276 */ /* 0x000fe400078000b8 */
[----:B------:R-:W-:Y:S02]  /*48e0*/  FSEL R15, R15, -INF , P5 ;  /* 0xff8000000f0f7808 */ /* 0x000fe40002800000 */
[----:B------:R-:W-:Y:S02]  /*48f0*/  FMNMX3 R4, R4, R183, R182, !PT ;  /* 0x000000b704047276 */ /* 0x000fe400078000b6 */
[----:B------:R-:W-:Y:S02]  /*4900*/  ISETP.GE.AND P5, PT, R2, R7, PT ;  /* 0x000000070200720c */ /* 0x000fe40003fa6270 */
[----:B------:R-:W-:-:S02]  /*4910*/  LOP3.LUT R7, R170, 0x29, RZ, 0xfc, !PT ;  /* 0x00000029aa077812 */ /* 0x000fc400078efcff */
[----:B------:R-:W-:Y:S02]  /*4920*/  FSEL R14, R14, -INF , P4 ;  /* 0xff8000000e0e7808 */ /* 0x000fe40002000000 */
[----:B------:R-:W-:Y:S01]  /*4930*/  ISETP.GE.AND P4, PT, R2, R9, PT ;  /* 0x000000090200720c */ /* 0x000fe20003f86270 */
[----:B------:R-:W-:Y:S01]  /*4940*/  FMUL R9, R43, UR4 ;  /* 0x000000042b097c20 */ /* 0x000fe20008400000 */
[----:B------:R-:W-:Y:S01]  /*4950*/  LOP3.LUT R5, R170, 0x2a, RZ, 0xfc, !PT ;  /* 0x0000002aaa057812 */ /* 0x000fe200078efcff */
[----:B------:R-:W-:Y:S01]  /*4960*/  FMUL R43, R52, UR4 ;  /* 0x00000004342b7c20 */ /* 0x000fe20008400000 */
[----:B------:R-:W-:Y:S02]  /*4970*/  FMNMX3 R4, R4, R181, R180, !PT ;  /* 0x000000b504047276 */ /* 0x000fe400078000b4 */
[----:B------:R-:W-:Y:S02]  /*4980*/  ISETP.GE.AND P3, PT, R2, R7, PT ;  /* 0x000000070200720c */ /* 0x000fe40003f66270 */
[----:B------:R-:W-:-:S02]  /*4990*/  LOP3.LUT R7, R170, 0x2b, RZ, 0xfc, !PT ;  /* 0x0000002baa077812 */ /* 0x000fc400078efcff */
[----:B------:R-:W-:Y:S02]  /*49a0*/  ISETP.GE.AND P2, PT, R2, R5, PT ;  /* 0x000000050200720c */ /* 0x000fe40003f46270 */
[----:B------:R-:W-:Y:S02]  /*49b0*/  FMNMX3 R4, R4, R179, R178, !PT ;  /* 0x000000b304047276 */ /* 0x000fe400078000b2 */
[----:B------:R-:W-:Y:S02]  /*49c0*/  LOP3.LUT R5, R170, 0x2c, RZ, 0xfc, !PT ;  /* 0x0000002caa057812 */ /* 0x000fe400078efcff */
[----:B------:R-:W-:Y:S02]  /*49d0*/  FSEL R9, R9, -INF , P5 ;  /* 0xff80000009097808 */ /* 0x000fe40002800000 */
[----:B------:R-:W-:Y:S01]  /*49e0*/  ISETP.GE.AND P5, PT, R2, R7, PT ;  /* 0x000000070200720c */ /* 0x000fe20003fa6270 */
[----:B------:R-:W-:Y:S01]  /*49f0*/  FMUL R7, R45, UR4 ;  /* 0x000000042d077c20 */ /* 0x000fe20008400000 */
[----:B------:R-:W-:-:S02]  /*4a00*/  FSEL R8, R8, -INF , P4 ;  /* 0xff80000008087808 */ /* 0x000fc40002000000 */
[----:B------:R-:W-:Y:S02]  /*4a10*/  FMNMX3 R4, R4, R177, R176, !PT ;  /* 0x000000b104047276 */ /* 0x000fe400078000b0 */
[----:B------:R-:W-:Y:S02]  /*4a20*/  ISETP.GE.AND P4, PT, R2, R5, PT ;  /* 0x000000050200720c */ /* 0x000fe40003f86270 */
[----:B------:R-:W-:Y:S02]  /*4a30*/  LOP3.LUT R5, R170, 0x2d, RZ, 0xfc, !PT ;  /* 0x0000002daa057812 */ /* 0x000fe400078efcff */
[----:B------:R-:W-:Y:S02]  /*4a40*/  FMNMX3 R4, R4, R173, R172, !PT ;  /* 0x000000ad04047276 */ /* 0x000fe400078000ac */
[----:B------:R-:W-:Y:S02]  /*4a50*/  FSEL R7, R7, -INF , P3 ;  /* 0xff80000007077808 */ /* 0x000fe40001800000 */
[----:B------:R-:W-:-:S02]  /*4a60*/  ISETP.GE.AND P3, PT, R2, R5, PT ;  /* 0x000000050200720c */ /* 0x000fc40003f66270 */
[----:B------:R-:W-:Y:S02]  /*4a70*/  LOP3.LUT R5, R170, 0x2e, RZ, 0xfc, !PT ;  /* 0x0000002eaa057812 */ /* 0x000fe400078efcff */
[----:B------:R-:W-:Y:S02]  /*4a80*/  FMNMX3 R4, R4, R171, R79, !PT ;  /* 0x000000ab04047276 */ /* 0x000fe4000780004f */
[----:B------:R-:W-:Y:S02]  /*4a90*/  FSEL R29, R29, -INF , P2 ;  /* 0xff8000001d1d7808 */ /* 0x000fe40001000000 */
[----:B------:R-:W-:Y:S02]  /*4aa0*/  ISETP.GE.AND P2, PT, R2, R5, PT ;  /* 0x000000050200720c */ /* 0x000fe40003f46270 */
[----:B------:R-:W-:Y:S02]  /*4ab0*/  LOP3.LUT R5, R170, 0x2f, RZ, 0xfc, !PT ;  /* 0x0000002faa057812 */ /* 0x000fe400078efcff */
[----:B------:R-:W-:-:S02]  /*4ac0*/  FMNMX3 R4, R4, R78, R77, !PT ;  /* 0x0000004e04047276 */ /* 0x000fc4000780004d */
[----:B------:R-:W-:Y:S02]  /*4ad0*/  FSEL R30, R30, -INF , P5 ;  /* 0xff8000001e1e7808 */ /* 0x000fe40002800000 */
[----:B------:R-:W-:Y:S02]  /*4ae0*/  ISETP.GE.AND P5, PT, R2, R5, PT ;  /* 0x000000050200720c */ /* 0x000fe40003fa6270 */
[----:B------:R-:W-:Y:S02]  /*4af0*/  FMNMX3 R4, R4, R76, R75, !PT ;  /* 0x0000004c04047276 */ /* 0x000fe4000780004b */
[----:B------:R-:W-:Y:S02]  /*4b00*/  LOP3.LUT R5, R170, 0x30, RZ, 0xfc, !PT ;  /* 0x00000030aa057812 */ /* 0x000fe400078efcff */
[----:B------:R-:W-:Y:S02]  /*4b10*/  FSEL R32, R32, -INF , P4 ;  /* 0xff80000020207808 */ /* 0x000fe40002000000 */
[----:B------:R-:W-:-:S02]  /*4b20*/  FMNMX3 R4, R4, R74, R73, !PT ;  /* 0x0000004a04047276 */ /* 0x000fc40007800049 */
[----:B------:R-:W-:Y:S02]  /*4b30*/  ISETP.GE.AND P4, PT, R2, R5, PT ;  /* 0x000000050200720c */ /* 0x000fe40003f86270 */
[----:B------:R-:W-:Y:S02]  /*4b40*/  LOP3.LUT R5, R170, 0x31, RZ, 0xfc, !PT ;  /* 0x00000031aa057812 */ /* 0x000fe400078efcff */
[----:B------:R-:W-:Y:S02]  /*4b50*/  FMNMX3 R4, R4, R27, R26, !PT ;  /* 0x0000001b04047276 */ /* 0x000fe4000780001a */
[----:B------:R-:W-:Y:S02]  /*4b60*/  FSEL R34, R34, -INF , P3 ;  /* 0xff80000022227808 */ /* 0x000fe40001800000 */
[----:B------:R-:W-:Y:S02]  /*4b70*/  ISETP.GE.AND P3, PT, R2, R5, PT ;  /* 0x000000050200720c */ /* 0x000fe40003f66270 */
[----:B------:R-:W-:-:S02]  /*4b80*/  LOP3.LUT R5, R170, 0x32, RZ, 0xfc, !PT ;  /* 0x00000032aa057812 */ /* 0x000fc400078efcff */
[----:B------:R-:W-:Y:S02]  /*4b90*/  FMNMX3 R4, R4, R25, R24, !PT ;  /* 0x0000001904047276 */ /* 0x000fe40007800018 */
[----:B------:R-:W-:Y:S02]  /*4ba0*/  FSEL R35, R35, -INF , P2 ;  /* 0xff80000023237808 */ /* 0x000fe40001000000 */
[----:B------:R-:W-:Y:S02]  /*4bb0*/  ISETP.GE.AND P2, PT, R2, R5, PT ;  /* 0x000000050200720c */ /* 0x000fe40003f46270 */
[----:B------:R-:W-:Y:S02]  /*4bc0*/  LOP3.LUT R5, R170, 0x33, RZ, 0xfc, !PT ;  /* 0x00000033aa057812 */ /* 0x000fe400078efcff */
[----:B------:R-:W-:Y:S02]  /*4bd0*/  FMNMX3 R4, R4, R23, R22, !PT ;  /* 0x0000001704047276 */ /* 0x000fe40007800016 */
[----:B------:R-:W-:-:S02]  /*4be0*/  FSEL R36, R36, -INF , P5 ;  /* 0xff80000024247808 */ /* 0x000fc40002800000 */
[----:B------:R-:W-:Y:S02]  /*4bf0*/  ISETP.GE.AND P5, PT, R2, R5, PT ;  /* 0x000000050200720c */ /* 0x000fe40003fa6270 */
[----:B------:R-:W-:Y:S02]  /*4c00*/  FMNMX3 R4, R4, R21, R20, !PT ;  /* 0x0000001504047276 */ /* 0x000fe40007800014 */
[----:B------:R-:W-:Y:S02]  /*4c10*/  LOP3.LUT R5, R170, 0x34, RZ, 0xfc, !PT ;  /* 0x00000034aa057812 */ /* 0x000fe400078efcff */
[----:B------:R-:W-:Y:S02]  /*4c20*/  FSEL R43, R43, -INF , P4 ;  /* 0xff8000002b2b7808 */ /* 0x000fe40002000000 */
[----:B------:R-:W-:Y:S02]  /*4c30*/  FMNMX3 R4, R4, R19, R18, !PT ;  /* 0x0000001304047276 */ /* 0x000fe40007800012 */
        /* <DEDUP_REMOVED lines=9> */
[----:B------:R-:W-:Y:S02]  /*4cd0*/  LOP3.LUT R5, R170, 0x37, RZ, 0xfc, !PT ;  /* 0x00000037aa057812 */ /* 0x000fe400078efcff */
[----:B------:R-:W-:Y:S02]  /*4ce0*/  FMNMX3 R4, R4, R13, R12, !PT ;  /* 0x0000000d04047276 */ /* 0x000fe4000780000c */
[----:B------:R-:W-:Y:S02]  /*4cf0*/  FSEL R54, R54, -INF , P5 ;  /* 0xff80000036367808 */ /* 0x000fe40002800000 */
[----:B------:R-:W-:-:S02]  /*4d00*/  ISETP.GE.AND P5, PT, R2, R5, PT ;  /* 0x000000050200720c */ /* 0x000fc40003fa6270 */
[----:B------:R-:W-:Y:S02]  /*4d10*/  FMNMX3 R4, R4, R9, R8, !PT ;  /* 0x0000000904047276 */ /* 0x000fe40007800008 */
[----:B------:R-:W-:Y:S02]  /*4d20*/  LOP3.LUT R5, R170, 0x38, RZ, 0xfc, !PT ;  /* 0x00000038aa057812 */ /* 0x000fe400078efcff */
[----:B------:R-:W-:Y:S02]  /*4d30*/  FSEL R56, R56, -INF , P4 ;  /* 0xff80000038387808 */ /* 0x000fe40002000000 */
[----:B------:R-:W-:Y:S01]  /*4d40*/  FMNMX3 R31, R4, R7, R29, !PT ;  /* 0x00000007041f7276 */ /* 0x000fe2000780001d */
[----:B------:R-:W-:Y:S01]  /*4d50*/  FMUL R4, R64, UR4 ;  /* 0x0000000440047c20 */ /* 0x000fe20008400000 */
[----:B------:R-:W-:Y:S01]  /*4d60*/  ISETP.GE.AND P4, PT, R2, R5, PT ;  /* 0x000000050200720c */ /* 0x000fe20003f86270 */
[----:B------:R-:W-:Y:S01]  /*4d70*/  USHF.R.S32.HI UR4, URZ, 0x1f, UR10 ;  /* 0x0000001fff047899 */ /* 0x000fe2000801140a */
        /* <DEDUP_REMOVED lines=8> */
[----:B------:R-:W-:Y:S02]  /*4e00*/  LOP3.LUT R5, R170, 0x3b, RZ, 0xfc, !PT ;  /* 0x0000003baa057812 */ /* 0x000fe400078efcff */
[----:B------:R-:W-:Y:S02]  /*4e10*/  FMNMX3 R31, R31, R36, R43, !PT ;  /* 0x000000241f1f7276 */ /* 0x000fe4000780002b */
[----:B------:R-:W-:Y:S02]  /*4e20*/  FSEL R188, R59, -INF , P5 ;  /* 0xff8000003bbc7808 */ /* 0x000fe40002800000 */
[----:B------:R-:W-:Y:S02]  /*4e30*/  ISETP.GE.AND P5, PT, R2, R5, PT ;  /* 0x000000050200720c */ /* 0x000fe40003fa6270 */
[----:B------:R-:W-:-:S02]  /*4e40*/  FMNMX3 R31, R31, R46, R51, !PT ;  /* 0x0000002e1f1f7276 */ /* 0x000fc40007800033 */
[----:B------:R-:W-:Y:S02]  /*4e50*/  LOP3.LUT R5, R170, 0x3c, RZ, 0xfc, !PT ;  /* 0x0000003caa057812 */ /* 0x000fe400078efcff */
[----:B------:R-:W-:Y:S02]  /*4e60*/  FSEL R189, R60, -INF , P4 ;  /* 0xff8000003cbd7808 */ /* 0x000fe40002000000 */
[----:B------:R-:W-:Y:S02]  /*4e70*/  FMNMX3 R31, R31, R54, R56, !PT ;  /* 0x000000361f1f7276 */ /* 0x000fe40007800038 */
[----:B------:R-:W-:Y:S02]  /*4e80*/  ISETP.GE.AND P4, PT, R2, R5, PT ;  /* 0x000000050200720c */ /* 0x000fe40003f86270 */
[----:B------:R-:W-:Y:S02]  /*4e90*/  LOP3.LUT R5, R170, 0x3d, RZ, 0xfc, !PT ;  /* 0x0000003daa057812 */ /* 0x000fe400078efcff */
[----:B------:R-:W-:-:S02]  /*4ea0*/  FMNMX3 R31, R31, R58, R187, !PT ;  /* 0x0000003a1f1f7276 */ /* 0x000fc400078000bb */
[----:B------:R-:W-:Y:S02]  /*4eb0*/  FSEL R190, R61, -INF , P3 ;  /* 0xff8000003dbe7808 */ /* 0x000fe40001800000 */
[----:B------:R-:W-:Y:S02]  /*4ec0*/  ISETP.GE.AND P3, PT, R2, R5, PT ;  /* 0x000000050200720c */ /* 0x000fe40003f66270 */
[----:B------:R-:W-:Y:S02]  /*4ed0*/  LOP3.LUT R5, R170, 0x3e, RZ, 0xfc, !PT ;  /* 0x0000003eaa057812 */ /* 0x000fe400078efcff */
[----:B------:R-:W-:Y:S02]  /*4ee0*/  FSEL R191, R62, -INF , P2 ;  /* 0xff8000003ebf7808 */ /* 0x000fe40001000000 */
[----:B------:R-:W-:Y:S02]  /*4ef0*/  FMNMX3 R31, R31, R188, R189, !PT ;  /* 0x000000bc1f1f7276 */ /* 0x000fe400078000bd */
[----:B------:R-:W-:-:S02]  /*4f00*/  ISETP.GE.AND P2, PT, R2, R5, PT ;  /* 0x000000050200720c */ /* 0x000fc40003f46270 */
[----:B------:R-:W-:Y:S02]  /*4f10*/  LOP3.LUT R5, R170, 0x3f, RZ, 0xfc, !PT ;  /* 0x0000003faa057812 */ /* 0x000fe400078efcff */
[----:B------:R-:W-:Y:S02]  /*4f20*/  FSEL R64, R63, -INF , P5 ;  /* 0xff8000003f407808 */ /* 0x000fe40002800000 */
[----:B------:R-:W-:Y:S02]  /*4f30*/  FSEL R66, R4, -INF , P4 ;  /* 0xff80000004427808 */ /* 0x000fe40002000000 */
[----:B------:R-:W-:Y:S02]  /*4f40*/  FMNMX3 R31, R31, R190, R191, !PT ;  /* 0x000000be1f1f7276 */ /* 0x000fe400078000bf */
[----:B------:R-:W-:Y:S02]  /*4f50*/  ISETP.GE.AND P5, PT, R2, R5, PT ;  /* 0x000000050200720c */ /* 0x000fe40003fa6270 */
[----:B------:R-:W-:-:S02]  /*4f60*/  FSEL R67, R65, -INF , P3 ;  /* 0xff80000041437808 */ /* 0x000fc40001800000 */
[----:B------:R-:W-:Y:S02]  /*4f70*/  FSEL R212, R212, -INF , P2 ;  /* 0xff800000d4d47808 */ /* 0x000fe40001000000 */
[----:B------:R-:W-:Y:S02]  /*4f80*/  FMNMX3 R31, R31, R64, R66, !PT ;  /* 0x000000401f1f7276 */ /* 0x000fe40007800042 */
[----:B------:R-:W-:Y:S02]  /*4f90*/  FSEL R213, R213, -INF , P5 ;  /* 0xff800000d5d57808 */ /* 0x000fe40002800000 */
[----:B------:R-:W-:Y:S02]  /*4fa0*/  FMNMX3 R4, R31, R67, R212, !PT ;  /* 0x000000431f047276 */ /* 0x000fe400078000d4 */
[----:B------:R-:W-:Y:S02]  /*4fb0*/  SHF.R.U32.HI R28, RZ, 0x2, R70 ;  /* 0x00000002ff1c7819 */ /* 0x000fe40000011646 */
[----:B------:R-:W-:-:S02]  /*4fc0*/  FMNMX R6, R213, R4, !PT ;  /* 0x00000004d5067209 */ /* 0x000fc40007800000 */
[----:B------:R-:W-:Y:S01]  /*4fd0*/  LOP3.LUT R28, R28, 0x38, RZ, 0xc0, !PT ;  /* 0x000000381c1c7812 */ /* 0x000fe200078ec0ff */
[----:B------:R-:W1:Y:S01]  /*4fe0*/  LDC.64 R4, c[0x0][0x390] ;  /* 0x0000e400ff047b82 */ /* 0x000e620000000a00 */
[----:B------:R-:W-:Y:S01]  /*4ff0*/  LOP3.LUT P6, RZ, R70, 0xff, RZ, 0xc0, !PT ;  /* 0x000000ff46ff7812 */ /* 0x000fe200078cc0ff */
[----:B------:R-:W1:Y:S01]  /*5000*/  SHFL.BFLY PT, R31, R6, 0x10, 0x1f ;  /* 0x0e001f00061f7f89 */ /* 0x000e6200000e0000 */
[----:B------:R-:W-:Y:S02]  /*5010*/  LOP3.LUT R214, R28, 0x1f, R70, 0xf8, !PT ;  /* 0x0000001f1cd67812 */ /* 0x000fe400078ef846 */
[----:B----4-:R-:W-:Y:S02]  /*5020*/  PRMT R250, RZ, 0x7610, R250 ;  /* 0x00007610fffa7816 */ /* 0x010fe400000000fa */
[----:B0-----:R-:W-:Y:S01]  /*5030*/  PRMT R235, RZ, 0x7610, R235 ;  /* 0x00007610ffeb7816 */ /* 0x001fe200000000eb */
[----:B------:R-:W-:Y:S01]  /*5040*/  IMAD.SHL.U32 R214, R214, 0x10, RZ ;  /* 0x00000010d6d67824 */ /* 0x000fe200078e00ff */
[----:B------:R-:W-:-:S02]  /*5050*/  PRMT R33, RZ, 0x7610, R33 ;  /* 0x00007610ff217816 */ /* 0x000fc40000000021 */
[----:B------:R-:W-:Y:S02]  /*5060*/  PRMT R45, RZ, 0x7610, R45 ;  /* 0x00007610ff2d7816 */ /* 0x000fe4000000002d */
[----:B------:R-:W-:Y:S01]  /*5070*/  PRMT R62, RZ, 0x7610, R62 ;  /* 0x00007610ff3e7816 */ /* 0x000fe2000000003e */
[----:B------:R-:W0:Y:S01]  /*5080*/  @!P6 SYNCS.CCTL.IV [UR13+0xc000] ;  /* 0x00c00000ff00e9b1 */ /* 0x000e22000800000d */
[----:B------:R-:W-:Y:S01]  /*5090*/  NOP ;  /* 0x0000000000007918 */ /* 0x000fe20000000000 */
[----:B-1----:R-:W-:Y:S02]  /*50a0*/  IADD3 R72, P2, P3, R69, UR10, R4 ;  /* 0x0000000a45487c10 */ /* 0x002fe4000fb5e004 */
[----:B------:R-:W-:Y:S02]  /*50b0*/  FMNMX3 R118, R6, -INF , R31, !PT ;  /* 0xff80000006767876 */ /* 0x000fe4000780001f */
[----:B------:R-:W-:Y:S02]  /*50c0*/  SHF.R.U32.HI R31, RZ, 0x1, R70 ;  /* 0x00000001ff1f7819 */ /* 0x000fe40000011646 */
[----:B------:R-:W-:Y:S01]  /*50d0*/  LOP3.LUT R6, R214, 0x1b0, RZ, 0xc0, !PT ;  /* 0x000001b0d6067812 */ /* 0x000fe200078ec0ff */
[----:B------:R-:W-:Y:S01]  /*50e0*/  FADD R28, -R118, -INF ;  /* 0xff800000761c7421 */ /* 0x000fe20000000100 */
[----:B------:R-:W-:-:S02]  /*50f0*/  SHF.R.S32.HI R4, RZ, 0x1f, R69 ;  /* 0x0000001fff047819 */ /* 0x000fc40000011445 */
[----:B------:R-:W-:Y:S01]  /*5100*/  LOP3.LUT R6, R6, 0x40, R31, 0xf8, !PT ;  /* 0x0000004006067812 */ /* 0x000fe200078ef81f */
[----:B------:R-:W-:Y:S01]  /*5110*/  FMUL R28, R28, 1.4426950216293334961 ;  /* 0x3fb8aa3b1c1c7820 */ /* 0x000fe20000400000 */
[----:B---3--:R-:W-:Y:S01]  /*5120*/  IMAD R31, R68, UR5, RZ ;  /* 0x00000005441f7c24 */ /* 0x008fe2000f8e02ff */
[----:B------:R-:W-:Y:S02]  /*5130*/  IADD3.X R4, PT, PT, R4, UR4, R5, P2, P3 ;  /* 0x0000000404047c10 */ /* 0x000fe400097e6405 */
[----:B------:R1:W0:Y:S01]  /*5140*/  MUFU.EX2 R80, R28 ;  /* 0x0000001c00507308 */ /* 0x0002220000000800 */
[----:B------:R-:W-:Y:S01]  /*5150*/  VIADD R6, R6, UR13 ;  /* 0x0000000d06067c36 */ /* 0x000fe20008000000 */
[C---:B------:R-:W-:Y:S01]  /*5160*/  IADD3 R70, P2, PT, R31.reuse, R72, RZ ;  /* 0x000000481f467210 */ /* 0x040fe20007f5e0ff */
[----:B------:R-:W-:Y:S02]  /*5170*/  IMAD R5, R38, 0x2, R31 ;  /* 0x0000000226057824 */ /* 0x000fe400078e021f */
[----:B------:R-:W3:Y:S01]  /*5180*/  LDC R38, c[0x0][0x3d8] ;  /* 0x0000f600ff267b82 */ /* 0x000ee20000000800 */
[----:B------:R-:W-:Y:S01]  /*5190*/  LEA.HI.X.SX32 R71, R31, R4, 0x1, P2 ;  /* 0x000000041f477211 */ /* 0x000fe200010f0eff */
[----:B------:R-:W-:Y:S01]  /*51a0*/  IMAD R31, R40, 0x2, R5 ;  /* 0x00000002281f7824 */ /* 0x000fe200078e0205 */
[----:B------:R-:W-:-:S04]  /*51b0*/  IADD3 R68, P2, PT, R5, R72, RZ ;  /* 0x0000004805447210 */ /* 0x000fc80007f5e0ff */
[----:B------:R-:W-:Y:S01]  /*51c0*/  LEA.HI.X.SX32 R69, R5, R4, 0x1, P2 ;  /* 0x0000000405457211 */ /* 0x000fe200010f0eff */
[----:B-1----:R-:W1:Y:S01]  /*51d0*/  LDC R28, c[0x0][0x3d8] ;  /* 0x0000f600ff1c7b82 */ /* 0x002e620000000800 */
[----:B0-----:R0:W-:Y:S07]  /*51e0*/  STSM.16.M88 [R6+0x8000], R80 ;  /* 0x0080005006007844 */ /* 0x0011ee0000000000 */
[----:B------:R-:W-:Y:S01]  /*51f0*/  BAR.SYNC.DEFER_BLOCKING 0x0 ;  /* 0x0000000000007b1d */ /* 0x000fe20000010000 */
[----:B------:R-:W-:Y:S01]  /*5200*/  IADD3 R222, P2, PT, R31, R72, RZ ;  /* 0x000000481fde7210 */ /* 0x000fe20007f5e0ff */
[----:B--2---:R-:W-:-:S03]  /*5210*/  IMAD R5, R42, 0x2, R31 ;  /* 0x000000022a057824 */ /* 0x004fc600078e021f */
[----:B------:R-:W-:-:S03]  /*5220*/  LEA.HI.X.SX32 R223, R31, R4, 0x1, P2 ;  /* 0x000000041fdf7211 */ /* 0x000fc600010f0eff */
[----:B0-----:R-:W0:Y:S01]  /*5230*/  LDC R6, c[0x0][0x3d8] ;  /* 0x0000f600ff067b82 */ /* 0x001e220000000800 */
[----:B------:R-:W-:-:S04]  /*5240*/  IADD3 R220, P2, PT, R5, R72, RZ ;  /* 0x0000004805dc7210 */ /* 0x000fc80007f5e0ff */
[----:B------:R-:W-:-:S03]  /*5250*/  LEA.HI.X.SX32 R221, R5, R4, 0x1, P2 ;  /* 0x0000000405dd7211 */ /* 0x000fc600010f0eff */
[----:B------:R-:W2:Y:S08]  /*5260*/  LDC R40, c[0x0][0x3d8] ;  /* 0x0000f600ff287b82 */ /* 0x000eb00000000800 */
[----:B------:R-:W4:Y:S01]  /*5270*/  LDC R42, c[0x0][0x3d8] ;  /* 0x0000f600ff2a7b82 */ /* 0x000f220000000800 */
[----:B------:R-:W4:Y:S04]  /*5280*/  @P0 LDG.E.U8 R250, desc[UR32][R222.64] ;  /* 0x00000020defa0981 */ /* 0x000f28000c1e1100 */
[----:B------:R-:W4:Y:S04]  /*5290*/  @P0 LDG.E.U8 R235, desc[UR32][R220.64] ;  /* 0x00000020dceb0981 */ /* 0x000f28000c1e1100 */
[----:B------:R-:W4:Y:S01]  /*52a0*/  @P0 LDG.E.U8 R33, desc[UR32][R68.64] ;  /* 0x0000002044210981 */ /* 0x000f22000c1e1100 */
[----:B------:R-:W-:-:S02]  /*52b0*/  IMAD R31, R44, 0x2, R5 ;  /* 0x000000022c1f7824 */ /* 0x000fc400078e0205 */
[----:B------:R-:W4:Y:S01]  /*52c0*/  LDC R44, c[0x0][0x3d8] ;  /* 0x0000f600ff2c7b82 */ /* 0x000f220000000800 */
[----:B------:R-:W-:Y:S01]  /*52d0*/  STL [R1+0x214], R70 ;  /* 0x0002144601007387 */ /* 0x000fe20000100800 */
[----:B-1----:R-:W-:Y:S01]  /*52e0*/  IMAD R5, R28, 0x2, R31 ;  /* 0x000000021c057824 */ /* 0x002fe200078e021f */
[C---:B------:R-:W-:Y:S02]  /*52f0*/  IADD3 R218, P3, PT, R31.reuse, R72, RZ ;  /* 0x000000481fda7210 */ /* 0x040fe40007f7e0ff */
[----:B------:R-:W-:Y:S01]  /*5300*/  PRMT R63, RZ, 0x7610, R63 ;  /* 0x00007610ff3f7816 */ /* 0x000fe2000000003f */
[----:B------:R-:W4:Y:S01]  /*5310*/  @P0 LDG.E.U8 R62, desc[UR32][R70.64] ;  /* 0x00000020463e0981 */ /* 0x000f22000c1e1100 */
[----:B------:R-:W-:Y:S01]  /*5320*/  LEA.HI.X.SX32 R219, R31, R4, 0x1, P3 ;  /* 0x000000041fdb7211 */ /* 0x000fe200018f0eff */
[----:B0-----:R-:W-:Y:S01]  /*5330*/  IMAD R31, R6, 0x2, R5 ;  /* 0x00000002061f7824 */ /* 0x001fe200078e0205 */
[C---:B------:R-:W-:Y:S01]  /*5340*/  IADD3 R210, P2, PT, R5.reuse, R72, RZ ;  /* 0x0000004805d27210 */ /* 0x040fe20007f5e0ff */
[----:B------:R-:W0:Y:S01]  /*5350*/  LDC R28, c[0x0][0x3d8] ;  /* 0x0000f600ff1c7b82 */ /* 0x000e220000000800 */
[----:B------:R-:W-:Y:S02]  /*5360*/  STL [R1+0x210], R71 ;  /* 0x0002104701007387 */ /* 0x000fe40000100800 */
[----:B------:R-:W-:Y:S01]  /*5370*/  LEA.HI.X.SX32 R211, R5, R4, 0x1, P2 ;  /* 0x0000000405d37211 */ /* 0x000fe200010f0eff */
[----:B---3--:R-:W-:Y:S01]  /*5380*/  IMAD R5, R38, 0x2, R31 ;  /* 0x0000000226057824 */ /* 0x008fe200078e021f */
[C---:B------:R-:W-:Y:S01]  /*5390*/  IADD3 R208, P2, PT, R31.reuse, R72, RZ ;  /* 0x000000481fd07210 */ /* 0x040fe20007f5e0ff */
[----:B------:R-:W-:Y:S02]  /*53a0*/  STL [R1+0x220], R68 ;  /* 0x0002204401007387 */ /* 0x000fe40000100800 */
[----:B------:R-:W1:Y:S01]  /*53b0*/  LDC R6, c[0x0][0x3d8] ;  /* 0x0000f600ff067b82 */ /* 0x000e620000000800 */
[----:B------:R-:W-:Y:S01]  /*53c0*/  LEA.HI.X.SX32 R209, R31, R4, 0x1, P2 ;  /* 0x000000041fd17211 */ /* 0x000fe200010f0eff */
[----:B--2---:R-:W-:Y:S01]  /*53d0*/  IMAD R31, R40, 0x2, R5 ;  /* 0x00000002281f7824 */ /* 0x004fe200078e0205 */
[C---:B------:R-:W-:Y:S01]  /*53e0*/  IADD3 R206, P2, PT, R5.reuse, R72, RZ ;  /* 0x0000004805ce7210 */ /* 0x040fe20007f5e0ff */
[----:B------:R-:W2:Y:S03]  /*53f0*/  @P0 LDG.E.U8 R63, desc[UR32][R218.64] ;  /* 0x00000020da3f0981 */ /* 0x000ea6000c1e1100 */
[----:B------:R-:W-:Y:S01]  /*5400*/  LEA.HI.X.SX32 R207, R5, R4, 0x1, P2 ;  /* 0x0000000405cf7211 */ /* 0x000fe200010f0eff */
[----:B----4-:R-:W-:Y:S01]  /*5410*/  IMAD R5, R42, 0x2, R31 ;  /* 0x000000022a057824 */ /* 0x010fe200078e021f */
[C---:B------:R-:W-:Y:S01]  /*5420*/  IADD3 R204, P2, PT, R31.reuse, R72, RZ ;  /* 0x000000481fcc7210 */ /* 0x040fe20007f5e0ff */
[----:B------:R-:W-:Y:S01]  /*5430*/  STL [R1+0x218], R69 ;  /* 0x0002184501007387 */ /* 0x000fe20000100800 */
[----:B------:R-:W3:Y:S02]  /*5440*/  LDC R38, c[0x0][0x3d8] ;  /* 0x0000f600ff267b82 */ /* 0x000ee40000000800 */
[----:B------:R-:W-:-:S02]  /*5450*/  LEA.HI.X.SX32 R205, R31, R4, 0x1, P2 ;  /* 0x000000041fcd7211 */ /* 0x000fc400010f0eff */
[----:B------:R-:W-:Y:S01]  /*5460*/  IADD3 R202, P2, PT, R5, R72, RZ ;  /* 0x0000004805ca7210 */ /* 0x000fe20007f5e0ff */
[----:B------:R-:W-:-:S03]  /*5470*/  IMAD R31, R44, 0x2, R5 ;  /* 0x000000022c1f7824 */ /* 0x000fc600078e0205 */
[----:B------:R-:W-:Y:S02]  /*5480*/  LEA.HI.X.SX32 R203, R5, R4, 0x1, P2 ;  /* 0x0000000405cb7211 */ /* 0x000fe400010f0eff */
[----:B------:R-:W4:Y:S01]  /*5490*/  LDC R5, c[0x0][0x3d8] ;  /* 0x0000f600ff057b82 */ /* 0x000f220000000800 */
[----:B------:R-:W-:-:S04]  /*54a0*/  IADD3 R200, P2, PT, R31, R72, RZ ;  /* 0x000000481fc87210 */ /* 0x000fc80007f5e0ff */
[----:B------:R-:W-:Y:S01]  /*54b0*/  LEA.HI.X.SX32 R201, R31, R4, 0x1, P2 ;  /* 0x000000041fc97211 */ /* 0x000fe200010f0eff */
[----:B------:R-:W-:Y:S04]  /*54c0*/  STL [R1+0x22c], R250 ;  /* 0x00022cfa01007387 */ /* 0x000fe80000100800 */
[----:B------:R-:W-:Y:S04]  /*54d0*/  STL [R1+0x228], R222 ;  /* 0x000228de01007387 */ /* 0x000fe80000100800 */
[----:B------:R-:W-:Y:S04]  /*54e0*/  STL [R1+0x224], R223 ;  /* 0x000224df01007387 */ /* 0x000fe80000100800 */
[----:B------:R-:W-:Y:S04]  /*54f0*/  STL [R1+0x238], R235 ;  /* 0x000238eb01007387 */ /* 0x000fe80000100800 */
[----:B------:R-:W-:Y:S04]  /*5500*/  STL [R1+0x234], R220 ;  /* 0x000234dc01007387 */ /* 0x000fe80000100800 */
[----:B------:R-:W-:Y:S04]  /*5510*/  STL [R1+0x230], R221 ;  /* 0x000230dd01007387 */ /* 0x000fe80000100800 */
[----:B------:R-:W-:Y:S04]  /*5520*/  STL [R1+0x23c], R219 ;  /* 0x00023cdb01007387 */ /* 0x000fe80000100800 */
[----:B------:R0:W-:Y:S02]  /*5530*/  STL [R1+0x190], R33 ;  /* 0x0001902101007387 */ /* 0x0001e40000100800 */
[----:B0-----:R-:W-:-:S02]  /*5540*/  IMAD R33, R28, 0x2, R31 ;  /* 0x000000021c217824 */ /* 0x001fc400078e021f */
[----:B------:R-:W0:Y:S02]  /*5550*/  LDC R28, c[0x0][0x3d8] ;  /* 0x0000f600ff1c7b82 */ /* 0x000e240000000800 */
[----:B------:R-:W-:Y:S01]  /*5560*/  IMAD R37, R37, 0x2, R33 ;  /* 0x0000000225257824 */ /* 0x000fe200078e0221 */
[----:B------:R-:W-:-:S05]  /*5570*/  IADD3 R198, P3, PT, R33, R72, RZ ;  /* 0x0000004821c67210 */ /* 0x000fca0007f7e0ff */
[----:B------:R-:W2:Y:S01]  /*5580*/  LDC R31, c[0x0][0x3d8] ;  /* 0x0000f600ff1f7b82 */ /* 0x000ea20000000800 */
[----:B------:R-:W-:Y:S01]  /*5590*/  LEA.HI.X.SX32 R199, R33, R4, 0x1, P3 ;  /* 0x0000000421c77211 */ /* 0x000fe200018f0eff */
[----:B-1----:R-:W-:Y:S01]  /*55a0*/  IMAD R6, R6, 0x2, R37 ;  /* 0x0000000206067824 */ /* 0x002fe200078e0225 */
[----:B------:R-:W-:-:S05]  /*55b0*/  IADD3 R196, P2, PT, R37, R72, RZ ;  /* 0x0000004825c47210 */ /* 0x000fca0007f5e0ff */
[----:B------:R-:W1:Y:S01]  /*55c0*/  LDC R33, c[0x0][0x3d8] ;  /* 0x0000f600ff217b82 */ /* 0x000e620000000800 */
[----:B------:R-:W-:Y:S01]  /*55d0*/  LEA.HI.X.SX32 R197, R37, R4, 0x1, P2 ;  /* 0x0000000425c57211 */ /* 0x000fe200010f0eff */
[----:B----4-:R-:W-:Y:S01]  /*55e0*/  IMAD R5, R5, 0x2, R6 ;  /* 0x0000000205057824 */ /* 0x010fe200078e0206 */
[----:B------:R-:W-:-:S04]  /*55f0*/  IADD3 R194, P2, PT, R6, R72, RZ ;  /* 0x0000004806c27210 */ /* 0x000fc80007f5e0ff */
[----:B------:R-:W-:Y:S01]  /*5600*/  LEA.HI.X.SX32 R195, R6, R4, 0x1, P2 ;  /* 0x0000000406c37211 */ /* 0x000fe200010f0eff */
[----:B0-----:R-:W-:Y:S01]  /*5610*/  IMAD R6, R28, 0x2, R5 ;  /* 0x000000021c067824 */ /* 0x001fe200078e0205 */
[C---:B------:R-:W-:Y:S01]  /*5620*/  IADD3 R192, P2, PT, R5.reuse, R72, RZ ;  /* 0x0000004805c07210 */ /* 0x040fe20007f5e0ff */
[----:B------:R-:W0:Y:S03]  /*5630*/  LDC R28, c[0x0][0x3d8] ;  /* 0x0000f600ff1c7b82 */ /* 0x000e260000000800 */
[----:B------:R-:W-:Y:S01]  /*5640*/  LEA.HI.X.SX32 R193, R5, R4, 0x1, P2 ;  /* 0x0000000405c17211 */ /* 0x000fe200010f0eff */
[----:B--2---:R-:W-:-:S04]  /*5650*/  IMAD R5, R31, 0x2, R6 ;  /* 0x000000021f057824 */ /* 0x004fc800078e0206 */
[----:B------:R-:W2:Y:S01]  /*5660*/  LDC R31, c[0x0][0x3d8] ;  /* 0x0000f600ff1f7b82 */ /* 0x000ea20000000800 */
[----:B------:R-:W-:-:S04]  /*5670*/  IADD3 R174, P2, PT, R6, R72, RZ ;  /* 0x0000004806ae7210 */ /* 0x000fc80007f5e0ff */
[----:B------:R-:W-:Y:S01]  /*5680*/  LEA.HI.X.SX32 R175, R6, R4, 0x1, P2 ;  /* 0x0000000406af7211 */ /* 0x000fe200010f0eff */
[----:B-1----:R-:W-:Y:S01]  /*5690*/  IMAD R6, R33, 0x2, R5 ;  /* 0x0000000221067824 */ /* 0x002fe200078e0205 */
[C---:B------:R-:W-:Y:S01]  /*56a0*/  IADD3 R168, P2, PT, R5.reuse, R72, RZ ;  /* 0x0000004805a87210 */ /* 0x040fe20007f5e0ff */
[----:B------:R-:W1:Y:S03]  /*56b0*/  LDC R33, c[0x0][0x3d8] ;  /* 0x0000f600ff217b82 */ /* 0x000e660000000800 */
[----:B------:R-:W-:Y:S01]  /*56c0*/  LEA.HI.X.SX32 R169, R5, R4, 0x1, P2 ;  /* 0x0000000405a97211 */ /* 0x000fe200010f0eff */
[----:B---3--:R-:W-:Y:S01]  /*56d0*/  IMAD R5, R38, 0x2, R6 ;  /* 0x0000000226057824 */ /* 0x008fe200078e0206 */
[----:B------:R-:W-:-:S03]  /*56e0*/  IADD3 R166, P2, PT, R6, R72, RZ ;  /* 0x0000004806a67210 */ /* 0x000fc60007f5e0ff */
[----:B------:R-:W3:Y:S01]  /*56f0*/  LDC R37, c[0x0][0x3d8] ;  /* 0x0000f600ff257b82 */ /* 0x000ee20000000800 */
[----:B------:R-:W-:Y:S01]  /*5700*/  LEA.HI.X.SX32 R167, R6, R4, 0x1, P2 ;  /* 0x0000000406a77211 */ /* 0x000fe200010f0eff */
[----:B0-----:R-:W-:Y:S01]  /*5710*/  IMAD R6, R28, 0x2, R5 ;  /* 0x000000021c067824 */ /* 0x001fe200078e0205 */
[----:B------:R-:W-:-:S05]  /*5720*/  IADD3 R164, P3, PT, R5, R72, RZ ;  /* 0x0000004805a47210 */ /* 0x000fca0007f7e0ff */
[----:B------:R-:W0:Y:S01]  /*5730*/  LDC R28, c[0x0][0x3d8] ;  /* 0x0000f600ff1c7b82 */ /* 0x000e220000000800 */
[----:B------:R-:W-:Y:S01]  /*5740*/  LEA.HI.X.SX32 R165, R5, R4, 0x1, P3 ;  /* 0x0000000405a57211 */ /* 0x000fe200018f0eff */
[----:B--2---:R-:W-:Y:S01]  /*5750*/  IMAD R5, R31, 0x2, R6 ;  /* 0x000000021f057824 */ /* 0x004fe200078e0206 */
[----:B------:R-:W-:-:S05]  /*5760*/  IADD3 R162, P2, PT, R6, R72, RZ ;  /* 0x0000004806a27210 */ /* 0x000fca0007f5e0ff */
[----:B------:R-:W2:Y:S01]  /*5770*/  LDC R31, c[0x0][0x3d8] ;  /* 0x0000f600ff1f7b82 */ /* 0x000ea20000000800 */
[----:B------:R-:W-:Y:S01]  /*5780*/  LEA.HI.X.SX32 R163, R6, R4, 0x1, P2 ;  /* 0x0000000406a37211 */ /* 0x000fe200010f0eff */
[----:B-1----:R-:W-:Y:S01]  /*5790*/  IMAD R6, R33, 0x2, R5 ;  /* 0x0000000221067824 */ /* 0x002fe200078e0205 */
[----:B------:R-:W-:-:S05]  /*57a0*/  IADD3 R160, P2, PT, R5, R72, RZ ;  /* 0x0000004805a07210 */ /* 0x000fca0007f5e0ff */
[----:B------:R-:W1:Y:S01]  /*57b0*/  LDC R38, c[0x0][0x3d8] ;  /* 0x0000f600ff267b82 */ /* 0x000e620000000800 */
[----:B------:R-:W-:Y:S01]  /*57c0*/  LEA.HI.X.SX32 R161, R5, R4, 0x1, P2 ;  /* 0x0000000405a17211 */ /* 0x000fe200010f0eff */
[----:B---3--:R-:W-:Y:S01]  /*57d0*/  IMAD R5, R37, 0x2, R6 ;  /* 0x0000000225057824 */ /* 0x008fe200078e0206 */
[----:B------:R-:W-:-:S05]  /*57e0*/  IADD3 R158, P2, PT, R6, R72, RZ ;  /* 0x00000048069e7210 */ /* 0x000fca0007f5e0ff */
        /* <DEDUP_REMOVED lines=47> */
[----:B------:R-:W-:-:S03]  /*5ae0*/  IADD3 R134, P2, PT, R6, R72, RZ ;  /* 0x0000004806867210 */ /* 0x000fc60007f5e0ff */
[----:B------:R-:W3:Y:S02]  /*5af0*/  @P0 LDG.E.U8 R45, desc[UR32][R136.64] ;  /* 0x00000020882d0981 */ /* 0x000ee4000c1e1100 */
[----:B------:R-:W4:Y:S01]  /*5b00*/  LDC R33, c[0x0][0x3d8] ;  /* 0x0000f600ff217b82 */ /* 0x000f220000000800 */
        /* <DEDUP_REMOVED lines=14> */
[----:B------:R-:W-:-:S05]  /*5bf0*/  IADD3 R126, P2, PT, R6, R72, RZ ;  /* 0x00000048067e7210 */ /* 0x000fca0007f5e0ff */
        /* <DEDUP_REMOVED lines=20> */
[----:B------:R-:W-:Y:S02]  /*5d40*/  LEA.HI.X.SX32 R115, R5, R4, 0x1, P2 ;  /* 0x0000000405737211 */ /* 0x000fe400010f0eff */
[----:B------:R-:W-:Y:S01]  /*5d50*/  IADD3 R112, P2, PT, R6, R72, RZ ;  /* 0x0000004806707210 */ /* 0x000fe20007f5e0ff */
[----:B--2---:R-:W-:Y:S02]  /*5d60*/  IMAD R5, R38, 0x2, R6 ;  /* 0x0000000226057824 */ /* 0x004fe400078e0206 */
[----:B------:R-:W2:Y:S01]  /*5d70*/  LDC R33, c[0x0][0x3d8] ;  /* 0x0000f600ff217b82 */ /* 0x000ea20000000800 */
[----:B------:R-:W-:Y:S01]  /*5d80*/  LEA.HI.X.SX32 R113, R6, R4, 0x1, P2 ;  /* 0x0000000406717211 */ /* 0x000fe200010f0eff */
[----:B-1----:R-:W-:-:S06]  /*5d90*/  IMAD R6, R28, 0x2, R5 ;  /* 0x000000021c067824 */ /* 0x002fcc00078e0205 */
[----:B------:R-:W1:Y:S01]  /*5da0*/  LDC R28, c[0x0][0x3d8] ;  /* 0x0000f600ff1c7b82 */ /* 0x000e620000000800 */
[CC--:B------:R-:W-:Y:S02]  /*5db0*/  IADD3 R110, P2, PT, R5.reuse, R72.reuse, RZ ;  /* 0x00000048056e7210 */ /* 0x0c0fe40007f5e0ff */
[C---:B------:R-:W-:Y:S02]  /*5dc0*/  IADD3 R108, P3, PT, R6.reuse, R72, RZ ;  /* 0x00000048066c7210 */ /* 0x040fe40007f7e0ff */
[-C--:B------:R-:W-:Y:S01]  /*5dd0*/  LEA.HI.X.SX32 R111, R5, R4.reuse, 0x1, P2 ;  /* 0x00000004056f7211 */ /* 0x080fe200010f0eff */
[----:B------:R-:W-:Y:S02]  /*5de0*/  IMAD R5, R39, 0x2, R6 ;  /* 0x0000000227057824 */ /* 0x000fe400078e0206 */
        /* <DEDUP_REMOVED lines=27> */
[----:B------:R-:W-:-:S04]  /*5fa0*/  IADD3 R94, P2, PT, R5, R72, RZ ;  /* 0x00000048055e7210 */ /* 0x000fc80007f5e0ff */
[----:B------:R-:W-:Y:S02]  /*5fb0*/  LEA.HI.X.SX32 R95, R5, R4, 0x1, P2 ;  /* 0x00000004055f7211 */ /* 0x000fe400010f0eff */
[----:B------:R-:W-:-:S04]  /*5fc0*/  IADD3 R92, P2, PT, R6, R72, RZ ;  /* 0x00000048065c7210 */ /* 0x000fc80007f5e0ff */
[----:B------:R-:W-:Y:S01]  /*5fd0*/  LEA.HI.X.SX32 R93, R6, R4, 0x1, P2 ;  /* 0x00000004065d7211 */ /* 0x000fe200010f0eff */
[----:B0-----:R-:W-:Y:S01]  /*5fe0*/  IMAD R6, R33, 0x2, R6 ;  /* 0x0000000221067824 */ /* 0x001fe200078e0206 */
[----:B------:R-:W-:Y:S01]  /*5ff0*/  PRMT R40, RZ, 0x7610, R40 ;  /* 0x00007610ff287816 */ /* 0x000fe20000000028 */
[----:B------:R-:W0:Y:S02]  /*6000*/  LDC R33, c[0x0][0x3d8] ;  /* 0x0000f600ff217b82 */ /* 0x000e240000000800 */
[----:B--2---:R-:W-:Y:S01]  /*6010*/  IMAD R5, R31, 0x2, R6 ;  /* 0x000000021f057824 */ /* 0x004fe200078e0206 */
[C---:B------:R-:W-:Y:S02]  /*6020*/  IADD3 R90, P2, PT, R6.reuse, R72, RZ ;  /* 0x00000048065a7210 */ /* 0x040fe40007f5e0ff */
[----:B------:R-:W-:Y:S01]  /*6030*/  PRMT R60, RZ, 0x7610, R60 ;  /* 0x00007610ff3c7816 */ /* 0x000fe2000000003c */
[----:B------:R-:W2:Y:S01]  /*6040*/  @P0 LDG.E.U8 R40, desc[UR32][R94.64] ;  /* 0x000000205e280981 */ /* 0x000ea2000c1e1100 */
[----:B------:R-:W-:Y:S01]  /*6050*/  LEA.HI.X.SX32 R91, R6, R4, 0x1, P2 ;  /* 0x00000004065b7211 */ /* 0x000fe200010f0eff */
[----:B------:R-:W4:Y:S01]  /*6060*/  LDC R31, c[0x0][0x3d8] ;  /* 0x0000f600ff1f7b82 */ /* 0x000f220000000800 */
[----:B------:R-:W-:Y:S01]  /*6070*/  IADD3 R88, P2, PT, R5, R72, RZ ;  /* 0x0000004805587210 */ /* 0x000fe20007f5e0ff */
[----:B-1----:R-:W-:-:S03]  /*6080*/  IMAD R6, R28, 0x2, R5 ;  /* 0x000000021c067824 */ /* 0x002fc600078e0205 */
[----:B------:R-:W-:Y:S02]  /*6090*/  LEA.HI.X.SX32 R89, R5, R4, 0x1, P2 ;  /* 0x0000000405597211 */ /* 0x000fe400010f0eff */
[C---:B------:R-:W-:Y:S01]  /*60a0*/  IADD3 R86, P2, PT, R6.reuse, R72, RZ ;  /* 0x0000004806567210 */ /* 0x040fe20007f5e0ff */
[----:B------:R-:W1:Y:S03]  /*60b0*/  LDC R28, c[0x0][0x3d8] ;  /* 0x0000f600ff1c7b82 */ /* 0x000e660000000800 */
[----:B------:R-:W-:Y:S02]  /*60c0*/  LEA.HI.X.SX32 R87, R6, R4, 0x1, P2 ;  /* 0x0000000406577211 */ /* 0x000fe400010f0eff */
[----:B------:R-:W-:-:S03]  /*60d0*/  PRMT R52, RZ, 0x7610, R52 ;  /* 0x00007610ff347816 */ /* 0x000fc60000000034 */
[----:B------:R-:W2:Y:S01]  /*60e0*/  @P0 LDG.E.U8 R60, desc[UR32][R86.64] ;  /* 0x00000020563c0981 */ /* 0x000ea2000c1e1100 */
        /* <DEDUP_REMOVED lines=17> */
[----:B------:R-:W2:Y:S04]  /*6200*/  @P0 LDG.E.U8 R41, desc[UR32][R144.64] ;  /* 0x0000002090290981 */ /* 0x000ea8000c1e1100 */
[----:B------:R-:W2:Y:S01]  /*6210*/  @P0 LDG.E.U8 R49, desc[UR32][R128.64] ;  /* 0x0000002080310981 */ /* 0x000ea2000c1e1100 */
[--C-:B------:R-:W-:Y:S01]  /*6220*/  FADD R11, R11, -R118.reuse ;  /* 0x800000760b0b7221 */ /* 0x100fe20000000000 */
[--C-:B------:R-:W-:Y:S01]  /*6230*/  FADD R10, R10, -R118.reuse ;  /* 0x800000760a0a7221 */ /* 0x100fe20000000000 */
[----:B------:R-:W-:Y:S01]  /*6240*/  FADD R186, R186, -R118 ;  /* 0x80000076baba7221 */ /* 0x000fe20000000000 */
[----:B0-----:R-:W-:Y:S02]  /*6250*/  IMAD R5, R33, 0x2, R6 ;  /* 0x0000000221057824 */ /* 0x001fe400078e0206 */
[----:B------:R-:W-:Y:S01]  /*6260*/  FMUL R11, R11, 1.4426950216293334961 ;  /* 0x3fb8aa3b0b0b7820 */ /* 0x000fe20000400000 */
[----:B------:R-:W-:Y:S01]  /*6270*/  FMUL R10, R10, 1.4426950216293334961 ;  /* 0x3fb8aa3b0a0a7820 */ /* 0x000fe20000400000 */
[----:B------:R-:W-:Y:S01]  /*6280*/  FMUL R186, R186, 1.4426950216293334961 ;  /* 0x3fb8aa3bbaba7820 */ /* 0x000fe20000400000 */
[----:B------:R-:W-:Y:S01]  /*6290*/  FADD R185, R185, -R118 ;  /* 0x80000076b9b97221 */ /* 0x000fe20000000000 */
[----:B------:R-:W-:Y:S01]  /*62a0*/  MUFU.EX2 R216, R11 ;  /* 0x0000000b00d87308 */ /* 0x000fe20000000800 */
[----:B------:R-:W-:Y:S01]  /*62b0*/  IADD3 R84, P2, PT, R5, R72, RZ ;  /* 0x0000004805547210 */ /* 0x000fe20007f5e0ff */
[----:B----4-:R-:W-:-:S02]  /*62c0*/  IMAD R6, R31, 0x2, R5 ;  /* 0x000000021f067824 */ /* 0x010fc400078e0205 */
[----:B------:R-:W-:Y:S01]  /*62d0*/  FMUL R185, R185, 1.4426950216293334961 ;  /* 0x3fb8aa3bb9b97820 */ /* 0x000fe20000400000 */
[----:B------:R-:W-:-:S03]  /*62e0*/  FADD R184, R184, -R118 ;  /* 0x80000076b8b87221 */ /* 0x000fc60000000000 */
[----:B------:R-:W0:Y:S01]  /*62f0*/  MUFU.EX2 R215, R10 ;  /* 0x0000000a00d77308 */ /* 0x000e220000000800 */
[----:B------:R-:W-:Y:S01]  /*6300*/  LEA.HI.X.SX32 R85, R5, R4, 0x1, P2 ;  /* 0x0000000405557211 */ /* 0x000fe200010f0eff */
[----:B------:R-:W-:Y:S01]  /*6310*/  FMUL R184, R184, 1.4426950216293334961 ;  /* 0x3fb8aa3bb8b87820 */ /* 0x000fe20000400000 */
[--C-:B------:R-:W-:Y:S01]  /*6320*/  FADD R183, R183, -R118.reuse ;  /* 0x80000076b7b77221 */ /* 0x100fe20000000000 */
[----:B------:R-:W-:Y:S01]  /*6330*/  IADD3 R82, P2, PT, R6, R72, RZ ;  /* 0x0000004806527210 */ /* 0x000fe20007f5e0ff */
[----:B------:R-:W-:-:S03]  /*6340*/  FADD R178, R178, -R118 ;  /* 0x80000076b2b27221 */ /* 0x000fc60000000000 */
[----:B------:R-:W4:Y:S01]  /*6350*/  MUFU.EX2 R186, R186 ;  /* 0x000000ba00ba7308 */ /* 0x000f220000000800 */
[----:B------:R-:W-:Y:S01]  /*6360*/  FMUL R183, R183, 1.4426950216293334961 ;  /* 0x3fb8aa3bb7b77820 */ /* 0x000fe20000400000 */
[----:B------:R-:W-:Y:S01]  /*6370*/  FADD R182, R182, -R118 ;  /* 0x80000076b6b67221 */ /* 0x000fe20000000000 */
[----:B-1----:R-:W-:Y:S01]  /*6380*/  IMAD R5, R28, 0x2, R6 ;  /* 0x000000021c057824 */ /* 0x002fe200078e0206 */
[----:B------:R-:W-:Y:S01]  /*6390*/  LEA.HI.X.SX32 R83, R6, R4, 0x1, P2 ;  /* 0x0000000406537211 */ /* 0x000fe200010f0eff */
[----:B------:R-:W-:-:S03]  /*63a0*/  FMUL R178, R178, 1.4426950216293334961 ;  /* 0x3fb8aa3bb2b27820 */ /* 0x000fc60000400000 */
[----:B------:R-:W1:Y:S01]  /*63b0*/  MUFU.EX2 R185, R185 ;  /* 0x000000b900b97308 */ /* 0x000e620000000800 */
[----:B------:R-:W-:Y:S01]  /*63c0*/  FMUL R182, R182, 1.4426950216293334961 ;  /* 0x3fb8aa3bb6b67820 */ /* 0x000fe20000400000 */
[----:B------:R-:W-:-:S06]  /*63d0*/  FADD R181, R181, -R118 ;  /* 0x80000076b5b57221 */ /* 0x000fcc0000000000 */
[----:B------:R-:W0:Y:S01]  /*63e0*/  MUFU.EX2 R184, R184 ;  /* 0x000000b800b87308 */ /* 0x000e220000000800 */
[----:B------:R-:W-:Y:S01]  /*63f0*/  FMUL R181, R181, 1.4426950216293334961 ;  /* 0x3fb8aa3bb5b57820 */ /* 0x000fe20000400000 */
[----:B------:R-:W-:-:S06]  /*6400*/  FADD R180, R180, -R118 ;  /* 0x80000076b4b47221 */ /* 0x000fcc0000000000 */
[----:B------:R0:W-:Y:S01]  /*6410*/  MUFU.EX2 R61, R178 ;  /* 0x000000b2003d7308 */ /* 0x0001e20000000800 */
[----:B------:R-:W-:-:S07]  /*6420*/  FMUL R180, R180, 1.4426950216293334961 ;  /* 0x3fb8aa3bb4b47820 */ /* 0x000fce0000400000 */
[----:B------:R-:W1:Y:S01]  /*6430*/  MUFU.EX2 R183, R183 ;  /* 0x000000b700b77308 */ /* 0x000e620000000800 */
[----:B------:R-:W-:-:S07]  /*6440*/  FADD R179, R179, -R118 ;  /* 0x80000076b3b37221 */ /* 0x000fce0000000000 */
[----:B------:R-:W1:Y:S01]  /*6450*/  MUFU.EX2 R182, R182 ;  /* 0x000000b600b67308 */ /* 0x000e620000000800 */
[----:B---3--:R-:W-:-:S04]  /*6460*/  IMAD.MOV.U32 R6, RZ, RZ, R45 ;  /* 0x000000ffff067224 */ /* 0x008fc800078e002d */
[----:B0-----:R-:W-:Y:S02]  /*6470*/  IMAD.MOV.U32 R178, RZ, RZ, R6 ;  /* 0x000000ffffb27224 */ /* 0x001fe400078e0006 */
[----:B------:R-:W-:Y:S01]  /*6480*/  FADD R6, R216, R215 ;  /* 0x000000d7d8067221 */ /* 0x000fe20000000000 */
[----:B------:R-:W0:Y:S03]  /*6490*/  MUFU.EX2 R181, R181 ;  /* 0x000000b500b57308 */ /* 0x000e260000000800 */
[----:B----4-:R-:W-:Y:S01]  /*64a0*/  FADD R6, R186, R6 ;  /* 0x00000006ba067221 */ /* 0x010fe20000000000 */
[----:B------:R-:W-:-:S03]  /*64b0*/  FMUL R179, R179, 1.4426950216293334961 ;  /* 0x3fb8aa3bb3b37820 */ /* 0x000fc60000400000 */
[----:B-1----:R-:W-:Y:S01]  /*64c0*/  FADD R6, R185, R6 ;  /* 0x00000006b9067221 */ /* 0x002fe20000000000 */
[----:B------:R-:W1:Y:S03]  /*64d0*/  MUFU.EX2 R180, R180 ;  /* 0x000000b400b47308 */ /* 0x000e660000000800 */
[----:B------:R-:W-:Y:S01]  /*64e0*/  FADD R6, R184, R6 ;  /* 0x00000006b8067221 */ /* 0x000fe20000000000 */
[----:B------:R-:W-:-:S03]  /*64f0*/  FADD R177, R177, -R118 ;  /* 0x80000076b1b17221 */ /* 0x000fc60000000000 */
[----:B------:R-:W-:Y:S01]  /*6500*/  FADD R6, R183, R6 ;  /* 0x00000006b7067221 */ /* 0x000fe20000000000 */
[----:B------:R-:W3:Y:S01]  /*6510*/  MUFU.EX2 R65, R179 ;  /* 0x000000b300417308 */ /* 0x000ee20000000800 */
[----:B------:R-:W-:Y:S01]  /*6520*/  FMUL R177, R177, 1.4426950216293334961 ;  /* 0x3fb8aa3bb1b17820 */ /* 0x000fe20000400000 */
[----:B------:R-:W-:Y:S01]  /*6530*/  FADD R176, R176, -R118 ;  /* 0x80000076b0b07221 */ /* 0x000fe20000000000 */
[----:B------:R-:W-:Y:S01]  /*6540*/  FADD R6, R182, R6 ;  /* 0x00000006b6067221 */ /* 0x000fe20000000000 */
[----:B------:R-:W-:Y:S02]  /*6550*/  FADD R173, R173, -R118 ;  /* 0x80000076adad7221 */ /* 0x000fe40000000000 */
[----:B------:R-:W-:Y:S01]  /*6560*/  FMUL R176, R176, 1.4426950216293334961 ;  /* 0x3fb8aa3bb0b07820 */ /* 0x000fe20000400000 */
[----:B0-----:R-:W-:Y:S01]  /*6570*/  FADD R6, R181, R6 ;  /* 0x00000006b5067221 */ /* 0x001fe20000000000 */
[----:B------:R0:W4:Y:S01]  /*6580*/  MUFU.EX2 R59, R177 ;  /* 0x000000b1003b7308 */ /* 0x0001220000000800 */
[----:B------:R-:W-:Y:S01]  /*6590*/  FMUL R173, R173, 1.4426950216293334961 ;  /* 0x3fb8aa3badad7820 */ /* 0x000fe20000400000 */
[----:B------:R-:W-:Y:S01]  /*65a0*/  FADD R172, R172, -R118 ;  /* 0x80000076acac7221 */ /* 0x000fe20000000000 */
[----:B-1----:R-:W-:Y:S01]  /*65b0*/  FADD R6, R180, R6 ;  /* 0x00000006b4067221 */ /* 0x002fe20000000000 */
[----:B------:R-:W-:-:S02]  /*65c0*/  FADD R171, R171, -R118 ;  /* 0x80000076abab7221 */ /* 0x000fc40000000000 */
[----:B------:R-:W-:Y:S01]  /*65d0*/  FMUL R172, R172, 1.4426950216293334961 ;  /* 0x3fb8aa3bacac7820 */ /* 0x000fe20000400000 */
[----:B0-----:R-:W-:Y:S02]  /*65e0*/  IMAD.MOV.U32 R177, RZ, RZ, R63 ;  /* 0x000000ffffb17224 */ /* 0x001fe400078e003f */
[----:B------:R-:W0:Y:S01]  /*65f0*/  MUFU.EX2 R63, R176 ;  /* 0x000000b0003f7308 */ /* 0x000e220000000800 */
[----:B---3--:R-:W-:Y:S01]  /*6600*/  FADD R6, R65, R6 ;  /* 0x0000000641067221 */ /* 0x008fe20000000000 */
[----:B------:R-:W-:Y:S01]  /*6610*/  FMUL R171, R171, 1.4426950216293334961 ;  /* 0x3fb8aa3babab7820 */ /* 0x000fe20000400000 */
[----:B------:R-:W-:-:S05]  /*6620*/  FADD R79, R79, -R118 ;  /* 0x800000764f4f7221 */ /* 0x000fca0000000000 */
[----:B------:R-:W1:Y:S01]  /*6630*/  MUFU.EX2 R173, R173 ;  /* 0x000000ad00ad7308 */ /* 0x000e620000000800 */
[----:B------:R-:W-:Y:S01]  /*6640*/  FADD R6, R61, R6 ;  /* 0x000000063d067221 */ /* 0x000fe20000000000 */
[----:B------:R-:W-:Y:S01]  /*6650*/  FMUL R79, R79, 1.4426950216293334961 ;  /* 0x3fb8aa3b4f4f7820 */ /* 0x000fe20000400000 */
[----:B------:R-:W-:-:S05]  /*6660*/  FADD R78, R78, -R118 ;  /* 0x800000764e4e7221 */ /* 0x000fca0000000000 */
[----:B------:R-:W3:Y:S01]  /*6670*/  MUFU.EX2 R172, R172 ;  /* 0x000000ac00ac7308 */ /* 0x000ee20000000800 */
[----:B----4-:R-:W-:Y:S01]  /*6680*/  FADD R6, R59, R6 ;  /* 0x000000063b067221 */ /* 0x010fe20000000000 */
[----:B------:R-:W-:Y:S01]  /*6690*/  FMUL R78, R78, 1.4426950216293334961 ;  /* 0x3fb8aa3b4e4e7820 */ /* 0x000fe20000400000 */
[----:B------:R-:W-:-:S05]  /*66a0*/  FADD R77, R77, -R118 ;  /* 0x800000764d4d7221 */ /* 0x000fca0000000000 */
[----:B------:R-:W4:Y:S01]  /*66b0*/  MUFU.EX2 R171, R171 ;  /* 0x000000ab00ab7308 */ /* 0x000f220000000800 */
[----:B0-----:R-:W-:Y:S01]  /*66c0*/  FADD R6, R63, R6 ;  /* 0x000000063f067221 */ /* 0x001fe20000000000 */
[----:B------:R-:W-:Y:S01]  /*66d0*/  FMUL R77, R77, 1.4426950216293334961 ;  /* 0x3fb8aa3b4d4d7820 */ /* 0x000fe20000400000 */
[----:B------:R-:W-:Y:S02]  /*66e0*/  FADD R76, R76, -R118 ;  /* 0x800000764c4c7221 */ /* 0x000fe40000000000 */
[----:B-1----:R-:W-:Y:S01]  /*66f0*/  FADD R6, R173, R6 ;  /* 0x00000006ad067221 */ /* 0x002fe20000000000 */
[----:B------:R-:W-:Y:S01]  /*6700*/  FADD R75, R75, -R118 ;  /* 0x800000764b4b7221 */ /* 0x000fe20000000000 */
[----:B------:R-:W-:Y:S02]  /*6710*/  FMUL R76, R76, 1.4426950216293334961 ;  /* 0x3fb8aa3b4c4c7820 */ /* 0x000fe40000400000 */
[----:B---3--:R-:W-:Y:S01]  /*6720*/  FADD R6, R172, R6 ;  /* 0x00000006ac067221 */ /* 0x008fe20000000000 */
[----:B------:R-:W-:Y:S01]  /*6730*/  FMUL R75, R75, 1.4426950216293334961 ;  /* 0x3fb8aa3b4b4b7820 */ /* 0x000fe20000400000 */
[--C-:B------:R-:W-:Y:S01]  /*6740*/  FADD R74, R74, -R118.reuse ;  /* 0x800000764a4a7221 */ /* 0x100fe20000000000 */
[----:B------:R-:W-:Y:S01]  /*6750*/  FADD R73, R73, -R118 ;  /* 0x8000007649497221 */ /* 0x000fe20000000000 */
[----:B----4-:R-:W-:-:S02]  /*6760*/  FADD R6, R171, R6 ;  /* 0x00000006ab067221 */ /* 0x010fc40000000000 */
[----:B------:R-:W-:Y:S01]  /*6770*/  FMUL R74, R74, 1.4426950216293334961 ;  /* 0x3fb8aa3b4a4a7820 */ /* 0x000fe20000400000 */
[----:B------:R-:W-:Y:S01]  /*6780*/  FMUL R73, R73, 1.4426950216293334961 ;  /* 0x3fb8aa3b49497820 */ /* 0x000fe20000400000 */
[--C-:B------:R-:W-:Y:S01]  /*6790*/  FADD R27, R27, -R118.reuse ;  /* 0x800000761b1b7221 */ /* 0x100fe20000000000 */
[----:B------:R-:W-:-:S03]  /*67a0*/  FADD R26, R26, -R118 ;  /* 0x800000761a1a7221 */ /* 0x000fc60000000000 */
[----:B------:R-:W-:Y:S01]  /*67b0*/  FMUL R27, R27, 1.4426950216293334961 ;  /* 0x3fb8aa3b1b1b7820 */ /* 0x000fe20000400000 */
[----:B------:R-:W-:Y:S01]  /*67c0*/  FMUL R26, R26, 1.4426950216293334961 ;  /* 0x3fb8aa3b1a1a7820 */ /* 0x000fe20000400000 */
[--C-:B------:R-:W-:Y:S02]  /*67d0*/  FADD R25, R25, -R118.reuse ;  /* 0x8000007619197221 */ /* 0x100fe40000000000 */
[----:B------:R-:W-:Y:S01]  /*67e0*/  MUFU.EX2 R44, R27 ;  /* 0x0000001b002c7308 */ /* 0x000fe20000000800 */
[--C-:B------:R-:W-:Y:S01]  /*67f0*/  FADD R24, R24, -R118.reuse ;  /* 0x8000007618187221 */ /* 0x100fe20000000000 */
[----:B------:R-:W-:Y:S01]  /*6800*/  FMUL R25, R25, 1.4426950216293334961 ;  /* 0x3fb8aa3b19197820 */ /* 0x000fe20000400000 */
[--C-:B------:R-:W-:Y:S02]  /*6810*/  FADD R23, R23, -R118.reuse ;  /* 0x8000007617177221 */ /* 0x100fe40000000000 */
[----:B------:R-:W-:Y:S01]  /*6820*/  FMUL R24, R24, 1.4426950216293334961 ;  /* 0x3fb8aa3b18187820 */ /* 0x000fe20000400000 */
[--C-:B------:R-:W-:Y:S01]  /*6830*/  FADD R22, R22, -R118.reuse ;  /* 0x8000007616167221 */ /* 0x100fe20000000000 */
[----:B------:R-:W-:Y:S01]  /*6840*/  FMUL R23, R23, 1.4426950216293334961 ;  /* 0x3fb8aa3b17177820 */ /* 0x000fe20000400000 */
[----:B------:R-:W-:-:S02]  /*6850*/  FADD R21, R21, -R118 ;  /* 0x8000007615157221 */ /* 0x000fc40000000000 */
[----:B------:R-:W-:Y:S01]  /*6860*/  FMUL R22, R22, 1.4426950216293334961 ;  /* 0x3fb8aa3b16167820 */ /* 0x000fe20000400000 */
[--C-:B------:R-:W-:Y:S01]  /*6870*/  FADD R20, R20, -R118.reuse ;  /* 0x8000007614147221 */ /* 0x100fe20000000000 */
[----:B------:R-:W-:Y:S01]  /*6880*/  FMUL R21, R21, 1.4426950216293334961 ;  /* 0x3fb8aa3b15157820 */ /* 0x000fe20000400000 */
[----:B------:R-:W-:Y:S02]  /*6890*/  FADD R19, R19, -R118 ;  /* 0x8000007613137221 */ /* 0x000fe40000000000 */
[----:B------:R-:W-:Y:S01]  /*68a0*/  FMUL R20, R20, 1.4426950216293334961 ;  /* 0x3fb8aa3b14147820 */ /* 0x000fe20000400000 */
[----:B--2---:R-:W-:Y:S02]  /*68b0*/  IMAD.MOV.U32 R176, RZ, RZ, R40 ;  /* 0x000000ffffb07224 */ /* 0x004fe400078e0028 */
[----:B------:R-:W-:Y:S02]  /*68c0*/  IMAD.MOV.U32 R40, RZ, RZ, R62 ;  /* 0x000000ffff287224 */ /* 0x000fe400078e003e */
[----:B------:R0:W1:Y:S02]  /*68d0*/  MUFU.EX2 R62, R79 ;  /* 0x0000004f003e7308 */ /* 0x0000640000000800 */
[----:B0-----:R-:W-:-:S06]  /*68e0*/  IMAD.MOV.U32 R79, RZ, RZ, R60 ;  /* 0x000000ffff4f7224 */ /* 0x001fcc00078e003c */
[----:B------:R0:W2:Y:S02]  /*68f0*/  MUFU.EX2 R60, R78 ;  /* 0x0000004e003c7308 */ /* 0x0000a40000000800 */
[----:B0-----:R-:W-:-:S06]  /*6900*/  IMAD.MOV.U32 R78, RZ, RZ, R52 ;  /* 0x000000ffff4e7224 */ /* 0x001fcc00078e0034 */
[----:B------:R0:W3:Y:S01]  /*6910*/  MUFU.EX2 R52, R77 ;  /* 0x0000004d00347308 */ /* 0x0000e20000000800 */
[----:B-1----:R-:W-:Y:S01]  /*6920*/  FADD R6, R62, R6 ;  /* 0x000000063e067221 */ /* 0x002fe20000000000 */
[----:B0-----:R-:W-:-:S06]  /*6930*/  IMAD.MOV.U32 R77, RZ, RZ, R48 ;  /* 0x000000ffff4d7224 */ /* 0x001fcc00078e0030 */
[----:B------:R0:W1:Y:S01]  /*6940*/  MUFU.EX2 R48, R76 ;  /* 0x0000004c00307308 */ /* 0x0000620000000800 */
[----:B--2---:R-:W-:Y:S01]  /*6950*/  FADD R6, R60, R6 ;  /* 0x000000063c067221 */ /* 0x004fe20000000000 */
[----:B0-----:R-:W-:-:S06]  /*6960*/  IMAD.MOV.U32 R76, RZ, RZ, R57 ;  /* 0x000000ffff4c7224 */ /* 0x001fcc00078e0039 */
[----:B------:R0:W2:Y:S01]  /*6970*/  MUFU.EX2 R57, R75 ;  /* 0x0000004b00397308 */ /* 0x0000a20000000800 */
[----:B---3--:R-:W-:Y:S01]  /*6980*/  FADD R6, R52, R6 ;  /* 0x0000000634067221 */ /* 0x008fe20000000000 */
[----:B0-----:R-:W-:-:S06]  /*6990*/  IMAD.MOV.U32 R75, RZ, RZ, R55 ;  /* 0x000000ffff4b7224 */ /* 0x001fcc00078e0037 */
[----:B------:R0:W3:Y:S01]  /*69a0*/  MUFU.EX2 R55, R74 ;  /* 0x0000004a00377308 */ /* 0x0000e20000000800 */
[----:B-1----:R-:W-:Y:S01]  /*69b0*/  FADD R6, R48, R6 ;  /* 0x0000000630067221 */ /* 0x002fe20000000000 */
[----:B0-----:R-:W-:-:S06]  /*69c0*/  IMAD.MOV.U32 R74, RZ, RZ, R47 ;  /* 0x000000ffff4a7224 */ /* 0x001fcc00078e002f */
[----:B------:R0:W1:Y:S01]  /*69d0*/  MUFU.EX2 R47, R73 ;  /* 0x00000049002f7308 */ /* 0x0000620000000800 */
[----:B------:R-:W-:Y:S02]  /*69e0*/  IMAD.MOV.U32 R33, RZ, RZ, R53 ;  /* 0x000000ffff217224 */ /* 0x000fe400078e0035 */
[----:B--2---:R-:W-:Y:S01]  /*69f0*/  FADD R6, R57, R6 ;  /* 0x0000000639067221 */ /* 0x004fe20000000000 */
[----:B------:R-:W-:-:S04]  /*6a00*/  IMAD.MOV.U32 R31, RZ, RZ, R50 ;  /* 0x000000ffff1f7224 */ /* 0x000fc800078e0032 */
[----:B------:R-:W2:Y:S01]  /*6a10*/  MUFU.EX2 R53, R26 ;  /* 0x0000001a00357308 */ /* 0x000ea20000000800 */
[----:B---3--:R-:W-:Y:S01]  /*6a20*/  FADD R6, R55, R6 ;  /* 0x0000000637067221 */ /* 0x008fe20000000000 */
[----:B0-----:R-:W-:-:S06]  /*6a30*/  IMAD.MOV.U32 R73, RZ, RZ, R42 ;  /* 0x000000ffff497224 */ /* 0x001fcc00078e002a */
[----:B------:R-:W0:Y:S01]  /*6a40*/  MUFU.EX2 R50, R25 ;  /* 0x0000001900327308 */ /* 0x000e220000000800 */
[----:B-1----:R-:W-:Y:S01]  /*6a50*/  FADD R6, R47, R6 ;  /* 0x000000062f067221 */ /* 0x002fe20000000000 */
[----:B------:R-:W-:-:S06]  /*6a60*/  IMAD.MOV.U32 R11, RZ, RZ, R41 ;  /* 0x000000ffff0b7224 */ /* 0x000fcc00078e0029 */
[----:B------:R-:W1:Y:S01]  /*6a70*/  MUFU.EX2 R42, R24 ;  /* 0x00000018002a7308 */ /* 0x000e620000000800 */
[----:B------:R-:W-:Y:S01]  /*6a80*/  FADD R6, R44, R6 ;  /* 0x000000062c067221 */ /* 0x000fe20000000000 */
[----:B------:R-:W-:-:S06]  /*6a90*/  IMAD.MOV.U32 R28, RZ, RZ, R49 ;  /* 0x000000ffff1c7224 */ /* 0x000fcc00078e0031 */
[----:B------:R-:W3:Y:S01]  /*6aa0*/  MUFU.EX2 R41, R23 ;  /* 0x0000001700297308 */ /* 0x000ee20000000800 */
[----:B--2---:R-:W-:-:S07]  /*6ab0*/  FADD R6, R53, R6 ;  /* 0x0000000635067221 */ /* 0x004fce0000000000 */
[----:B------:R-:W2:Y:S01]  /*6ac0*/  MUFU.EX2 R49, R22 ;  /* 0x0000001600317308 */ /* 0x000ea20000000800 */
[----:B0-----:R-:W-:Y:S01]  /*6ad0*/  FADD R6, R50, R6 ;  /* 0x0000000632067221 */ /* 0x001fe20000000000 */
[----:B------:R-:W-:Y:S01]  /*6ae0*/  FMUL R19, R19, 1.4426950216293334961 ;  /* 0x3fb8aa3b13137820 */ /* 0x000fe20000400000 */
[----:B------:R-:W-:-:S05]  /*6af0*/  FADD R18, R18, -R118 ;  /* 0x8000007612127221 */ /* 0x000fca0000000000 */
[----:B------:R-:W0:Y:S01]  /*6b00*/  MUFU.EX2 R45, R21 ;  /* 0x00000015002d7308 */ /* 0x000e220000000800 */
[----:B-1----:R-:W-:Y:S01]  /*6b10*/  FADD R6, R42, R6 ;  /* 0x000000062a067221 */ /* 0x002fe20000000000 */
[----:B------:R-:W-:Y:S01]  /*6b20*/  FMUL R18, R18, 1.4426950216293334961 ;  /* 0x3fb8aa3b12127820 */ /* 0x000fe20000400000 */
[----:B------:R-:W-:-:S05]  /*6b30*/  FADD R17, R17, -R118 ;  /* 0x8000007611117221 */ /* 0x000fca0000000000 */
[----:B------:R-:W1:Y:S01]  /*6b40*/  MUFU.EX2 R38, R20 ;  /* 0x0000001400267308 */ /* 0x000e620000000800 */
[----:B---3--:R-:W-:Y:S01]  /*6b50*/  FADD R6, R41, R6 ;  /* 0x0000000629067221 */ /* 0x008fe20000000000 */
[----:B------:R-:W-:Y:S02]  /*6b60*/  IMAD.MOV.U32 R39, RZ, RZ, R40 ;  /* 0x000000ffff277224 */ /* 0x000fe400078e0028 */
[----:B------:R-:W-:Y:S01]  /*6b70*/  FADD R26, R16, -R118 ;  /* 0x80000076101a7221 */ /* 0x000fe20000000000 */
[----:B------:R-:W-:-:S03]  /*6b80*/  FMUL R17, R17, 1.4426950216293334961 ;  /* 0x3fb8aa3b11117820 */ /* 0x000fc60000400000 */
[----:B------:R-:W3:Y:S01]  /*6b90*/  MUFU.EX2 R37, R19 ;  /* 0x0000001300257308 */ /* 0x000ee20000000800 */
[----:B--2---:R-:W-:Y:S01]  /*6ba0*/  FADD R6, R49, R6 ;  /* 0x0000000631067221 */ /* 0x004fe20000000000 */
[----:B------:R-:W-:Y:S01]  /*6bb0*/  FMUL R26, R26, 1.4426950216293334961 ;  /* 0x3fb8aa3b1a1a7820 */ /* 0x000fe20000400000 */
[----:B------:R-:W-:Y:S01]  /*6bc0*/  FADD R25, R15, -R118 ;  /* 0x800000760f197221 */ /* 0x000fe20000000000 */
[----:B------:R-:W-:-:S04]  /*6bd0*/  IMAD.MOV.U32 R16, RZ, RZ, R39 ;  /* 0x000000ffff107224 */ /* 0x000fc800078e0027 */
[----:B------:R2:W4:Y:S01]  /*6be0*/  MUFU.EX2 R40, R18 ;  /* 0x0000001200287308 */ /* 0x0005220000000800 */
[----:B0-----:R-:W-:Y:S01]  /*6bf0*/  FADD R6, R45, R6 ;  /* 0x000000062d067221 */ /* 0x001fe20000000000 */
[----:B------:R-:W-:Y:S01]  /*6c00*/  FMUL R25, R25, 1.4426950216293334961 ;  /* 0x3fb8aa3b19197820 */ /* 0x000fe20000400000 */
[----:B------:R-:W-:-:S05]  /*6c10*/  IMAD.MOV.U32 R10, RZ, RZ, R31 ;  /* 0x000000ffff0a7224 */ /* 0x000fca00078e001f */
[----:B------:R-:W0:Y:S01]  /*6c20*/  MUFU.EX2 R39, R17 ;  /* 0x0000001100277308 */ /* 0x000e220000000800 */
[----:B--2---:R-:W-:Y:S02]  /*6c30*/  IMAD.MOV.U32 R18, RZ, RZ, R11 ;  /* 0x000000ffff127224 */ /* 0x004fe400078e000b */
[----:B------:R-:W-:Y:S02]  /*6c40*/  IMAD.MOV.U32 R11, RZ, RZ, R33 ;  /* 0x000000ffff0b7224 */ /* 0x000fe400078e0021 */
[----:B------:R-:W-:Y:S01]  /*6c50*/  FADD R33, R14, -R118 ;  /* 0x800000760e217221 */ /* 0x000fe20000000000 */
[----:B-1----:R-:W-:Y:S01]  /*6c60*/  FADD R6, R38, R6 ;  /* 0x0000000626067221 */ /* 0x002fe20000000000 */
[----:B------:R-:W-:Y:S01]  /*6c70*/  FADD R31, R13, -R118 ;  /* 0x800000760d1f7221 */ /* 0x000fe20000000000 */
[----:B------:R-:W1:Y:S01]  /*6c80*/  MUFU.EX2 R26, R26 ;  /* 0x0000001a001a7308 */ /* 0x000e620000000800 */
[----:B------:R-:W-:Y:S01]  /*6c90*/  FMUL R33, R33, 1.4426950216293334961 ;  /* 0x3fb8aa3b21217820 */ /* 0x000fe20000400000 */
[----:B---3--:R-:W-:Y:S01]  /*6ca0*/  FADD R6, R37, R6 ;  /* 0x0000000625067221 */ /* 0x008fe20000000000 */
[----:B------:R-:W-:Y:S01]  /*6cb0*/  FMUL R31, R31, 1.4426950216293334961 ;  /* 0x3fb8aa3b1f1f7820 */ /* 0x000fe20000400000 */
[----:B------:R-:W-:-:S04]  /*6cc0*/  FADD R24, R12, -R118 ;  /* 0x800000760c187221 */ /* 0x000fc80000000000 */
[----:B------:R-:W2:Y:S01]  /*6cd0*/  MUFU.EX2 R25, R25 ;  /* 0x0000001900197308 */ /* 0x000ea20000000800 */
[----:B----4-:R-:W-:Y:S01]  /*6ce0*/  FADD R6, R40, R6 ;  /* 0x0000000628067221 */ /* 0x010fe20000000000 */
[----:B------:R-:W-:Y:S01]  /*6cf0*/  FMUL R24, R24, 1.4426950216293334961 ;  /* 0x3fb8aa3b18187820 */ /* 0x000fe20000400000 */
[----:B------:R-:W-:-:S05]  /*6d00*/  FADD R23, R9, -R118 ;  /* 0x8000007609177221 */ /* 0x000fca0000000000 */
[----:B------:R-:W3:Y:S01]  /*6d10*/  MUFU.EX2 R33, R33 ;  /* 0x0000002100217308 */ /* 0x000ee20000000800 */
[----:B------:R-:W-:Y:S02]  /*6d20*/  IMAD.MOV.U32 R179, RZ, RZ, R28 ;  /* 0x000000ffffb37224 */ /* 0x000fe400078e001c */
[----:B0-----:R-:W-:Y:S01]  /*6d30*/  FADD R6, R39, R6 ;  /* 0x0000000627067221 */ /* 0x001fe20000000000 */
[----:B------:R-:W-:Y:S01]  /*6d40*/  FMUL R23, R23, 1.4426950216293334961 ;  /* 0x3fb8aa3b17177820 */ /* 0x000fe20000400000 */
[----:B------:R-:W-:-:S03]  /*6d50*/  FADD R28, R8, -R118 ;  /* 0x80000076081c7221 */ /* 0x000fc60000000000 */
[----:B------:R-:W0:Y:S01]  /*6d60*/  MUFU.EX2 R31, R31 ;  /* 0x0000001f001f7308 */ /* 0x000e220000000800 */
[----:B-1----:R-:W-:Y:S01]  /*6d70*/  FADD R6, R26, R6 ;  /* 0x000000061a067221 */ /* 0x002fe20000000000 */
[----:B------:R-:W-:Y:S01]  /*6d80*/  FMUL R28, R28, 1.4426950216293334961 ;  /* 0x3fb8aa3b1c1c7820 */ /* 0x000fe20000400000 */
[--C-:B------:R-:W-:Y:S01]  /*6d90*/  FADD R27, R7, -R118.reuse ;  /* 0x80000076071b7221 */ /* 0x100fe20000000000 */
[----:B------:R-:W-:-:S04]  /*6da0*/  FADD R22, R29, -R118 ;  /* 0x800000761d167221 */ /* 0x000fc80000000000 */
[----:B------:R-:W1:Y:S01]  /*6db0*/  MUFU.EX2 R24, R24 ;  /* 0x0000001800187308 */ /* 0x000e620000000800 */
[----:B--2---:R-:W-:Y:S01]  /*6dc0*/  FADD R6, R25, R6 ;  /* 0x0000000619067221 */ /* 0x004fe20000000000 */
[----:B------:R-:W-:Y:S01]  /*6dd0*/  FMUL R27, R27, 1.4426950216293334961 ;  /* 0x3fb8aa3b1b1b7820 */ /* 0x000fe20000400000 */
[--C-:B------:R-:W-:Y:S01]  /*6de0*/  FADD R21, R30, -R118.reuse ;  /* 0x800000761e157221 */ /* 0x100fe20000000000 */
[--C-:B------:R-:W-:Y:S01]  /*6df0*/  FADD R20, R35, -R118.reuse ;  /* 0x8000007623147221 */ /* 0x100fe20000000000 */
[--C-:B------:R-:W-:Y:S01]  /*6e00*/  FADD R19, R36, -R118.reuse ;  /* 0x8000007624137221 */ /* 0x100fe20000000000 */
[----:B------:R-:W-:Y:S02]  /*6e10*/  IMAD.MOV.U32 R14, RZ, RZ, R73 ;  /* 0x000000ffff0e7224 */ /* 0x000fe400078e0049 */
[----:B------:R-:W-:Y:S01]  /*6e20*/  FADD R17, R54, -R118 ;  /* 0x8000007636117221 */ /* 0x000fe20000000000 */
[----:B------:R-:W2:Y:S01]  /*6e30*/  MUFU.EX2 R23, R23 ;  /* 0x0000001700177308 */ /* 0x000ea20000000800 */
[----:B---3--:R-:W-:Y:S01]  /*6e40*/  FADD R6, R33, R6 ;  /* 0x0000000621067221 */ /* 0x008fe20000000000 */
[----:B------:R-:W-:Y:S01]  /*6e50*/  FMUL R22, R22, 1.4426950216293334961 ;  /* 0x3fb8aa3b16167820 */ /* 0x000fe20000400000 */
[----:B------:R-:W-:-:S02]  /*6e60*/  IMAD.MOV.U32 R13, RZ, RZ, R177 ;  /* 0x000000ffff0d7224 */ /* 0x000fc400078e00b1 */
[--C-:B------:R-:W-:Y:S01]  /*6e70*/  FADD R15, R187, -R118.reuse ;  /* 0x80000076bb0f7221 */ /* 0x100fe20000000000 */
[----:B------:R-:W-:Y:S01]  /*6e80*/  FADD R12, R64, -R118 ;  /* 0x80000076400c7221 */ /* 0x000fe20000000000 */
[----:B------:R-:W3:Y:S01]  /*6e90*/  LDC R9, c[0x0][0x3d8] ;  /* 0x0000f600ff097b82 */ /* 0x000ee20000000800 */
[----:B------:R-:W4:Y:S01]  /*6ea0*/  MUFU.EX2 R28, R28 ;  /* 0x0000001c001c7308 */ /* 0x000f220000000800 */
[----:B0-----:R-:W-:Y:S01]  /*6eb0*/  FADD R6, R31, R6 ;  /* 0x000000061f067221 */ /* 0x001fe20000000000 */
[----:B------:R-:W-:Y:S01]  /*6ec0*/  FMUL R21, R21, 1.4426950216293334961 ;  /* 0x3fb8aa3b15157820 */ /* 0x000fe20000400000 */
[----:B------:R-:W-:Y:S01]  /*6ed0*/  FADD R30, R32, -R118 ;  /* 0x80000076201e7221 */ /* 0x000fe20000000000 */
[----:B------:R-:W-:Y:S02]  /*6ee0*/  IADD3 R80, P2, PT, R5, R72, RZ ;  /* 0x0000004805507210 */ /* 0x000fe40007f5e0ff */
[----:B------:R-:W-:Y:S01]  /*6ef0*/  PRMT R219, RZ, 0x7610, R219 ;  /* 0x00007610ffdb7816 */ /* 0x000fe200000000db */
[----:B------:R-:W0:Y:S01]  /*6f00*/  LDC R8, c[0x0][0x3d8] ;  /* 0x0000f600ff087b82 */ /* 0x000e220000000800 */
[----:B------:R-:W4:Y:S01]  /*6f10*/  MUFU.EX2 R27, R27 ;  /* 0x0000001b001b7308 */ /* 0x000f220000000800 */
[----:B-1----:R-:W-:Y:S01]  /*6f20*/  FADD R6, R24, R6 ;  /* 0x0000000618067221 */ /* 0x002fe20000000000 */
[----:B------:R-:W-:Y:S01]  /*6f30*/  FMUL R30, R30, 1.4426950216293334961 ;  /* 0x3fb8aa3b1e1e7820 */ /* 0x000fe20000400000 */
[----:B------:R-:W-:-:S05]  /*6f40*/  FADD R29, R34, -R118 ;  /* 0x80000076221d7221 */ /* 0x000fca0000000000 */
[----:B------:R-:W1:Y:S01]  /*6f50*/  MUFU.EX2 R22, R22 ;  /* 0x0000001600167308 */ /* 0x000e620000000800 */
[----:B--2---:R-:W-:Y:S01]  /*6f60*/  FADD R6, R23, R6 ;  /* 0x0000000617067221 */ /* 0x004fe20000000000 */
[----:B------:R-:W-:-:S06]  /*6f70*/  FMUL R29, R29, 1.4426950216293334961 ;  /* 0x3fb8aa3b1d1d7820 */ /* 0x000fcc0000400000 */
[----:B------:R-:W2:Y:S01]  /*6f80*/  MUFU.EX2 R21, R21 ;  /* 0x0000001500157308 */ /* 0x000ea20000000800 */
[----:B----4-:R-:W-:Y:S01]  /*6f90*/  FADD R6, R28, R6 ;  /* 0x000000061c067221 */ /* 0x010fe20000000000 */
[----:B------:R-:W-:Y:S01]  /*6fa0*/  FMUL R20, R20, 1.4426950216293334961 ;  /* 0x3fb8aa3b14147820 */ /* 0x000fe20000400000 */
[----:B------:R-:W-:Y:S02]  /*6fb0*/  IMAD.MOV.U32 R73, RZ, RZ, R74 ;  /* 0x000000ffff497224 */ /* 0x000fe400078e004a */
[----:B------:R-:W-:Y:S01]  /*6fc0*/  FMUL R19, R19, 1.4426950216293334961 ;  /* 0x3fb8aa3b13137820 */ /* 0x000fe20000400000 */
[----:B------:R-:W-:Y:S01]  /*6fd0*/  FMUL R17, R17, 1.4426950216293334961 ;  /* 0x3fb8aa3b11117820 */ /* 0x000fe20000400000 */
[--C-:B------:R-:W-:Y:S01]  /*6fe0*/  FADD R32, R56, -R118.reuse ;  /* 0x8000007638207221 */ /* 0x100fe20000000000 */
[----:B------:R-:W-:Y:S01]  /*6ff0*/  FADD R177, R58, -R118 ;  /* 0x800000763ab17221 */ /* 0x000fe20000000000 */
[----:B------:R-:W4:Y:S01]  /*7000*/  MUFU.EX2 R30, R30 ;  /* 0x0000001e001e7308 */ /* 0x000f220000000800 */
[----:B------:R-:W-:-:S02]  /*7010*/  IMAD.MOV.U32 R74, RZ, RZ, R75 ;  /* 0x000000ffff4a7224 */ /* 0x000fc400078e004b */
[----:B------:R-:W-:Y:S01]  /*7020*/  FADD R6, R27, R6 ;  /* 0x000000061b067221 */ /* 0x000fe20000000000 */
[----:B------:R-:W-:Y:S02]  /*7030*/  IMAD.MOV.U32 R75, RZ, RZ, R76 ;  /* 0x000000ffff4b7224 */ /* 0x000fe400078e004c */
[--C-:B------:R-:W-:Y:S01]  /*7040*/  FADD R34, R43, -R118.reuse ;  /* 0x800000762b227221 */ /* 0x100fe20000000000 */
[----:B------:R-:W-:Y:S02]  /*7050*/  IMAD.MOV.U32 R76, RZ, RZ, R77 ;  /* 0x000000ffff4c7224 */ /* 0x000fe400078e004d */
[----:B------:R-:W-:Y:S01]  /*7060*/  FMUL R15, R15, 1.4426950216293334961 ;  /* 0x3fb8aa3b0f0f7820 */ /* 0x000fe20000400000 */
[----:B------:R-:W-:Y:S01]  /*7070*/  FADD R35, R189, -R118 ;  /* 0x80000076bd237221 */ /* 0x000fe20000000000 */
[----:B------:R-:W0:Y:S01]  /*7080*/  MUFU.EX2 R29, R29 ;  /* 0x0000001d001d7308 */ /* 0x000e220000000800 */
[----:B------:R-:W-:Y:S02]  /*7090*/  IMAD.MOV.U32 R77, RZ, RZ, R78 ;  /* 0x000000ffff4d7224 */ /* 0x000fe400078e004e */
[----:B-1----:R-:W-:Y:S01]  /*70a0*/  FADD R6, R22, R6 ;  /* 0x0000000616067221 */ /* 0x002fe20000000000 */
[----:B------:R-:W-:-:S02]  /*70b0*/  IMAD.MOV.U32 R78, RZ, RZ, R79 ;  /* 0x000000ffff4e7224 */ /* 0x000fc400078e004f */
[----:B------:R-:W-:Y:S01]  /*70c0*/  FMUL R34, R34, 1.4426950216293334961 ;  /* 0x3fb8aa3b22227820 */ /* 0x000fe20000400000 */
[----:B------:R-:W-:Y:S02]  /*70d0*/  IMAD.MOV.U32 R79, RZ, RZ, R176 ;  /* 0x000000ffff4f7224 */ /* 0x000fe400078e00b0 */
[----:B------:R-:W-:Y:S01]  /*70e0*/  FADD R176, R46, -R118 ;  /* 0x800000762eb07221 */ /* 0x000fe20000000000 */
[----:B------:R-:W-:Y:S01]  /*70f0*/  IMAD.MOV.U32 R187, RZ, RZ, R13 ;  /* 0x000000ffffbb7224 */ /* 0x000fe200078e000d */
[----:B------:R-:W1:Y:S01]  /*7100*/  MUFU.EX2 R20, R20 ;  /* 0x0000001400147308 */ /* 0x000e620000000800 */
[----:B------:R-:W-:Y:S02]  /*7110*/  IMAD.MOV.U32 R43, RZ, RZ, R16 ;  /* 0x000000ffff2b7224 */ /* 0x000fe400078e0010 */
[----:B--2---:R-:W-:Y:S01]  /*7120*/  FADD R6, R21, R6 ;  /* 0x0000000615067221 */ /* 0x004fe20000000000 */
[----:B------:R-:W-:Y:S02]  /*7130*/  IMAD.MOV.U32 R16, RZ, RZ, R18 ;  /* 0x000000ffff107224 */ /* 0x000fe400078e0012 */
[----:B------:R-:W-:Y:S01]  /*7140*/  FMUL R176, R176, 1.4426950216293334961 ;  /* 0x3fb8aa3bb0b07820 */ /* 0x000fe20000400000 */
[--C-:B------:R-:W-:Y:S01]  /*7150*/  FADD R18, R51, -R118.reuse ;  /* 0x8000007633127221 */ /* 0x100fe20000000000 */
[----:B------:R-:W-:Y:S01]  /*7160*/  FMUL R12, R12, 1.4426950216293334961 ;  /* 0x3fb8aa3b0c0c7820 */ /* 0x000fe20000400000 */
[----:B------:R-:W-:Y:S01]  /*7170*/  FADD R36, R66, -R118 ;  /* 0x8000007642247221 */ /* 0x000fe20000000000 */
[----:B------:R-:W2:Y:S01]  /*7180*/  MUFU.EX2 R19, R19 ;  /* 0x0000001300137308 */ /* 0x000ea20000000800 */
[----:B----4-:R-:W-:Y:S01]  /*7190*/  FADD R6, R30, R6 ;  /* 0x000000061e067221 */ /* 0x010fe20000000000 */
[----:B------:R-:W-:Y:S01]  /*71a0*/  FMUL R18, R18, 1.4426950216293334961 ;  /* 0x3fb8aa3b12127820 */ /* 0x000fe20000400000 */
[----:B------:R-:W-:Y:S01]  /*71b0*/  FMUL R32, R32, 1.4426950216293334961 ;  /* 0x3fb8aa3b20207820 */ /* 0x000fe20000400000 */
[----:B------:R-:W-:Y:S01]  /*71c0*/  FMUL R177, R177, 1.4426950216293334961 ;  /* 0x3fb8aa3bb1b17820 */ /* 0x000fe20000400000 */
[----:B------:R-:W-:Y:S01]  /*71d0*/  IMAD.MOV.U32 R54, RZ, RZ, R10 ;  /* 0x000000ffff367224 */ /* 0x000fe200078e000a */
[----:B------:R-:W-:Y:S01]  /*71e0*/  LEA.HI.X.SX32 R81, R5, R4, 0x1, P2 ;  /* 0x0000000405517211 */ /* 0x000fe200010f0eff */
[----:B------:R-:W4:Y:S01]  /*71f0*/  @P0 LDG.E.U8 R219, desc[UR32][R210.64] ;  /* 0x00000020d2db0981 */ /* 0x000f22000c1e1100 */
[----:B------:R-:W2:Y:S01]  /*7200*/  MUFU.EX2 R34, R34 ;  /* 0x0000002200227308 */ /* 0x000ea20000000800 */
[----:B0-----:R-:W-:-:S07]  /*7210*/  FADD R6, R29, R6 ;  /* 0x000000061d067221 */ /* 0x001fce0000000000 */
[----:B------:R-:W-:Y:S01]  /*7220*/  MUFU.EX2 R17, R17 ;  /* 0x0000001100117308 */ /* 0x000fe20000000800 */
[----:B-1----:R-:W-:Y:S01]  /*7230*/  FADD R6, R20, R6 ;  /* 0x0000000614067221 */ /* 0x002fe20000000000 */
[----:B------:R-:W-:Y:S02]  /*7240*/  IMAD.MOV.U32 R58, RZ, RZ, R178 ;  /* 0x000000ffff3a7224 */ /* 0x000fe400078e00b2 */
[----:B------:R-:W-:Y:S01]  /*7250*/  FMUL R35, R35, 1.4426950216293334961 ;  /* 0x3fb8aa3b23237820 */ /* 0x000fe20000400000 */
[----:B------:R-:W0:Y:S03]  /*7260*/  LDC R46, c[0x0][0x3d8] ;  /* 0x0000f600ff2e7b82 */ /* 0x000e260000000800 */
[----:B------:R-:W1:Y:S01]  /*7270*/  MUFU.EX2 R176, R176 ;  /* 0x000000b000b07308 */ /* 0x000e620000000800 */
[----:B--2---:R-:W-:-:S07]  /*7280*/  FADD R6, R19, R6 ;  /* 0x0000000613067221 */ /* 0x004fce0000000000 */
[----:B------:R-:W2:Y:S01]  /*7290*/  MUFU.EX2 R18, R18 ;  /* 0x0000001200127308 */ /* 0x000ea20000000800 */
[----:B------:R-:W-:Y:S02]  /*72a0*/  IMAD.MOV.U32 R51, RZ, RZ, R14 ;  /* 0x000000ffff337224 */ /* 0x000fe400078e000e */
[----:B------:R-:W-:Y:S01]  /*72b0*/  FADD R6, R34, R6 ;  /* 0x0000000622067221 */ /* 0x000fe20000000000 */
[----:B------:R-:W-:-:S04]  /*72c0*/  FADD R14, R188, -R118 ;  /* 0x80000076bc0e7221 */ /* 0x000fc80000000000 */
[----:B------:R-:W3:Y:S01]  /*72d0*/  MUFU.EX2 R32, R32 ;  /* 0x0000002000207308 */ /* 0x000ee20000000800 */
[----:B-1----:R-:W-:Y:S01]  /*72e0*/  FADD R6, R176, R6 ;  /* 0x00000006b0067221 */ /* 0x002fe20000000000 */
[----:B------:R-:W-:-:S06]  /*72f0*/  FMUL R14, R14, 1.4426950216293334961 ;  /* 0x3fb8aa3b0e0e7820 */ /* 0x000fcc0000400000 */
[----:B------:R-:W1:Y:S01]  /*7300*/  MUFU.EX2 R177, R177 ;  /* 0x000000b100b17308 */ /* 0x000e620000000800 */
[----:B--2---:R-:W-:Y:S01]  /*7310*/  FADD R6, R18, R6 ;  /* 0x0000000612067221 */ /* 0x004fe20000000000 */
[----:B------:R-:W-:-:S06]  /*7320*/  FADD R178, R190, -R118 ;  /* 0x80000076beb27221 */ /* 0x000fcc0000000000 */
[----:B------:R-:W2:Y:S01]  /*7330*/  MUFU.EX2 R15, R15 ;  /* 0x0000000f000f7308 */ /* 0x000ea20000000800 */
[----:B------:R-:W-:Y:S01]  /*7340*/  FADD R6, R17, R6 ;  /* 0x0000000611067221 */ /* 0x000fe20000000000 */
[----:B------:R-:W-:Y:S01]  /*7350*/  FMUL R178, R178, 1.4426950216293334961 ;  /* 0x3fb8aa3bb2b27820 */ /* 0x000fe20000400000 */
[----:B------:R-:W-:-:S05]  /*7360*/  FADD R13, R191, -R118 ;  /* 0x80000076bf0d7221 */ /* 0x000fca0000000000 */
[----:B------:R-:W0:Y:S01]  /*7370*/  MUFU.EX2 R14, R14 ;  /* 0x0000000e000e7308 */ /* 0x000e220000000800 */
[----:B---3--:R-:W-:Y:S01]  /*7380*/  FADD R6, R32, R6 ;  /* 0x0000000620067221 */ /* 0x008fe20000000000 */
[----:B------:R-:W-:-:S06]  /*7390*/  FMUL R13, R13, 1.4426950216293334961 ;  /* 0x3fb8aa3b0d0d7820 */ /* 0x000fcc0000400000 */
[----:B------:R-:W3:Y:S01]  /*73a0*/  MUFU.EX2 R35, R35 ;  /* 0x0000002300237308 */ /* 0x000ee20000000800 */
[----:B-1----:R-:W-:Y:S01]  /*73b0*/  FADD R6, R177, R6 ;  /* 0x00000006b1067221 */ /* 0x002fe20000000000 */
[----:B------:R-:W-:-:S06]  /*73c0*/  IMAD.MOV.U32 R188, RZ, RZ, R179 ;  /* 0x000000ffffbc7224 */ /* 0x000fcc00078e00b3 */
[----:B------:R-:W1:Y:S01]  /*73d0*/  MUFU.EX2 R178, R178 ;  /* 0x000000b200b27308 */ /* 0x000e620000000800 */
[----:B--2---:R-:W-:Y:S01]  /*73e0*/  FADD R6, R15, R6 ;  /* 0x000000060f067221 */ /* 0x004fe20000000000 */
[----:B------:R-:W-:Y:S01]  /*73f0*/  FMUL R36, R36, 1.4426950216293334961 ;  /* 0x3fb8aa3b24247820 */ /* 0x000fe20000400000 */
[----:B------:R-:W-:-:S05]  /*7400*/  FADD R179, R67, -R118 ;  /* 0x8000007643b37221 */ /* 0x000fca0000000000 */
[----:B------:R-:W2:Y:S01]  /*7410*/  MUFU.EX2 R13, R13 ;  /* 0x0000000d000d7308 */ /* 0x000ea20000000800 */
[----:B------:R-:W-:Y:S02]  /*7420*/  IMAD.MOV.U32 R189, RZ, RZ, R11 ;  /* 0x000000ffffbd7224 */ /* 0x000fe400078e000b */
[----:B0-----:R-:W-:Y:S01]  /*7430*/  FADD R6, R14, R6 ;  /* 0x000000060e067221 */ /* 0x001fe20000000000 */
[----:B------:R-:W-:Y:S01]  /*7440*/  FMUL R179, R179, 1.4426950216293334961 ;  /* 0x3fb8aa3bb3b37820 */ /* 0x000fe20000400000 */
[----:B------:R-:W-:-:S03]  /*7450*/  FADD R11, R212, -R118 ;  /* 0x80000076d40b7221 */ /* 0x000fc60000000000 */
[----:B------:R-:W0:Y:S01]  /*7460*/  MUFU.EX2 R12, R12 ;  /* 0x0000000c000c7308 */ /* 0x000e220000000800 */
[----:B---3--:R-:W-:Y:S01]  /*7470*/  FADD R6, R35, R6 ;  /* 0x0000000623067221 */ /* 0x008fe20000000000 */
[----:B------:R-:W-:Y:S01]  /*7480*/  FADD R10, R213, -R118 ;  /* 0x80000076d50a7221 */ /* 0x000fe20000000000 */
[----:B------:R-:W-:-:S05]  /*7490*/  FMUL R11, R11, 1.4426950216293334961 ;  /* 0x3fb8aa3b0b0b7820 */ /* 0x000fca0000400000 */
[----:B------:R-:W3:Y:S01]  /*74a0*/  MUFU.EX2 R36, R36 ;  /* 0x0000002400247308 */ /* 0x000ee20000000800 */
[----:B-1----:R-:W-:Y:S01]  /*74b0*/  FADD R6, R178, R6 ;  /* 0x00000006b2067221 */ /* 0x002fe20000000000 */
[----:B------:R-:W-:Y:S01]  /*74c0*/  FMUL R10, R10, 1.4426950216293334961 ;  /* 0x3fb8aa3b0a0a7820 */ /* 0x000fe20000400000 */
[----:B------:R-:W-:Y:S02]  /*74d0*/  IMAD.MOV.U32 R56, RZ, RZ, R16 ;  /* 0x000000ffff387224 */ /* 0x000fe400078e0010 */
[----:B------:R-:W1:Y:S03]  /*74e0*/  LDC R16, c[0x0][0x3d8] ;  /* 0x0000f600ff107b82 */ /* 0x000e660000000800 */
[----:B------:R-:W3:Y:S01]  /*74f0*/  MUFU.EX2 R179, R179 ;  /* 0x000000b300b37308 */ /* 0x000ee20000000800 */
[----:B--2---:R-:W-:-:S07]  /*7500*/  FADD R6, R13, R6 ;  /* 0x000000060d067221 */ /* 0x004fce0000000000 */
[----:B------:R-:W2:Y:S01]  /*7510*/  MUFU.EX2 R11, R11 ;  /* 0x0000000b000b7308 */ /* 0x000ea20000000800 */
[----:B0-----:R-:W-:-:S07]  /*7520*/  FADD R6, R12, R6 ;  /* 0x000000060c067221 */ /* 0x001fce0000000000 */
[----:B------:R-:W0:Y:S01]  /*7530*/  MUFU.EX2 R10, R10 ;  /* 0x0000000a000a7308 */ /* 0x000e220000000800 */
[----:B---3--:R-:W-:Y:S01]  /*7540*/  FADD R6, R36, R6 ;  /* 0x0000000624067221 */ /* 0x008fe20000000000 */
[----:B------:R-:W-:-:S03]  /*7550*/  IMAD R7, R46, 0x2, R5 ;  /* 0x000000022e077824 */ /* 0x000fc600078e0205 */
[----:B------:R-:W-:Y:S01]  /*7560*/  FADD R5, R179, R6 ;  /* 0x00000006b3057221 */ /* 0x000fe20000000000 */
[----:B------:R-:W-:-:S03]  /*7570*/  IMAD R6, R9, 0x2, R7 ;  /* 0x0000000209067824 */ /* 0x000fc600078e0207 */
[----:B--2---:R-:W-:Y:S01]  /*7580*/  FADD R9, R11, R5 ;  /* 0x000000050b097221 */ /* 0x004fe20000000000 */
[----:B-1----:R-:W-:-:S03]  /*7590*/  IMAD R5, R16, 0x2, R6 ;  /* 0x0000000210057824 */ /* 0x002fc600078e0206 */
[----:B0-----:R-:W-:-:S05]  /*75a0*/  FADD R9, R10, R9 ;  /* 0x000000090a097221 */ /* 0x001fca0000000000 */
[----:B------:R-:W0:Y:S02]  /*75b0*/  SHFL.BFLY PT, R16, R9, 0x10, 0x1f ;  /* 0x0e001f0009107f89 */ /* 0x000e2400000e0000 */
[----:B0-----:R-:W-:Y:S02]  /*75c0*/  FADD R9, R9, R16 ;  /* 0x0000001009097221 */ /* 0x001fe40000000000 */
[----:B------:R-:W0:Y:S01]  /*75d0*/  S2R R16, SR_TID.X ;  /* 0x0000000000107919 */ /* 0x000e220000002100 */
[----:B------:R-:W-:Y:S02]  /*75e0*/  IMAD.MOV.U32 R191, RZ, RZ, R56 ;  /* 0x000000ffffbf7224 */ /* 0x000fe400078e0038 */
[----:B------:R-:W-:Y:S01]  /*75f0*/  IMAD.MOV.U32 R56, RZ, RZ, R78 ;  /* 0x000000ffff387224 */ /* 0x000fe200078e004e */
[----:B------:R-:W-:Y:S01]  /*7600*/  IADD3 R78, P2, PT, R7, R72, RZ ;  /* 0x00000048074e7210 */ /* 0x000fe20007f5e0ff */
[----:B------:R-:W-:Y:S02]  /*7610*/  IMAD.MOV.U32 R212, RZ, RZ, R75 ;  /* 0x000000ffffd47224 */ /* 0x000fe400078e004b */
[----:B------:R-:W-:-:S02]  /*7620*/  IMAD.MOV.U32 R67, RZ, RZ, R74 ;  /* 0x000000ffff437224 */ /* 0x000fc400078e004a */
[----:B------:R-:W-:Y:S02]  /*7630*/  IMAD.MOV.U32 R190, RZ, RZ, R58 ;  /* 0x000000ffffbe7224 */ /* 0x000fe400078e003a */
[----:B------:R-:W-:Y:S02]  /*7640*/  IMAD.MOV.U32 R66, RZ, RZ, R73 ;  /* 0x000000ffff427224 */ /* 0x000fe400078e0049 */
[----:B------:R-:W-:Y:S02]  /*7650*/  IMAD.MOV.U32 R64, RZ, RZ, R51 ;  /* 0x000000ffff407224 */ /* 0x000fe400078e0033 */
[----:B------:R-:W-:Y:S01]  /*7660*/  IMAD.MOV.U32 R58, RZ, RZ, R79 ;  /* 0x000000ffff3a7224 */ /* 0x000fe200078e004f */
[----:B------:R-:W-:Y:S01]  /*7670*/  LEA.HI.X.SX32 R79, R7, R4, 0x1, P2 ;  /* 0x00000004074f7211 */ /* 0x000fe200010f0eff */
[----:B------:R-:W-:Y:S01]  /*7680*/  IMAD.MOV.U32 R46, RZ, RZ, R189 ;  /* 0x000000ffff2e7224 */ /* 0x000fe200078e00bd */
[----:B------:R-:W-:Y:S02]  /*7690*/  PRMT R7, RZ, 0x7610, R7 ;  /* 0x00007610ff077816 */ /* 0x000fe40000000007 */
[C---:B0-----:R-:W-:Y:S01]  /*76a0*/  LOP3.LUT R213, R16.reuse, 0x6f, RZ, 0xc0, !PT ;  /* 0x0000006f10d57812 */ /* 0x041fe200078ec0ff */
[----:B------:R-:W-:Y:S01]  /*76b0*/  IMAD.SHL.U32 R16, R16, 0x10, RZ ;  /* 0x0000001010107824 */ /* 0x000fe200078e00ff */
[----:B------:R-:W-:Y:S01]  /*76c0*/  PRMT R235, RZ, 0x7610, R235 ;  /* 0x00007610ffeb7816 */ /* 0x000fe200000000eb */
[----:B------:R-:W-:Y:S01]  /*76d0*/  IMAD.MOV.U32 R189, RZ, RZ, R188 ;  /* 0x000000ffffbd7224 */ /* 0x000fe200078e00bc */
[----:B------:R-:W-:Y:S01]  /*76e0*/  PRMT R220, RZ, 0x7610, R220 ;  /* 0x00007610ffdc7816 */ /* 0x000fe200000000dc */
[----:B------:R-:W2:Y:S01]  /*76f0*/  @P0 LDG.E.U8 R7, desc[UR32][R78.64] ;  /* 0x000000204e070981 */ /* 0x000ea2000c1e1100 */
[----:B------:R-:W-:-:S02]  /*7700*/  LOP3.LUT R16, R170, 0x870, R16, 0x78, !PT ;  /* 0x00000870aa107812 */ /* 0x000fc400078e7810 */
[----:B------:R-:W-:Y:S01]  /*7710*/  PRMT R221, RZ, 0x7610, R221 ;  /* 0x00007610ffdd7816 */ /* 0x000fe200000000dd */
[----:B------:R-:W3:Y:S02]  /*7720*/  @P0 LDG.E.U8 R235, desc[UR32][R202.64] ;  /* 0x00000020caeb0981 */ /* 0x000ee4000c1e1100 */
[----:B------:R-:W-:Y:S02]  /*7730*/  IMAD R16, R213, 0x80, R16 ;  /* 0x00000080d5107824 */ /* 0x000fe400078e0210 */
[----:B------:R-:W-:Y:S01]  /*7740*/  IMAD.MOV.U32 R213, RZ, RZ, R212 ;  /* 0x000000ffffd57224 */ /* 0x000fe200078e00d4 */
[----:B------:R-:W-:Y:S01]  /*7750*/  PRMT R250, RZ, 0x7610, R250 ;  /* 0x00007610fffa7816 */ /* 0x000fe200000000fa */
[----:B------:R-:W-:Y:S01]  /*7760*/  IMAD.MOV.U32 R212, RZ, RZ, R67 ;  /* 0x000000ffffd47224 */ /* 0x000fe200078e0043 */
[----:B------:R-:W-:Y:S01]  /*7770*/  PRMT R222, RZ, 0x7610, R222 ;  /* 0x00007610ffde7816 */ /* 0x000fe200000000de */
[----:B------:R-:W-:Y:S01]  /*7780*/  IMAD.MOV.U32 R67, RZ, RZ, R66 ;  /* 0x000000ffff437224 */ /* 0x000fe200078e0042 */
[----:B------:R-:W-:Y:S01]  /*7790*/  PRMT R223, RZ, 0x7610, R223 ;  /* 0x00007610ffdf7816 */ /* 0x000fe200000000df */
[----:B------:R-:W-:Y:S01]  /*77a0*/  IMAD.MOV.U32 R66, RZ, RZ, R64 ;  /* 0x000000ffff427224 */ /* 0x000fe200078e0040 */
[----:B------:R-:W-:Y:S01]  /*77b0*/  PRMT R68, RZ, 0x7610, R68 ;  /* 0x00007610ff447816 */ /* 0x000fe20000000044 */
[----:B------:R-:W-:Y:S01]  /*77c0*/  IMAD.MOV.U32 R64, RZ, RZ, R191 ;  /* 0x000000ffff407224 */ /* 0x000fe200078e00bf */
[----:B------:R-:W2:Y:S01]  /*77d0*/  @P0 LDG.E.U8 R220, desc[UR32][R194.64] ;  /* 0x00000020c2dc0981 */ /* 0x000ea2000c1e1100 */
[----:B------:R-:W-:-:S02]  /*77e0*/  IMAD.MOV.U32 R191, RZ, RZ, R190 ;  /* 0x000000ffffbf7224 */ /* 0x000fc400078e00be */
[----:B------:R-:W-:Y:S01]  /*77f0*/  IMAD.MOV.U32 R190, RZ, RZ, R189 ;  /* 0x000000ffffbe7224 */ /* 0x000fe200078e00bd */
[----:B------:R-:W-:Y:S01]  /*7800*/  PRMT R252, RZ, 0x7610, R252 ;  /* 0x00007610fffc7816 */ /* 0x000fe200000000fc */
[----:B------:R-:W-:Y:S01]  /*7810*/  IMAD.MOV.U32 R189, RZ, RZ, R54 ;  /* 0x000000ffffbd7224 */ /* 0x000fe200078e0036 */
[----:B------:R-:W2:Y:S04]  /*7820*/  @P0 LDG.E.U8 R221, desc[UR32][R166.64] ;  /* 0x00000020a6dd0981 */ /* 0x000ea8000c1e1100 */
[----:B------:R-:W2:Y:S04]  /*7830*/  LDL.LU R54, [R1+0x190] ;  /* 0x0001900001367983 */ /* 0x000ea80000300800 */
[----:B------:R-:W2:Y:S04]  /*7840*/  @P0 LDG.E.U8 R250, desc[UR32][R158.64] ;  /* 0x000000209efa0981 */ /* 0x000ea8000c1e1100 */
[----:B------:R-:W2:Y:S04]  /*7850*/  @P0 LDG.E.U8 R222, desc[UR32][R150.64] ;  /* 0x0000002096de0981 */ /* 0x000ea8000c1e1100 */
[----:B------:R-:W2:Y:S04]  /*7860*/  @P0 LDG.E.U8 R223, desc[UR32][R142.64] ;  /* 0x000000208edf0981 */ /* 0x000ea8000c1e1100 */
[----:B------:R-:W2:Y:S04]  /*7870*/  @P0 LDG.E.U8 R68, desc[UR32][R134.64] ;  /* 0x0000002086440981 */ /* 0x000ea8000c1e1100 */
[----:B------:R-:W2:Y:S01]  /*7880*/  @P0 LDG.E.U8 R252, desc[UR32][R126.64] ;  /* 0x000000207efc0981 */ /* 0x000ea2000c1e1100 */
[----:B------:R-:W-:Y:S01]  /*7890*/  IMAD R8, R8, 0x2, R5 ;  /* 0x0000000208087824 */ /* 0x000fe200078e0205 */
[-C--:B------:R-:W-:Y:S01]  /*78a0*/  IADD3 R74, P4, PT, R5, R72.reuse, RZ ;  /* 0x00000048054a7210 */ /* 0x080fe20007f9e0ff */
[----:B------:R-:W-:Y:S01]  /*78b0*/  IMAD.MOV.U32 R188, RZ, RZ, R76 ;  /* 0x000000ffffbc7224 */ /* 0x000fe200078e004c */
[----:B------:R-:W-:-:S02]  /*78c0*/  IADD3 R76, P3, PT, R6, R72, RZ ;  /* 0x00000048064c7210 */ /* 0x000fc40007f7e0ff */
[----:B------:R-:W-:Y:S01]  /*78d0*/  IADD3 R72, P5, PT, R8, R72, RZ ;  /* 0x0000004808487210 */ /* 0x000fe20007fbe0ff */
[----:B------:R-:W-:Y:S01]  /*78e0*/  IMAD.MOV.U32 R51, RZ, RZ, R77 ;  /* 0x000000ffff337224 */ /* 0x000fe200078e004d */
[-C--:B------:R-:W-:Y:S02]  /*78f0*/  LEA.HI.X.SX32 R77, R6, R4.reuse, 0x1, P3 ;  /* 0x00000004064d7211 */ /* 0x080fe400018f0eff */
[-C--:B------:R-:W-:Y:S01]  /*7900*/  LEA.HI.X.SX32 R73, R8, R4.reuse, 0x1, P5 ;  /* 0x0000000408497211 */ /* 0x080fe200028f0eff */
[----:B------:R-:W-:Y:S01]  /*7910*/  IMAD.MOV.U32 R8, RZ, RZ, R187 ;  /* 0x000000ffff087224 */ /* 0x000fe200078e00bb */
[----:B------:R-:W-:Y:S01]  /*7920*/  LEA.HI.X.SX32 R75, R5, R4, 0x1, P4 ;  /* 0x00000004054b7211 */ /* 0x000fe200020f0eff */
[----:B------:R-:W-:Y:S01]  /*7930*/  FADD R187, -R118, -INF ;  /* 0xff80000076bb7421 */ /* 0x000fe20000000100 */
[----:B------:R-:W-:Y:S02]  /*7940*/  PRMT R249, RZ, 0x7610, R249 ;  /* 0x00007610fff97816 */ /* 0x000fe400000000f9 */
[----:B------:R-:W-:-:S02]  /*7950*/  PRMT R234, RZ, 0x7610, R234 ;  /* 0x00007610ffea7816 */ /* 0x000fc400000000ea */
        /* <DEDUP_REMOVED lines=34> */
[----:B------:R-:W-:Y:S01]  /*7b80*/  LOP3.LUT R170, R214, 0x1f0, RZ, 0xc0, !PT ;  /* 0x000001f0d6aa7812 */ /* 0x000fe200078ec0ff */
[----:B------:R-:W-:Y:S01]  /*7b90*/  FMUL R187, R187, 1.4426950216293334961 ;  /* 0x3fb8aa3bbbbb7820 */ /* 0x000fe20000400000 */
[----:B------:R-:W3:Y:S04]  /*7ba0*/  @P0 LDG.E.U8 R249, desc[UR32][R208.64] ;  /* 0x00000020d0f90981 */ /* 0x000ee8000c1e1100 */
        /* <DEDUP_REMOVED lines=35> */
[----:B------:R-:W0:Y:S01]  /*7de0*/  LDSM.16.M88 R170, [R170+UR13+0x8000] ;  /* 0x0080000daaaa783b */ /* 0x000e220008000000 */
[----:B------:R-:W1:Y:S01]  /*7df0*/  MUFU.EX2 R187, R187 ;  /* 0x000000bb00bb7308 */ /* 0x000e620000000800 */
[----:B------:R-:W-:Y:S01]  /*7e00*/  BAR.SYNC.DEFER_BLOCKING 0x0 ;  /* 0x0000000000007b1d */ /* 0x000fe20000010000 */
[----:B-1----:R-:W-:Y:S01]  /*7e10*/  FADD R187, R187, R9 ;  /* 0x00000009bbbb7221 */ /* 0x002fe20000000000 */
[----:B------:R-:W-:Y:S01]  /*7e20*/  F2FP.SATFINITE.E4M3.F32.PACK_AB_MERGE_C R9, R185, R186, RZ ;  /* 0x000000bab909723e */ /* 0x000fe200048070ff */
[----:B------:R-:W-:Y:S01]  /*7e30*/  IMAD.MOV.U32 R185, RZ, RZ, R8 ;  /* 0x000000ffffb97224 */ /* 0x000fe200078e0008 */
[----:B------:R-:W-:Y:S01]  /*7e40*/  F2FP.SATFINITE.E4M3.F32.PACK_AB_MERGE_C R8, R181, R182, RZ ;  /* 0x000000b6b508723e */ /* 0x000fe200048070ff */
[----:B------:R-:W-:-:S02]  /*7e50*/  IMAD.MOV.U32 R186, RZ, RZ, R46 ;  /* 0x000000ffffba7224 */ /* 0x000fc400078e002e */
[----:B------:R-:W-:Y:S01]  /*7e60*/  IMAD.MOV.U32 R182, RZ, RZ, R43 ;  /* 0x000000ffffb67224 */ /* 0x000fe200078e002b */
[----:B------:R1:W-:Y:S04]  /*7e70*/  STS.U8 [R3+UR13+0xb000], R51 ;  /* 0x00b0003303007988 */ /* 0x0003e8000800000d */
[----:B------:R-:W-:Y:S01]  /*7e80*/  STS.U8 [R3+UR13+0x8000], R182 ;  /* 0x008000b603007988 */ /* 0x000fe2000800000d */
[----:B-1----:R-:W-:-:S03]  /*7e90*/  LOP3.LUT R51, R3, 0x20, RZ, 0x3c, !PT ;  /* 0x0000002003337812 */ /* 0x002fc600078e3cff */
        /* <DEDUP_REMOVED lines=13> */
[----:B--2---:R-:W-:Y:S04]  /*7f70*/  STS.U8 [R3+UR13+0xbc00], R7 ;  /* 0x00bc000703007988 */ /* 0x004fe8000800000d */
[----:B------:R-:W-:Y:S04]  /*7f80*/  STS.U8 [R51+UR13+0x8100], R54 ;  /* 0x0081003633007988 */ /* 0x000fe8000800000d */
[----:B----4-:R1:W-:Y:S04]  /*7f90*/  STS.U8 [R51+UR13+0x8500], R219 ;  /* 0x008500db33007988 */ /* 0x0103e8000800000d */
[----:B---3--:R2:W-:Y:S04]  /*7fa0*/  STS.U8 [R51+UR13+0x8900], R235 ;  /* 0x008900eb33007988 */ /* 0x0085e8000800000d */
[----:B------:R3:W-:Y:S04]  /*7fb0*/  STS.U8 [R51+UR13+0x8d00], R220 ;  /* 0x008d00dc33007988 */ /* 0x0007e8000800000d */
[----:B-1----:R1:W5:Y:S04]  /*7fc0*/  LDL.LU R219, [R1+0x23c] ;  /* 0x00023c0001db7983 */ /* 0x0023680000300800 */
[----:B--2---:R-:W2:Y:S04]  /*7fd0*/  LDL.LU R235, [R1+0x238] ;  /* 0x0002380001eb7983 */ /* 0x004ea80000300800 */
[----:B---3--:R1:W5:Y:S04]  /*7fe0*/  LDL.LU R220, [R1+0x234] ;  /* 0x0002340001dc7983 */ /* 0x0083680000300800 */
[----:B------:R3:W-:Y:S04]  /*7ff0*/  STS.U8 [R51+UR13+0x9100], R221 ;  /* 0x009100dd33007988 */ /* 0x0007e8000800000d */
[----:B------:R4:W-:Y:S04]  /*8000*/  STS.U8 [R51+UR13+0x9500], R250 ;  /* 0x009500fa33007988 */ /* 0x0009e8000800000d */
[----:B------:R0:W-:Y:S04]  /*8010*/  STS.U8 [R51+UR13+0x9900], R222 ;  /* 0x009900de33007988 */ /* 0x0001e8000800000d */
[----:B---3--:R1:W5:Y:S04]  /*8020*/  LDL.LU R221, [R1+0x230] ;  /* 0x0002300001dd7983 */ /* 0x0083680000300800 */
[----:B----4-:R-:W3:Y:S04]  /*8030*/  LDL.LU R250, [R1+0x22c] ;  /* 0x00022c0001fa7983 */ /* 0x010ee80000300800 */
[----:B0-----:R1:W5:Y:S04]  /*8040*/  LDL.LU R222, [R1+0x228] ;  /* 0x0002280001de7983 */ /* 0x0013680000300800 */
[----:B------:R0:W-:Y:S04]  /*8050*/  STS.U8 [R51+UR13+0x9d00], R223 ;  /* 0x009d00df33007988 */ /* 0x0001e8000800000d */
[----:B------:R4:W-:Y:S04]  /*8060*/  STS.U8 [R51+UR13+0xa100], R68 ;  /* 0x00a1004433007988 */ /* 0x0009e8000800000d */
[----:B------:R1:W-:Y:S04]  /*8070*/  STS.U8 [R51+UR13+0xa500], R252 ;  /* 0x00a500fc33007988 */ /* 0x0003e8000800000d */
[----:B0-----:R0:W5:Y:S04]  /*8080*/  LDL.LU R223, [R1+0x224] ;  /* 0x0002240001df7983 */ /* 0x0011680000300800 */
[----:B----4-:R0:W5:Y:S04]  /*8090*/  LDL.LU R68, [R1+0x220] ;  /* 0x0002200001447983 */ /* 0x0101680000300800 */
[----:B-1----:R-:W3:Y:S01]  /*80a0*/  LDL.LU R252, [R1+0x21c] ;  /* 0x00021c0001fc7983 */ /* 0x002ee20000300800 */
[----:B------:R-:W-:-:S03]  /*80b0*/  LOP3.LUT R7, R3, 0x60, RZ, 0x3c, !PT ;  /* 0x0000006003077812 */ /* 0x000fc600078e3cff */
[----:B------:R1:W-:Y:S04]  /*80c0*/  STS.U8 [R51+UR13+0xa900], R69 ;  /* 0x00a9004533007988 */ /* 0x0003e8000800000d */
[----:B-1----:R0:W5:Y:S04]  /*80d0*/  LDL.LU R69, [R1+0x218] ;  /* 0x0002180001457983 */ /* 0x0021680000300800 */
[----:B------:R1:W-:Y:S04]  /*80e0*/  STS.U8 [R51+UR13+0xad00], R70 ;  /* 0x00ad004633007988 */ /* 0x0003e8000800000d */
[----:B------:R4:W-:Y:S04]  /*80f0*/  STS.U8 [R51+UR13+0xb100], R71 ;  /* 0x00b1004733007988 */ /* 0x0009e8000800000d */
[----:B-1----:R0:W5:Y:S04]  /*8100*/  LDL.LU R70, [R1+0x214] ;  /* 0x0002140001467983 */ /* 0x0021680000300800 */
[----:B----4-:R0:W5:Y:S04]  /*8110*/  LDL.LU R71, [R1+0x210] ;  /* 0x0002100001477983 */ /* 0x0101680000300800 */
[----:B------:R1:W-:Y:S04]  /*8120*/  STS.U8 [R51+UR13+0xb500], R2 ;  /* 0x00b5000233007988 */ /* 0x0003e8000800000d */
[----:B------:R4:W-:Y:S04]  /*8130*/  STS.U8 [R51+UR13+0xb900], R251 ;  /* 0x00b900fb33007988 */ /* 0x0009e8000800000d */
[----:B-1----:R0:W5:Y:S04]  /*8140*/  LDL.LU R2, [R1+0x20c] ;  /* 0x00020c0001027983 */ /* 0x0021680000300800 */
[----:B----4-:R0:W5:Y:S04]  /*8150*/  LDL.LU R251, [R1+0x208] ;  /* 0x0002080001fb7983 */ /* 0x0101680000300800 */
[----:B------:R-:W-:Y:S04]  /*8160*/  STS.U8 [R51+UR13+0xbd00], R6 ;  /* 0x00bd000633007988 */ /* 0x000fe8000800000d */
[----:B---3--:R1:W-:Y:S04]  /*8170*/  STS.U8 [R252+UR13+0x8200], R250 ;  /* 0x008200fafc007988 */ /* 0x0083e8000800000d */
[----:B------:R3:W-:Y:S04]  /*8180*/  STS.U8 [R252+UR13+0x8600], R249 ;  /* 0x008600f9fc007988 */ /* 0x0007e8000800000d */
[----:B------:R4:W-:Y:S04]  /*8190*/  STS.U8 [R252+UR13+0x8a00], R248 ;  /* 0x008a00f8fc007988 */ /* 0x0009e8000800000d */
[----:B-1----:R0:W5:Y:S04]  /*81a0*/  LDL.LU R250, [R1+0x204] ;  /* 0x0002040001fa7983 */ /* 0x0021680000300800 */
[----:B---3--:R0:W5:Y:S04]  /*81b0*/  LDL.LU R249, [R1+0x200] ;  /* 0x0002000001f97983 */ /* 0x0081680000300800 */
[----:B----4-:R0:W5:Y:S04]  /*81c0*/  LDL.LU R248, [R1+0x1fc] ;  /* 0x0001fc0001f87983 */ /* 0x0101680000300800 */
[----:B------:R1:W-:Y:S04]  /*81d0*/  STS.U8 [R252+UR13+0x8e00], R247 ;  /* 0x008e00f7fc007988 */ /* 0x0003e8000800000d */
        /* <DEDUP_REMOVED lines=22> */
[----:B------:R-:W-:Y:S04]  /*8340*/  STS.U8 [R252+UR13+0xbe00], R5 ;  /* 0x00be0005fc007988 */ /* 0x000fe8000800000d */
[----:B----4-:R0:W5:Y:S04]  /*8350*/  LDL.LU R236, [R1+0x1cc] ;  /* 0x0001cc0001ec7983 */ /* 0x0101680000300800 */
[----:B--2---:R1:W-:Y:S04]  /*8360*/  STS.U8 [R7+UR13+0x8300], R235 ;  /* 0x008300eb07007988 */ /* 0x0043e8000800000d */
[----:B------:R2:W-:Y:S04]  /*8370*/  STS.U8 [R7+UR13+0x8700], R234 ;  /* 0x008700ea07007988 */ /* 0x0005e8000800000d */
[----:B------:R3:W-:Y:S04]  /*8380*/  STS.U8 [R7+UR13+0x8b00], R233 ;  /* 0x008b00e907007988 */ /* 0x0007e8000800000d */
[----:B-1----:R0:W5:Y:S04]  /*8390*/  LDL.LU R235, [R1+0x1c8] ;  /* 0x0001c80001eb7983 */ /* 0x0021680000300800 */
[----:B--2---:R0:W5:Y:S04]  /*83a0*/  LDL.LU R234, [R1+0x1c4] ;  /* 0x0001c40001ea7983 */ /* 0x0041680000300800 */
[----:B---3--:R0:W5:Y:S04]  /*83b0*/  LDL.LU R233, [R1+0x1c0] ;  /* 0x0001c00001e97983 */ /* 0x0081680000300800 */
[----:B------:R1:W-:Y:S04]  /*83c0*/  STS.U8 [R7+UR13+0x8f00], R232 ;  /* 0x008f00e807007988 */ /* 0x0003e8000800000d */
        /* <DEDUP_REMOVED lines=19> */
[----:B-1----:R0:W5:Y:S04]  /*8500*/  LDL.LU R119, [R1+0x198] ;  /* 0x0001980001777983 */ /* 0x0021680000300800 */
[----:B--2---:R0:W5:Y:S01]  /*8510*/  LDL.LU R0, [R1+0x194] ;  /* 0x0001940001007983 */ /* 0x0041620000300800 */
[----:B------:R-:W-:-:S02]  /*8520*/  F2FP.SATFINITE.E4M3.F32.PACK_AB_MERGE_C R22, R21, R22, RZ ;  /* 0x000000161516723e */ /* 0x000fc400048070ff */
[----:B------:R-:W-:Y:S02]  /*8530*/  F2FP.SATFINITE.E4M3.F32.PACK_AB_MERGE_C R21, R19, R20, RZ ;  /* 0x000000141315723e */ /* 0x000fe400048070ff */
[----:B------:R-:W-:Y:S02]  /*8540*/  F2FP.SATFINITE.E4M3.F32.PACK_AB_MERGE_C R20, R17, R18, RZ ;  /* 0x000000121114723e */ /* 0x000fe400048070ff */
[----:B------:R-:W-:Y:S02]  /*8550*/  F2FP.SATFINITE.E4M3.F32.PACK_AB_MERGE_C R43, R59, R61, RZ ;  /* 0x0000003d3b2b723e */ /* 0x000fe400048070ff */
[----:B------:R-:W-:Y:S02]  /*8560*/  F2FP.SATFINITE.E4M3.F32.PACK_AB_MERGE_C R46, R171, R172, RZ ;  /* 0x000000acab2e723e */ /* 0x000fe400048070ff */
[----:B------:R-:W-:Y:S02]  /*8570*/  F2FP.SATFINITE.E4M3.F32.PACK_AB_MERGE_C R18, R14, R15, RZ ;  /* 0x0000000f0e12723e */ /* 0x000fe400048070ff */
[----:B------:R-:W-:-:S02]  /*8580*/  F2FP.SATFINITE.E4M3.F32.PACK_AB_MERGE_C R48, R48, R52, RZ ;  /* 0x000000343030723e */ /* 0x000fc400048070ff */
[----:B------:R-:W-:Y:S02]  /*8590*/  F2FP.SATFINITE.E4M3.F32.PACK_AB_MERGE_C R44, R44, R47, RZ ;  /* 0x0000002f2c2c723e */ /* 0x000fe400048070ff */
[----:B------:R-:W-:Y:S02]  /*85a0*/  F2FP.SATFINITE.E4M3.F32.PACK_AB_MERGE_C R41, R41, R42, RZ ;  /* 0x0000002a2929723e */ /* 0x000fe400048070ff */
[----:B------:R-:W-:Y:S02]  /*85b0*/  F2FP.SATFINITE.E4M3.F32.PACK_AB_MERGE_C R37, R37, R38, RZ ;  /* 0x000000262525723e */ /* 0x000fe400048070ff */
[----:B------:R-:W-:Y:S02]  /*85c0*/  F2FP.SATFINITE.E4M3.F32.PACK_AB_MERGE_C R17, R12, R13, RZ ;  /* 0x0000000d0c11723e */ /* 0x000fe400048070ff */
[----:B------:R-:W-:Y:S02]  /*85d0*/  F2FP.SATFINITE.E4M3.F32.PACK_AB_MERGE_C R25, R25, R26, RZ ;  /* 0x0000001a1919723e */ /* 0x000fe400048070ff */
[----:B------:R-:W-:Y:S01]  /*85e0*/  F2FP.SATFINITE.E4M3.F32.PACK_AB_MERGE_C R23, R23, R24, RZ ;  /* 0x000000181717723e */ /* 0x000fe200048070ff */
[----:B------:R-:W-:Y:S01]  /*85f0*/  STS.U8 [R7+UR13+0xbb00], R217 ;  /* 0x00bb00d907007988 */ /* 0x000fe2000800000d */
[----:B------:R-:W-:-:S02]  /*8600*/  F2FP.SATFINITE.E4M3.F32.PACK_AB_MERGE_C R19, R10, R11, RZ ;  /* 0x0000000b0a13723e */ /* 0x000fc400048070ff */
[----:B------:R-:W-:Y:S01]  /*8610*/  F2FP.SATFINITE.E4M3.F32.PACK_AB_MERGE_C R13, R183, R184, R8 ;  /* 0x000000b8b70d723e */ /* 0x000fe20004807008 */
[----:B------:R1:W-:Y:S01]  /*8620*/  STS.U8 [R7+UR13+0xbf00], R4 ;  /* 0x00bf000407007988 */ /* 0x0003e2000800000d */
[----:B------:R-:W-:Y:S02]  /*8630*/  F2FP.SATFINITE.E4M3.F32.PACK_AB_MERGE_C R12, R215, R216, R9 ;  /* 0x000000d8d70c723e */ /* 0x000fe40004807009 */
[----:B------:R-:W-:Y:S02]  /*8640*/  F2FP.SATFINITE.E4M3.F32.PACK_AB_MERGE_C R14, R65, R180, R43 ;  /* 0x000000b4410e723e */ /* 0x000fe4000480702b */
[----:B------:R-:W-:Y:S02]  /*8650*/  F2FP.SATFINITE.E4M3.F32.PACK_AB_MERGE_C R15, R173, R63, R46 ;  /* 0x0000003fad0f723e */ /* 0x000fe4000480702e */
[----:B------:R-:W-:Y:S02]  /*8660*/  F2FP.SATFINITE.E4M3.F32.PACK_AB_MERGE_C R177, R177, R32, R18 ;  /* 0x00000020b1b1723e */ /* 0x000fe40004807012 */
[----:B------:R-:W-:-:S02]  /*8670*/  F2FP.SATFINITE.E4M3.F32.PACK_AB_MERGE_C R9, R55, R57, R44 ;  /* 0x000000393709723e */ /* 0x000fc4000480702c */
[----:B------:R-:W-:Y:S02]  /*8680*/  F2FP.SATFINITE.E4M3.F32.PACK_AB_MERGE_C R8, R60, R62, R48 ;  /* 0x0000003e3c08723e */ /* 0x000fe40004807030 */
[----:B------:R-:W-:Y:S02]  /*8690*/  F2FP.SATFINITE.E4M3.F32.PACK_AB_MERGE_C R10, R50, R53, R41 ;  /* 0x00000035320a723e */ /* 0x000fe40004807029 */
[----:B------:R-:W-:Y:S02]  /*86a0*/  F2FP.SATFINITE.E4M3.F32.PACK_AB_MERGE_C R11, R45, R49, R37 ;  /* 0x000000312d0b723e */ /* 0x000fe40004807025 */
[----:B------:R-:W-:Y:S02]  /*86b0*/  F2FP.SATFINITE.E4M3.F32.PACK_AB_MERGE_C R178, R178, R35, R17 ;  /* 0x00000023b2b2723e */ /* 0x000fe40004807011 */
[----:B------:R-:W-:Y:S02]  /*86c0*/  LOP3.LUT R18, R16, 0x10, RZ, 0x3c, !PT ;  /* 0x0000001010127812 */ /* 0x000fe400078e3cff */
[----:B------:R-:W-:-:S02]  /*86d0*/  F2FP.SATFINITE.E4M3.F32.PACK_AB_MERGE_C R5, R31, R33, R23 ;  /* 0x000000211f05723e */ /* 0x000fc40004807017 */
[----:B-1----:R-:W-:Y:S02]  /*86e0*/  F2FP.SATFINITE.E4M3.F32.PACK_AB_MERGE_C R4, R39, R40, R25 ;  /* 0x000000282704723e */ /* 0x002fe40004807019 */
[----:B------:R-:W-:Y:S02]  /*86f0*/  F2FP.SATFINITE.E4M3.F32.PACK_AB_MERGE_C R6, R27, R28, R22 ;  /* 0x0000001c1b06723e */ /* 0x000fe40004807016 */
[----:B------:R-:W-:Y:S02]  /*8700*/  F2FP.SATFINITE.E4M3.F32.PACK_AB_MERGE_C R7, R29, R30, R21 ;  /* 0x0000001e1d07723e */ /* 0x000fe40004807015 */
[----:B------:R-:W-:Y:S02]  /*8710*/  LOP3.LUT R17, R16, 0x20, RZ, 0x3c, !PT ;  /* 0x0000002010117812 */ /* 0x000fe400078e3cff */
[----:B------:R-:W-:Y:S02]  /*8720*/  F2FP.SATFINITE.E4M3.F32.PACK_AB_MERGE_C R176, R176, R34, R20 ;  /* 0x00000022b0b0723e */ /* 0x000fe40004807014 */
[----:B------:R-:W-:-:S02]  /*8730*/  F2FP.SATFINITE.E4M3.F32.PACK_AB_MERGE_C R179, R179, R36, R19 ;  /* 0x00000024b3b3723e */ /* 0x000fc40004807013 */
[----:B------:R-:W-:Y:S01]  /*8740*/  LOP3.LUT R171, R16, 0x30, RZ, 0x3c, !PT ;  /* 0x0000003010ab7812 */ /* 0x000fe200078e3cff */
[----:B------:R-:W-:Y:S04]  /*8750*/  STS.128 [R16+UR13+0x4000], R12 ;  /* 0x0040000c10007988 */ /* 0x000fe80008000c0d */
[----:B------:R-:W-:Y:S04]  /*8760*/  STS.128 [R18+UR13+0x4000], R8 ;  /* 0x0040000812007988 */ /* 0x000fe80008000c0d */
[----:B------:R1:W-:Y:S04]  /*8770*/  STS.128 [R17+UR13+0x4000], R4 ;  /* 0x0040000411007988 */ /* 0x0003e80008000c0d */
[----:B------:R0:W-:Y:S01]  /*8780*/  STS.128 [R171+UR13+0x4000], R176 ;  /* 0x004000b0ab007988 */ /* 0x0001e20008000c0d */
[----:B-1----:R-:W1:Y:S01]  /*8790*/  LDTM.x64 R4, tmem[UR15] ;  /* 0x0000000f000479ee */ /* 0x002e620008340000 */
[----:B------:R-:W-:Y:S01]  /*87a0*/  NOP ;  /* 0x0000000000007918 */ /* 0x000fe20000000000 */
[----:B------:R-:W-:Y:S05]  /*87b0*/  @!P0 BRA `(.L_x_9) ;  /* 0x0000000400048947 */ /* 0x000fea0003800000 */
[C---:B-1----:R-:W-:Y:S01]  /*87c0*/  FMUL R4, R170.reuse, R4 ;  /* 0x00000004aa047220 */ /* 0x042fe20000400000 */
[C---:B------:R-:W-:Y:S01]  /*87d0*/  FMUL R5, R170.reuse, R5 ;  /* 0x00000005aa057220 */ /* 0x040fe20000400000 */
        /* <DEDUP_REMOVED lines=61> */
[----:B------:R-:W-:-:S04]  /*8bb0*/  FMUL R67, R170, R67 ;  /* 0x00000043aa437220 */ /* 0x000fc80000400000 */
[----:B------:R2:W-:Y:S03]  /*8bc0*/  STTM.x64 tmem[UR15], R4 ;  /* 0x00000004000079ed */ /* 0x0005e6000834000f */
.L_x_9:
[----:B-1----:R-:W1:Y:S02]  /*8bd0*/  FENCE.VIEW.ASYNC.T ;  /* 0x00000000000073c6 */ /* 0x002e640000000200 */
[----:B-1----:R-:W-:Y:S01]  /*8be0*/  BAR.SYNC.DEFER_BLOCKING 0x0 ;  /* 0x0000000000007b1d */ /* 0x002fe20000010000 */
[----:B------:R-:W-:-:S05]  /*8bf0*/  UISETP.GE.AND UP0, UPT, UR12, 0x1, UPT ;  /* 0x000000010c00788c */ /* 0x000fca000bf06270 */
[----:B------:R1:W-:Y:S06]  /*8c00*/  MEMBAR.ALL.CTA ;  /* 0x0000000000007992 */ /* 0x0003ec0000008000 */
[----:B-1----:R-:W1:Y:S02]  /*8c10*/  FENCE.VIEW.ASYNC.S ;  /* 0x00000000000073c6 */ /* 0x002e640000000000 */
[----:B-1----:R-:W-:Y:S06]  /*8c20*/  BAR.SYNC.DEFER_BLOCKING 0x0 ;  /* 0x0000000000007b1d */ /* 0x002fec0000010000 */
[----:B------:R-:W-:Y:S05]  /*8c30*/  @!P1 BRA `(.L_x_10) ;  /* 0x0000000000909947 */ /* 0x000fea0003800000 */
[----:B------:R-:W-:Y:S02]  /*8c40*/  UIADD3 UR4, UPT, UPT, UR13, 0x4000, URZ ;  /* 0x000040000d047890 */ /* 0x000fe4000fffe0ff */
[----:B------:R-:W-:Y:S02]  /*8c50*/  UIADD3 UR5, UPT, UPT, UR13, 0x8000, URZ ;  /* 0x000080000d057890 */ /* 0x000fe4000fffe0ff */
[----:B------:R-:W-:Y:S02]  /*8c60*/  USHF.R.U32.HI UR20, URZ, 0x4, UR4 ;  /* 0x00000004ff147899 */ /* 0x000fe40008011604 */
[----:B------:R-:W-:Y:S02]  /*8c70*/  USHF.R.U32.HI UR5, URZ, 0x4, UR5 ;  /* 0x00000004ff057899 */ /* 0x000fe40008011605 */
[----:B------:R-:W-:Y:S02]  /*8c80*/  USGXT.U32 UR20, UR20, 0xe ;  /* 0x0000000e1414789a */ /* 0x000fe40008000000 */
[----:B------:R-:W-:-:S02]  /*8c90*/  USGXT.U32 UR22, UR5, 0xe ;  /* 0x0000000e0516789a */ /* 0x000fc40008000000 */
[----:B------:R-:W-:Y:S02]  /*8ca0*/  UIADD3 UR28, UP3, UPT, UR20, 0x2, URZ ;  /* 0x00000002141c7890 */ /* 0x000fe4000ff7e0ff */
[----:B------:R-:W-:Y:S01]  /*8cb0*/  UIADD3 UR34, UP4, UPT, UR22, 0x2, URZ ;  /* 0x0000000216227890 */ /* 0x000fe2000ff9e0ff */
[----:B------:R-:W-:Y:S01]  /*8cc0*/  UMOV UR4, URZ ;  /* 0x000000ff00047c82 */ /* 0x000fe20008000000 */
[----:B------:R-:W-:Y:S01]  /*8cd0*/  UMOV UR5, URZ ;  /* 0x000000ff00057c82 */ /* 0x000fe20008000000 */
[----:B------:R-:W-:Y:S02]  /*8ce0*/  UIADD3.X UR29, UPT, UPT, UR4, 0x40004040, URZ, UP3, !UPT ;  /* 0x40004040041d7890 */ /* 0x000fe40009ffe4ff */
[----:B------:R-:W-:Y:S02]  /*8cf0*/  UIADD3.X UR35, UPT, UPT, UR5, 0x40004040, URZ, UP4, !UPT ;  /* 0x4000404005237890 */ /* 0x000fe4000a7fe4ff */
[----:B------:R-:W-:Y:S01]  /*8d00*/  UIADD3 UR38, UP3, UPT, UR34, 0x2, URZ ;  /* 0x0000000222267890 */ /* 0x000fe2000ff7e0ff */
[----:B------:R-:W-:Y:S01]  /*8d10*/  UMOV UR4, UR16 ;  /* 0x0000001000047c82 */ /* 0x000fe20008000000 */
[----:B------:R-:W-:Y:S01]  /*8d20*/  UIADD3 UR42, UP4, UPT, UR34, 0x4, URZ ;  /* 0x00000004222a7890 */ /* 0x000fe2000ff9e0ff */
[----:B------:R-:W-:Y:S01]  /*8d30*/  UMOV UR6, UR4 ;  /* 0x0000000400067c82 */ /* 0x000fe20008000000 */
[----:B------:R-:W-:-:S02]  /*8d40*/  UIADD3.X UR39, UPT, UPT, UR35, URZ, URZ, UP3, !UPT ;  /* 0x000000ff23277290 */ /* 0x000fc40009ffe4ff */
[----:B------:R-:W-:Y:S02]  /*8d50*/  UIADD3.64 UR4, UPT, UPT, UR28, 0x2, URZ ;  /* 0x000000021c047897 */ /* 0x000fe4000fffe0ff */
[----:B------:R-:W-:Y:S02]  /*8d60*/  UIADD3.64 UR26, UPT, UPT, UR28, 0x4, URZ ;  /* 0x000000041c1a7897 */ /* 0x000fe4000fffe0ff */
[----:B------:R-:W-:Y:S01]  /*8d70*/  UIADD3.X UR43, UPT, UPT, UR35, URZ, URZ, UP4, !UPT ;  /* 0x000000ff232b7290 */ /* 0x000fe2000a7fe4ff */
[----:B------:R-:W-:Y:S01]  /*8d80*/  UMOV UR30, 0x0 ;  /* 0x00000000001e7882 */ /* 0x000fe20000000000 */
[----:B------:R-:W-:Y:S01]  /*8d90*/  UMOV UR31, 0x8200010 ;  /* 0x08200010001f7882 */ /* 0x000fe20000000000 */
[----:B------:R-:W-:Y:S01]  /*8da0*/  UMOV UR21, 0x40004040 ;  /* 0x4000404000157882 */ /* 0x000fe20000000000 */
[----:B------:R-:W-:Y:S01]  /*8db0*/  UMOV UR23, 0x40004040 ;  /* 0x4000404000177882 */ /* 0x000fe20000000000 */
[----:B------:R-:W-:Y:S01]  /*8dc0*/  UMOV UR36, 0x0 ;  /* 0x0000000000247882 */ /* 0x000fe20000000000 */
[----:B------:R-:W-:Y:S01]  /*8dd0*/  UMOV UR37, 0x8200010 ;  /* 0x0820001000257882 */ /* 0x000fe20000000000 */
[----:B------:R-:W-:Y:S01]  /*8de0*/  UMOV UR40, 0x0 ;  /* 0x0000000000287882 */ /* 0x000fe20000000000 */
[----:B------:R-:W-:Y:S01]  /*8df0*/  UMOV UR41, 0x8200010 ;  /* 0x0820001000297882 */ /* 0x000fe20000000000 */
[----:B------:R1:W-:Y:S01]  /*8e00*/  UTCQMMA gdesc[UR20], gdesc[UR22], tmem[UR14], tmem[UR30], idesc[UR31], UPT ;  /* 0x00ff1e16140075ea */ /* 0x0003e2000b80030e */
[----:B------:R-:W-:Y:S01]  /*8e10*/  UMOV UR44, 0x0 ;  /* 0x00000000002c7882 */ /* 0x000fe20000000000 */
[----:B------:R-:W-:Y:S01]  /*8e20*/  UMOV UR45, 0x8200010 ;  /* 0x08200010002d7882 */ /* 0x000fe20000000000 */
[----:B------:R1:W-:Y:S01]  /*8e30*/  UTCQMMA gdesc[UR28], gdesc[UR34], tmem[UR14], tmem[UR36], idesc[UR37], UPT ;  /* 0x00ff24221c0075ea */ /* 0x0003e2000b80030e */
[----:B------:R1:W-:Y:S01]  /*8e40*/  UTCQMMA gdesc[UR4], gdesc[UR38], tmem[UR14], tmem[UR40], idesc[UR41], UPT ;  /* 0x00ff2826040075ea */ /* 0x0003e2000b80030e */
[----:B------:R1:W-:Y:S01]  /*8e50*/  UTCQMMA gdesc[UR26], gdesc[UR42], tmem[UR14], tmem[UR44], idesc[UR45], UPT ;  /* 0x00ff2c2a1a0075ea */ /* 0x0003e2000b80030e */
[----:B------:R1:W-:Y:S01]  /*8e60*/  UTCBAR [UR6], URZ ;  /* 0x000000ff060073e9 */ /* 0x0003e200080000ff */
[----:B------:R-:W-:Y:S01]  /*8e70*/  NOP ;  /* 0x0000000000007918 */ /* 0x000fe20000000000 */
.L_x_10:
[----:B------:R-:W-:Y:S01]  /*8e80*/  FSEL R118, R118, -INF , P0 ;  /* 0xff80000076767808 */ /* 0x000fe20000000000 */
[----:B-1----:R-:W-:Y:S01]  /*8e90*/  UMOV UR6, URZ ;  /* 0x000000ff00067c82 */ /* 0x002fe20008000000 */
[----:B------:R-:W-:Y:S01]  /*8ea0*/  FSEL R217, R187, 1, P0 ;  /* 0x3f800000bbd97808 */ /* 0x000fe20000000000 */
[----:B------:R-:W-:Y:S06]  /*8eb0*/  BRA.U !UP0, `(.L_x_11) ;  /* 0x0000006d081c7547 */ /* 0x000fec000b800000 */
[----:B------:R-:W-:Y:S01]  /*8ec0*/  USHF.R.U32.HI UR29, URZ, 0x4, UR13 ;  /* 0x00000004ff1d7899 */ /* 0x000fe2000801160d */
[----:B-----5:R-:W-:Y:S01]  /*8ed0*/  IMAD.SHL.U32 R119, R119, 0x80, RZ ;  /* 0x0000008077777824 */ /* 0x020fe200078e00ff */
[----:B------:R-:W-:Y:S01]  /*8ee0*/  USHF.R.U32.HI UR30, URZ, 0x4, UR8 ;  /* 0x00000004ff1e7899 */ /* 0x000fe20008011608 */
[----:B------:R-:W-:Y:S01]  /*8ef0*/  IMAD.MOV.U32 R170, RZ, RZ, R118 ;  /* 0x000000ffffaa7224 */ /* 0x000fe200078e0076 */
[----:B------:R-:W-:Y:S02]  /*8f00*/  UIADD3 UR9, UPT, UPT, UR13, 0x4000, URZ ;  /* 0x000040000d097890 */ /* 0x000fe4000fffe0ff */
[----:B------:R-:W-:Y:S02]  /*8f10*/  UIADD3 UR8, UPT, UPT, UR13, 0x10000, URZ ;  /* 0x000100000d087890 */ /* 0x000fe4000fffe0ff */
[----:B------:R-:W-:Y:S02]  /*8f20*/  USGXT.U32 UR29, UR29, 0xe ;  /* 0x0000000e1d1d789a */ /* 0x000fe40008000000 */
[----:B------:R-:W-:-:S02]  /*8f30*/  USGXT.U32 UR30, UR30, 0xe ;  /* 0x0000000e1e1e789a */ /* 0x000fc40008000000 */
[----:B------:R-:W-:Y:S02]  /*8f40*/  USHF.R.U32.HI UR9, URZ, 0x4, UR9 ;  /* 0x00000004ff097899 */ /* 0x000fe40008011609 */
[----:B------:R-:W-:Y:S02]  /*8f50*/  USHF.R.U32.HI UR19, URZ, 0x4, UR8 ;  /* 0x00000004ff137899 */ /* 0x000fe40008011608 */
[----:B------:R-:W-:Y:S02]  /*8f60*/  UIADD3 UR8, UP3, UPT, UR29, 0x100, URZ ;  /* 0x000001001d087890 */ /* 0x000fe4000ff7e0ff */
[----:B------:R-:W-:Y:S02]  /*8f70*/  USGXT.U32 UR28, UR9, 0xe ;  /* 0x0000000e091c789a */ /* 0x000fe40008000000 */
[----:B------:R-:W-:Y:S01]  /*8f80*/  UIADD3 UR10, UP0, UPT, UR30, 0x2, URZ ;  /* 0x000000021e0a7890 */ /* 0x000fe2000ff1e0ff */
[----:B------:R-:W-:Y:S01]  /*8f90*/  UMOV UR6, URZ ;  /* 0x000000ff00067c82 */ /* 0x000fe20008000000 */
[----:B------:R-:W-:Y:S01]  /*8fa0*/  USGXT.U32 UR19, UR19, 0xe ;  /* 0x0000000e1313789a */ /* 0x000fe20008000000 */
[----:B------:R-:W-:Y:S01]  /*8fb0*/  UMOV UR4, URZ ;  /* 0x000000ff00047c82 */ /* 0x000fe20008000000 */
[----:B------:R-:W-:-:S02]  /*8fc0*/  USHF.L.U32 UR54, UR11, 0x7, URZ ;  /* 0x000000070b367899 */ /* 0x000fc400080006ff */
[----:B------:R-:W-:Y:S02]  /*8fd0*/  UIADD3.X UR9, UPT, UPT, UR6, 0x40004040, URZ, UP3, !UPT ;  /* 0x4000404006097890 */ /* 0x000fe40009ffe4ff */
[----:B------:R-:W-:Y:S02]  /*8fe0*/  UIADD3.X UR11, UPT, UPT, UR4, 0x40004040, URZ, UP0, !UPT ;  /* 0x40004040040b7890 */ /* 0x000fe400087fe4ff */
[----:B------:R-:W-:Y:S02]  /*8ff0*/  UIADD3 UR38, UP3, UPT, UR28, 0x2, URZ ;  /* 0x000000021c267890 */ /* 0x000fe4000ff7e0ff */
[----:B------:R-:W-:Y:S01]  /*9000*/  UIADD3 UR40, UP0, UPT, UR19, 0x2, URZ ;  /* 0x0000000213287890 */ /* 0x000fe2000ff1e0ff */
[----:B------:R-:W-:Y:S01]  /*9010*/  UMOV UR20, URZ ;  /* 0x000000ff00147c82 */ /* 0x000fe20008000000 */
[----:B------:R-:W-:Y:S01]  /*9020*/  UMOV UR5, URZ ;  /* 0x000000ff00057c82 */ /* 0x000fe20008000000 */
[----:B------:R-:W-:Y:S02]  /*9030*/  UIADD3.X UR39, UPT, UPT, UR20, 0x40004040, URZ, UP3, !UPT ;  /* 0x4000404014277890 */ /* 0x000fe40009ffe4ff */
[----:B------:R-:W-:-:S02]  /*9040*/  UIADD3.X UR41, UPT, UPT, UR5, 0x40004040, URZ, UP0, !UPT ;  /* 0x4000404005297890 */ /* 0x000fc400087fe4ff */
[----:B------:R-:W-:Y:S02]  /*9050*/  UIADD3 UR44, UP3, UPT, UR38, 0x4, URZ ;  /* 0x00000004262c7890 */ /* 0x000fe4000ff7e0ff */
[----:B------:R-:W-:Y:S02]  /*9060*/  UIADD3 UR34, UP4, UPT, UR8, 0x100, URZ ;  /* 0x0000010008227890 */ /* 0x000fe4000ff9e0ff */
[----:B------:R-:W-:Y:S02]  /*9070*/  UIADD3 UR36, UP5, UPT, UR8, 0x200, URZ ;  /* 0x0000020008247890 */ /* 0x000fe4000ffbe0ff */
[----:B------:R-:W-:Y:S02]  /*9080*/  UIADD3 UR42, UP0, UPT, UR38, 0x2, URZ ;  /* 0x00000002262a7890 */ /* 0x000fe4000ff1e0ff */
[----:B------:R-:W-:Y:S01]  /*9090*/  UIADD3.X UR45, UPT, UPT, UR39, URZ, URZ, UP3, !UPT ;  /* 0x000000ff272d7290 */ /* 0x000fe20009ffe4ff */
[----:B------:R-:W-:Y:S01]  /*90a0*/  UMOV UR31, 0x1 ;  /* 0x00000001001f7882 */ /* 0x000fe20000000000 */
[----:B------:R-:W1:Y:S01]  /*90b0*/  LDCU UR62, c[0x0][0x3a8] ;  /* 0x00007500ff3e77ac */ /* 0x000e620008000800 */
[----:B------:R-:W3:Y:S01]  /*90c0*/  LDCU UR57, c[0x0][0x3d4] ;  /* 0x00007a80ff3977ac */ /* 0x000ee20008000800 */
[----:B------:R-:W-:-:S02]  /*90d0*/  UIADD3.X UR35, UPT, UPT, UR9, URZ, URZ, UP4, !UPT ;  /* 0x000000ff09237290 */ /* 0x000fc4000a7fe4ff */
[----:B------:R-:W-:Y:S02]  /*90e0*/  UIADD3.X UR37, UPT, UPT, UR9, URZ, URZ, UP5, !UPT ;  /* 0x000000ff09257290 */ /* 0x000fe4000affe4ff */
[----:B------:R-:W-:Y:S02]  /*90f0*/  UIADD3.64 UR46, UPT, UPT, UR10, 0x2, URZ ;  /* 0x000000020a2e7897 */ /* 0x000fe4000fffe0ff */
[----:B------:R-:W-:Y:S02]  /*9100*/  UIADD3.64 UR48, UPT, UPT, UR10, 0x4, URZ ;  /* 0x000000040a307897 */ /* 0x000fe4000fffe0ff */
[----:B------:R-:W-:Y:S02]  /*9110*/  UIADD3.X UR43, UPT, UPT, UR39, URZ, URZ, UP0, !UPT ;  /* 0x000000ff272b7290 */ /* 0x000fe400087fe4ff */
[----:B------:R-:W-:Y:S02]  /*9120*/  UIADD3.64 UR50, UPT, UPT, UR40, 0x2, URZ ;  /* 0x0000000228327897 */ /* 0x000fe4000fffe0ff */
[----:B------:R-:W-:-:S02]  /*9130*/  UIADD3.64 UR52, UPT, UPT, UR40, 0x4, URZ ;  /* 0x0000000428347897 */ /* 0x000fc4000fffe0ff */
[----:B------:R-:W-:Y:S01]  /*9140*/  UISETP.NE.U32.AND UP3, UPT, UR24, URZ, UPT ;  /* 0x000000ff1800728c */ /* 0x000fe2000bf65070 */
[----:B------:R-:W-:Y:S01]  /*9150*/  UMOV UR64, URZ ;  /* 0x000000ff00407c82 */ /* 0x000fe20008000000 */
[----:B-1----:R-:W-:-:S09]  /*9160*/  UMOV UR63, URZ ;  /* 0x000000ff003f7c82 */ /* 0x002fd20008000000 */
.L_x_16:
[----:B--2---:R-:W2:Y:S04]  /*9170*/  LDL.64 R6, [R1+0x188] ;  /* 0x0001880001067983 */ /* 0x004ea80000100a00 */
[----:B------:R-:W4:Y:S04]  /*9180*/  LDL.64 R12, [R1+0x168] ;  /* 0x00016800010c7983 */ /* 0x000f280000100a00 */
[----:B------:R-:W5:Y:S04]  /*9190*/  LDL.64 R10, [R1+0x148] ;  /* 0x00014800010a7983 */ /* 0x000f680000100a00 */
[----:B---3--:R-:W3:Y:S04]  /*91a0*/  LDL.64 R32, [R1+0x128] ;  /* 0x0001280001207983 */ /* 0x008ee80000100a00 */
[----:B------:R-:W3:Y:S04]  /*91b0*/  LDL.64 R30, [R1+0x108] ;  /* 0x00010800011e7983 */ /* 0x000ee80000100a00 */
[----:B------:R-:W3:Y:S04]  /*91c0*/  LDL.64 R28, [R1+0xe8] ;  /* 0x0000e800011c7983 */ /* 0x000ee80000100a00 */
[----:B------:R-:W3:Y:S04]  /*91d0*/  LDL.64 R26, [R1+0xc8] ;  /* 0x0000c800011a7983 */ /* 0x000ee80000100a00 */
[----:B------:R-:W3:Y:S04]  /*91e0*/  LDL.64 R18, [R1+0xa8] ;  /* 0x0000a80001127983 */ /* 0x000ee80000100a00 */
[----:B------:R-:W3:Y:S04]  /*91f0*/  LDL.64 R16, [R1+0x88] ;  /* 0x0000880001107983 */ /* 0x000ee80000100a00 */
[----:B------:R-:W3:Y:S04]  /*9200*/  LDL.64 R14, [R1+0x68] ;  /* 0x00006800010e7983 */ /* 0x000ee80000100a00 */
[----:B------:R-:W3:Y:S01]  /*9210*/  LDL.64 R24, [R1+0x48] ;  /* 0x0000480001187983 */ /* 0x000ee20000100a00 */
[----:B------:R-:W-:-:S03]  /*9220*/  SHF.R.S32.HI R43, RZ, 0x1f, R119 ;  /* 0x0000001fff2b7819 */ /* 0x000fc60000011477 */
[----:B------:R-:W3:Y:S04]  /*9230*/  LDL.64 R22, [R1+0x28] ;  /* 0x0000280001167983 */ /* 0x000ee80000100a00 */
        /* <DEDUP_REMOVED lines=17> */
[----:B0-----:R-:W3:Y:S04]  /*9350*/  LDL.64 R178, [R1+0x70] ;  /* 0x0000700001b27983 */ /* 0x001ee80000100a00 */
[----:B------:R-:W3:Y:S04]  /*9360*/  LDL.64 R176, [R1+0x30] ;  /* 0x0000300001b07983 */ /* 0x000ee80000100a00 */
[----:B------:R-:W3:Y:S01]  /*9370*/  LDL.64 R172, [R1+0x10] ;  /* 0x0000100001ac7983 */ /* 0x000ee20000100a00 */
[----:B--2---:R-:W-:-:S02]  /*9380*/  IADD3 R4, P0, PT, R119, R6, RZ ;  /* 0x0000000677047210 */ /* 0x004fc40007f1e0ff */
[----:B----4-:R-:W-:-:S03]  /*9390*/  IADD3 R8, P1, PT, R119, R12, RZ ;  /* 0x0000000c77087210 */ /* 0x010fc60007f3e0ff */
[----:B------:R-:W-:Y:S01]  /*93a0*/  IMAD.X R5, R43, 0x1, R7, P0 ;  /* 0x000000012b057824 */ /* 0x000fe200000e0607 */
[----:B-----5:R-:W-:Y:S01]  /*93b0*/  IADD3 R6, P0, PT, R119, R10, RZ ;  /* 0x0000000a77067210 */ /* 0x020fe20007f1e0ff */
[----:B------:R-:W-:-:S03]  /*93c0*/  IMAD.X R9, R43, 0x1, R13, P1 ;  /* 0x000000012b097824 */ /* 0x000fc600008e060d */
[----:B------:R-:W2:Y:S01]  /*93d0*/  LDG.E.U8 R4, desc[UR32][R4.64] ;  /* 0x0000002004047981 */ /* 0x000ea2000c1e1100 */
[----:B---3--:R-:W-:Y:S01]  /*93e0*/  IADD3 R12, P1, PT, R119, R32, RZ ;  /* 0x00000020770c7210 */ /* 0x008fe20007f3e0ff */
[----:B------:R-:W-:Y:S01]  /*93f0*/  IMAD.X R7, R43, 0x1, R11, P0 ;  /* 0x000000012b077824 */ /* 0x000fe200000e060b */
[----:B------:R-:W-:-:S03]  /*9400*/  IADD3 R10, P0, PT, R119, R30, RZ ;  /* 0x0000001e770a7210 */ /* 0x000fc60007f1e0ff */
[C---:B------:R-:W-:Y:S02]  /*9410*/  IMAD.X R13, R43.reuse, 0x1, R33, P1 ;  /* 0x000000012b0d7824 */ /* 0x040fe400008e0621 */
[----:B------:R-:W3:Y:S01]  /*9420*/  LDG.E.U8 R7, desc[UR32][R6.64] ;  /* 0x0000002006077981 */ /* 0x000ee2000c1e1100 */
[----:B------:R-:W-:-:S03]  /*9430*/  IMAD.X R11, R43, 0x1, R31, P0 ;  /* 0x000000012b0b7824 */ /* 0x000fc600000e061f */
[----:B------:R0:W4:Y:S04]  /*9440*/  LDG.E.U8 R5, desc[UR32][R8.64] ;  /* 0x0000002008057981 */ /* 0x000128000c1e1100 */
[----:B------:R-:W5:Y:S04]  /*9450*/  LDG.E.U8 R41, desc[UR32][R10.64] ;  /* 0x000000200a297981 */ /* 0x000f68000c1e1100 */
[----:B------:R1:W2:Y:S01]  /*9460*/  LDG.E.U8 R6, desc[UR32][R12.64] ;  /* 0x000000200c067981 */ /* 0x0002a2000c1e1100 */
[----:B0-----:R-:W-:-:S05]  /*9470*/  IADD3 R8, P1, PT, R119, R28, RZ ;  /* 0x0000001c77087210 */ /* 0x001fca0007f3e0ff */
[----:B------:R-:W-:Y:S01]  /*9480*/  IMAD.X R9, R43, 0x1, R29, P1 ;  /* 0x000000012b097824 */ /* 0x000fe200008e061d */
[C---:B-1----:R-:W-:Y:S02]  /*9490*/  IADD3 R12, P0, PT, R119.reuse, R26, RZ ;  /* 0x0000001a770c7210 */ /* 0x042fe40007f1e0ff */
[----:B------:R-:W-:Y:S02]  /*94a0*/  IADD3 R10, P1, PT, R119, R18, RZ ;  /* 0x00000012770a7210 */ /* 0x000fe40007f3e0ff */
[----:B------:R0:W2:Y:S01]  /*94b0*/  LDG.E.U8 R40, desc[UR32][R8.64] ;  /* 0x0000002008287981 */ /* 0x0000a2000c1e1100 */
[C---:B------:R-:W-:Y:S02]  /*94c0*/  IMAD.X R13, R43.reuse, 0x1, R27, P0 ;  /* 0x000000012b0d7824 */ /* 0x040fe400000e061b */
[----:B------:R-:W-:Y:S01]  /*94d0*/  IMAD.X R11, R43, 0x1, R19, P1 ;  /* 0x000000012b0b7824 */ /* 0x000fe200008e0613 */
[----:B------:R-:W2:Y:S04]  /*94e0*/  LDL.64 R26, [R1+0x120] ;  /* 0x00012000011a7983 */ /* 0x000ea80000100a00 */
[----:B------:R-:W2:Y:S01]  /*94f0*/  LDL.64 R18, [R1+0x180] ;  /* 0x0001800001127983 */ /* 0x000ea20000100a00 */
[----:B0-----:R-:W-:-:S03]  /*9500*/  IADD3 R8, P0, PT, R119, R16, RZ ;  /* 0x0000001077087210 */ /* 0x001fc60007f1e0ff */
[----:B------:R0:W3:Y:S02]  /*9510*/  LDG.E.U8 R39, desc[UR32][R12.64] ;  /* 0x000000200c277981 */ /* 0x0000e4000c1e1100 */
[----:B------:R-:W-:Y:S02]  /*9520*/  IMAD.X R9, R43, 0x1, R17, P0 ;  /* 0x000000012b097824 */ /* 0x000fe400000e0611 */
[----:B------:R-:W3:Y:S04]  /*9530*/  LDL.64 R16, [R1+0x160] ;  /* 0x0001600001107983 */ /* 0x000ee80000100a00 */
[----:B------:R1:W4:Y:S01]  /*9540*/  LDG.E.U8 R38, desc[UR32][R10.64] ;  /* 0x000000200a267981 */ /* 0x000322000c1e1100 */
[----:B0-----:R-:W-:-:S03]  /*9550*/  IADD3 R12, P1, PT, R119, R14, RZ ;  /* 0x0000000e770c7210 */ /* 0x001fc60007f3e0ff */
[----:B------:R0:W4:Y:S02]  /*9560*/  LDG.E.U8 R37, desc[UR32][R8.64] ;  /* 0x0000002008257981 */ /* 0x000124000c1e1100 */
[----:B------:R-:W-:Y:S02]  /*9570*/  IMAD.X R13, R43, 0x1, R15, P1 ;  /* 0x000000012b0d7824 */ /* 0x000fe400008e060f */
[----:B------:R-:W4:Y:S01]  /*9580*/  LDL.64 R14, [R1+0x140] ;  /* 0x00014000010e7983 */ /* 0x000f220000100a00 */
[----:B-1----:R-:W-:-:S03]  /*9590*/  IADD3 R10, P0, PT, R119, R24, RZ ;  /* 0x00000018770a7210 */ /* 0x002fc60007f1e0ff */
[----:B------:R1:W5:Y:S02]  /*95a0*/  LDG.E.U8 R36, desc[UR32][R12.64] ;  /* 0x000000200c247981 */ /* 0x000364000c1e1100 */
[----:B------:R-:W-:Y:S02]  /*95b0*/  IMAD.X R11, R43, 0x1, R25, P0 ;  /* 0x000000012b0b7824 */ /* 0x000fe400000e0619 */
[----:B------:R-:W5:Y:S01]  /*95c0*/  LDL.64 R24, [R1+0xe0] ;  /* 0x0000e00001187983 */ /* 0x000f620000100a00 */
[----:B0-----:R-:W-:-:S03]  /*95d0*/  IADD3 R8, P1, PT, R119, R22, RZ ;  /* 0x0000001677087210 */ /* 0x001fc60007f3e0ff */
[----:B------:R0:W5:Y:S01]  /*95e0*/  LDG.E.U8 R35, desc[UR32][R10.64] ;  /* 0x000000200a237981 */ /* 0x000162000c1e1100 */
[----:B-1----:R-:W-:Y:S01]  /*95f0*/  IADD3 R12, P0, PT, R119, R20, RZ ;  /* 0x00000014770c7210 */ /* 0x002fe20007f1e0ff */
[C---:B------:R-:W-:Y:S02]  /*9600*/  IMAD.X R9, R43.reuse, 0x1, R23, P1 ;  /* 0x000000012b097824 */ /* 0x040fe400008e0617 */
[----:B------:R-:W5:Y:S02]  /*9610*/  LDL.64 R22, [R1+0xa0] ;  /* 0x0000a00001167983 */ /* 0x000f640000100a00 */
[----:B------:R-:W-:Y:S02]  /*9620*/  IMAD.X R13, R43, 0x1, R21, P0 ;  /* 0x000000012b0d7824 */ /* 0x000fe400000e0615 */
[----:B------:R1:W5:Y:S01]  /*9630*/  LDG.E.U8 R34, desc[UR32][R8.64] ;  /* 0x0000002008227981 */ /* 0x000362000c1e1100 */
[----:B0-----:R-:W-:-:S03]  /*9640*/  IADD3 R10, P1, PT, R119, R246, RZ ;  /* 0x000000f6770a7210 */ /* 0x001fc60007f3e0ff */
[----:B------:R0:W5:Y:S02]  /*9650*/  LDG.E.U8 R33, desc[UR32][R12.64] ;  /* 0x000000200c217981 */ /* 0x000164000c1e1100 */
[----:B------:R-:W-:Y:S02]  /*9660*/  IMAD.X R11, R43, 0x1, R247, P1 ;  /* 0x000000012b0b7824 */ /* 0x000fe400008e06f7 */
[----:B------:R-:W5:Y:S01]  /*9670*/  LDL.64 R20, [R1+0x60] ;  /* 0x0000600001147983 */ /* 0x000f620000100a00 */
[----:B-1----:R-:W-:-:S03]  /*9680*/  IADD3 R8, P0, PT, R119, R238, RZ ;  /* 0x000000ee77087210 */ /* 0x002fc60007f1e0ff */
[----:B------:R2:W5:Y:S01]  /*9690*/  LDG.E.U8 R32, desc[UR32][R10.64] ;  /* 0x000000200a207981 */ /* 0x000562000c1e1100 */
[----:B0-----:R-:W-:Y:S01]  /*96a0*/  IADD3 R12, P1, PT, R119, R230, RZ ;  /* 0x000000e6770c7210 */ /* 0x001fe20007f3e0ff */
[----:B------:R-:W-:-:S04]  /*96b0*/  IMAD.X R9, R43, 0x1, R239, P0 ;  /* 0x000000012b097824 */ /* 0x000fc800000e06ef */
[----:B------:R-:W-:Y:S01]  /*96c0*/  IMAD.X R13, R43, 0x1, R231, P1 ;  /* 0x000000012b0d7824 */ /* 0x000fe200008e06e7 */
[----:B------:R3:W5:Y:S04]  /*96d0*/  LDG.E.U8 R31, desc[UR32][R8.64] ;  /* 0x00000020081f7981 */ /* 0x000768000c1e1100 */
[----:B------:R4:W5:Y:S01]  /*96e0*/  LDG.E.U8 R30, desc[UR32][R12.64] ;  /* 0x000000200c1e7981 */ /* 0x000962000c1e1100 */
[----:B--2---:R-:W-:-:S05]  /*96f0*/  IADD3 R10, P0, PT, R119, R18, RZ ;  /* 0x00000012770a7210 */ /* 0x004fca0007f1e0ff */
[----:B------:R-:W-:Y:S02]  /*9700*/  IMAD.X R11, R43, 0x1, R19, P0 ;  /* 0x000000012b0b7824 */ /* 0x000fe400000e0613 */
[----:B------:R-:W2:Y:S01]  /*9710*/  LDL.64 R18, [R1+0x40] ;  /* 0x0000400001127983 */ /* 0x000ea20000100a00 */
[----:B---3--:R-:W-:-:S03]  /*9720*/  IADD3 R8, P1, PT, R119, R16, RZ ;  /* 0x0000001077087210 */ /* 0x008fc60007f3e0ff */
[----:B------:R0:W3:Y:S02]  /*9730*/  LDG.E.U8 R29, desc[UR32][R10.64] ;  /* 0x000000200a1d7981 */ /* 0x0000e4000c1e1100 */
[----:B------:R-:W-:Y:S02]  /*9740*/  IMAD.X R9, R43, 0x1, R17, P1 ;  /* 0x000000012b097824 */ /* 0x000fe400008e0611 */
[----:B------:R-:W3:Y:S04]  /*9750*/  LDL.64 R16, [R1+0x20] ;  /* 0x0000200001107983 */ /* 0x000ee80000100a00 */
[----:B------:R1:W3:Y:S01]  /*9760*/  LDG.E.U8 R28, desc[UR32][R8.64] ;  /* 0x00000020081c7981 */ /* 0x0002e2000c1e1100 */
[C---:B----4-:R-:W-:Y:S02]  /*9770*/  IADD3 R12, P0, PT, R119.reuse, R14, RZ ;  /* 0x0000000e770c7210 */ /* 0x050fe40007f1e0ff */
[----:B0-----:R-:W-:-:S03]  /*9780*/  IADD3 R10, P1, PT, R119, R26, RZ ;  /* 0x0000001a770a7210 */ /* 0x001fc60007f3e0ff */
[C---:B------:R-:W-:Y:S02]  /*9790*/  IMAD.X R13, R43.reuse, 0x1, R15, P0 ;  /* 0x000000012b0d7824 */ /* 0x040fe400000e060f */
[----:B------:R-:W-:Y:S01]  /*97a0*/  IMAD.X R11, R43, 0x1, R27, P1 ;  /* 0x000000012b0b7824 */ /* 0x000fe200008e061b */
[----:B-1----:R-:W-:Y:S01]  /*97b0*/  IADD3 R8, P0, PT, R119, R48, RZ ;  /* 0x0000003077087210 */ /* 0x002fe20007f1e0ff */
[----:B------:R-:W4:Y:S04]  /*97c0*/  LDL.64 R14, [R1] ;  /* 0x00000000010e7983 */ /* 0x000f280000100a00 */
[----:B------:R5:W4:Y:S01]  /*97d0*/  LDG.E.U8 R27, desc[UR32][R12.64] ;  /* 0x000000200c1b7981 */ /* 0x000b22000c1e1100 */
[----:B------:R-:W-:-:S03]  /*97e0*/  IMAD.X R9, R43, 0x1, R49, P0 ;  /* 0x000000012b097824 */ /* 0x000fc600000e0631 */
[----:B------:R0:W4:Y:S04]  /*97f0*/  LDG.E.U8 R26, desc[UR32][R10.64] ;  /* 0x000000200a1a7981 */ /* 0x000128000c1e1100 */
[----:B------:R-:W4:Y:S01]  /*9800*/  LDL.64 R48, [R1+0x118] ;  /* 0x0001180001307983 */ /* 0x000f220000100a00 */
[C---:B-----5:R-:W-:Y:S02]  /*9810*/  IADD3 R12, P1, PT, R119.reuse, R24, RZ ;  /* 0x00000018770c7210 */ /* 0x060fe40007f3e0ff */
[----:B0-----:R-:W-:-:S03]  /*9820*/  IADD3 R10, P0, PT, R119, R46, RZ ;  /* 0x0000002e770a7210 */ /* 0x001fc60007f1e0ff */
[C---:B------:R-:W-:Y:S02]  /*9830*/  IMAD.X R13, R43.reuse, 0x1, R25, P1 ;  /* 0x000000012b0d7824 */ /* 0x040fe400008e0619 */
[----:B------:R-:W5:Y:S01]  /*9840*/  LDG.E.U8 R25, desc[UR32][R8.64] ;  /* 0x0000002008197981 */ /* 0x000f62000c1e1100 */
[----:B------:R-:W-:-:S03]  /*9850*/  IMAD.X R11, R43, 0x1, R47, P0 ;  /* 0x000000012b0b7824 */ /* 0x000fc600000e062f */
[----:B------:R0:W5:Y:S04]  /*9860*/  LDG.E.U8 R24, desc[UR32][R12.64] ;  /* 0x000000200c187981 */ /* 0x000168000c1e1100 */
[----:B------:R-:W5:Y:S01]  /*9870*/  LDL.64 R46, [R1+0x138] ;  /* 0x00013800012e7983 */ /* 0x000f620000100a00 */
[----:B0-----:R-:W-:-:S05]  /*9880*/  IADD3 R12, P0, PT, R119, R44, RZ ;  /* 0x0000002c770c7210 */ /* 0x001fca0007f1e0ff */
[----:B------:R-:W-:Y:S02]  /*9890*/  IMAD.X R13, R43, 0x1, R45, P0 ;  /* 0x000000012b0d7824 */ /* 0x000fe400000e062d */
[----:B------:R-:W5:Y:S01]  /*98a0*/  LDL.64 R44, [R1+0x178] ;  /* 0x00017800012c7983 */ /* 0x000f620000100a00 */
[----:B------:R-:W-:-:S05]  /*98b0*/  IADD3 R8, P1, PT, R119, R22, RZ ;  /* 0x0000001677087210 */ /* 0x000fca0007f3e0ff */
[----:B------:R-:W-:Y:S02]  /*98c0*/  IMAD.X R9, R43, 0x1, R23, P1 ;  /* 0x000000012b097824 */ /* 0x000fe400008e0617 */
[----:B------:R0:W5:Y:S04]  /*98d0*/  LDG.E.U8 R23, desc[UR32][R10.64] ;  /* 0x000000200a177981 */ /* 0x000168000c1e1100 */
[----:B------:R2:W5:Y:S01]  /*98e0*/  LDG.E.U8 R22, desc[UR32][R8.64] ;  /* 0x0000002008167981 */ /* 0x000562000c1e1100 */
[----:B0-----:R-:W-:-:S05]  /*98f0*/  IADD3 R10, P1, PT, R119, R20, RZ ;  /* 0x00000014770a7210 */ /* 0x001fca0007f3e0ff */
[----:B------:R-:W-:Y:S02]  /*9900*/  IMAD.X R11, R43, 0x1, R21, P1 ;  /* 0x000000012b0b7824 */ /* 0x000fe400008e0615 */
[----:B------:R3:W5:Y:S04]  /*9910*/  LDG.E.U8 R21, desc[UR32][R12.64] ;  /* 0x000000200c157981 */ /* 0x000768000c1e1100 */
[----:B------:R-:W5:Y:S01]  /*9920*/  LDG.E.U8 R20, desc[UR32][R10.64] ;  /* 0x000000200a147981 */ /* 0x000f62000c1e1100 */
[----:B--2---:R-:W-:-:S05]  /*9930*/  IADD3 R8, P0, PT, R119, R18, RZ ;  /* 0x0000001277087210 */ /* 0x004fca0007f1e0ff */
[----:B------:R-:W-:Y:S01]  /*9940*/  IMAD.X R9, R43, 0x1, R19, P0 ;  /* 0x000000012b097824 */ /* 0x000fe200000e0613 */
[----:B---3--:R-:W-:-:S04]  /*9950*/  IADD3 R12, P1, PT, R119, R16, RZ ;  /* 0x00000010770c7210 */ /* 0x008fc80007f3e0ff */
[----:B------:R0:W2:Y:S01]  /*9960*/  LDG.E.U8 R19, desc[UR32][R8.64] ;  /* 0x0000002008137981 */ /* 0x0000a2000c1e1100 */
[----:B------:R-:W-:-:S05]  /*9970*/  IMAD.X R13, R43, 0x1, R17, P1 ;  /* 0x000000012b0d7824 */ /* 0x000fca00008e0611 */
[----:B------:R1:W3:Y:S01]  /*9980*/  LDG.E.U8 R18, desc[UR32][R12.64] ;  /* 0x000000200c127981 */ /* 0x0002e2000c1e1100 */
[C---:B0-----:R-:W-:Y:S02]  /*9990*/  IADD3 R8, P1, PT, R119.reuse, R244, RZ ;  /* 0x000000f477087210 */ /* 0x041fe40007f3e0ff */
[----:B----4-:R-:W-:-:S03]  /*99a0*/  IADD3 R10, P0, PT, R119, R14, RZ ;  /* 0x0000000e770a7210 */ /* 0x010fc60007f1e0ff */
[C---:B------:R-:W-:Y:S02]  /*99b0*/  IMAD.X R9, R43.reuse, 0x1, R245, P1 ;  /* 0x000000012b097824 */ /* 0x040fe400008e06f5 */
[----:B------:R-:W-:Y:S01]  /*99c0*/  IMAD.X R11, R43, 0x1, R15, P0 ;  /* 0x000000012b0b7824 */ /* 0x000fe200000e060f */
[----:B-1----:R-:W-:Y:S02]  /*99d0*/  IADD3 R12, P0, PT, R119, R236, RZ ;  /* 0x000000ec770c7210 */ /* 0x002fe40007f1e0ff */
[----:B------:R-:W4:Y:S04]  /*99e0*/  LDG.E.U8 R16, desc[UR32][R8.64] ;  /* 0x0000002008107981 */ /* 0x000f28000c1e1100 */
[----:B------:R0:W2:Y:S01]  /*99f0*/  LDG.E.U8 R17, desc[UR32][R10.64] ;  /* 0x000000200a117981 */ /* 0x0000a2000c1e1100 */
[----:B------:R-:W-:-:S05]  /*9a00*/  IMAD.X R13, R43, 0x1, R237, P0 ;  /* 0x000000012b0d7824 */ /* 0x000fca00000e06ed */
[----:B------:R1:W2:Y:S01]  /*9a10*/  LDG.E.U8 R15, desc[UR32][R12.64] ;  /* 0x000000200c0f7981 */ /* 0x0002a2000c1e1100 */
[----:B0-----:R-:W-:-:S05]  /*9a20*/  IADD3 R10, P1, PT, R119, R228, RZ ;  /* 0x000000e4770a7210 */ /* 0x001fca0007f3e0ff */
[----:B------:R-:W-:Y:S01]  /*9a30*/  IMAD.X R11, R43, 0x1, R229, P1 ;  /* 0x000000012b0b7824 */ /* 0x000fe200008e06e5 */
[----:B-1----:R-:W-:-:S04]  /*9a40*/  IADD3 R12, P1, PT, R119, R66, RZ ;  /* 0x00000042770c7210 */ /* 0x002fc80007f3e0ff */
[----:B------:R-:W2:Y:S01]  /*9a50*/  LDG.E.U8 R14, desc[UR32][R10.64] ;  /* 0x000000200a0e7981 */ /* 0x000ea2000c1e1100 */
[----:B------:R-:W-:-:S03]  /*9a60*/  IMAD.X R13, R43, 0x1, R67, P1 ;  /* 0x000000012b0d7824 */ /* 0x000fc600008e0643 */
[----:B------:R-:W2:Y:S04]  /*9a70*/  LDL.64 R66, [R1+0x50] ;  /* 0x0000500001427983 */ /* 0x000ea80000100a00 */
[----:B------:R-:W2:Y:S01]  /*9a80*/  LDG.E.U8 R13, desc[UR32][R12.64] ;  /* 0x000000200c0d7981 */ /* 0x000ea2000c1e1100 */
[----:B-----5:R-:W-:-:S05]  /*9a90*/  IADD3 R8, P0, PT, R119, R44, RZ ;  /* 0x0000002c77087210 */ /* 0x020fca0007f1e0ff */
[----:B------:R-:W-:Y:S01]  /*9aa0*/  IMAD.X R9, R43, 0x1, R45, P0 ;  /* 0x000000012b097824 */ /* 0x000fe200000e062d */
[----:B------:R-:W-:-:S04]  /*9ab0*/  IADD3 R44, P0, PT, R119, R46, RZ ;  /* 0x0000002e772c7210 */ /* 0x000fc80007f1e0ff */
[----:B------:R0:W5:Y:S01]  /*9ac0*/  LDG.E.U8 R11, desc[UR32][R8.64] ;  /* 0x00000020080b7981 */ /* 0x000162000c1e1100 */
[----:B------:R-:W-:Y:S01]  /*9ad0*/  IMAD.X R45, R43, 0x1, R47, P0 ;  /* 0x000000012b2d7824 */ /* 0x000fe200000e062f */
[----:B------:R-:W-:-:S04]  /*9ae0*/  IADD3 R46, P0, PT, R119, R64, RZ ;  /* 0x00000040772e7210 */ /* 0x000fc80007f1e0ff */
[----:B------:R1:W2:Y:S01]  /*9af0*/  LDG.E.U8 R12, desc[UR32][R44.64] ;  /* 0x000000202c0c7981 */ /* 0x0002a2000c1e1100 */
[----:B0-----:R-:W-:Y:S01]  /*9b00*/  IADD3 R8, P1, PT, R119, R48, RZ ;  /* 0x0000003077087210 */ /* 0x001fe20007f3e0ff */
[C---:B------:R-:W-:Y:S02]  /*9b10*/  IMAD.X R47, R43.reuse, 0x1, R65, P0 ;  /* 0x000000012b2f7824 */ /* 0x040fe400000e0641 */
[----:B------:R-:W2:Y:S02]  /*9b20*/  LDL.64 R64, [R1+0x90] ;  /* 0x0000900001407983 */ /* 0x000ea40000100a00 */
[----:B------:R-:W-:Y:S01]  /*9b30*/  IMAD.X R9, R43, 0x1, R49, P1 ;  /* 0x000000012b097824 */ /* 0x000fe200008e0631 */
[----:B------:R-:W-:Y:S01]  /*9b40*/  IADD3 R48, P1, PT, R119, R62, RZ ;  /* 0x0000003e77307210 */ /* 0x000fe20007f3e0ff */
[----:B------:R0:W2:Y:S04]  /*9b50*/  LDG.E.U8 R10, desc[UR32][R46.64] ;  /* 0x000000202e0a7981 */ /* 0x0000a8000c1e1100 */
[----:B------:R-:W-:Y:S01]  /*9b60*/  IMAD.X R49, R43, 0x1, R63, P1 ;  /* 0x000000012b317824 */ /* 0x000fe200008e063f */
[C---:B-1----:R-:W-:Y:S01]  /*9b70*/  IADD3 R44, P0, PT, R119.reuse, R60, RZ ;  /* 0x0000003c772c7210 */ /* 0x042fe20007f1e0ff */
[----:B------:R-:W2:Y:S01]  /*9b80*/  LDL.64 R62, [R1+0xd0] ;  /* 0x0000d000013e7983 */ /* 0x000ea20000100a00 */
[----:B0-----:R-:W-:-:S03]  /*9b90*/  IADD3 R46, P1, PT, R119, R58, RZ ;  /* 0x0000003a772e7210 */ /* 0x001fc60007f3e0ff */
[----:B------:R-:W2:Y:S02]  /*9ba0*/  LDG.E.U8 R8, desc[UR32][R8.64] ;  /* 0x0000002008087981 */ /* 0x000ea4000c1e1100 */
[C---:B------:R-:W-:Y:S02]  /*9bb0*/  IMAD.X R47, R43.reuse, 0x1, R59, P1 ;  /* 0x000000012b2f7824 */ /* 0x040fe400008e063b */
[----:B------:R-:W2:Y:S01]  /*9bc0*/  LDL.64 R58, [R1+0x170] ;  /* 0x00017000013a7983 */ /* 0x000ea20000100a00 */
[----:B------:R-:W-:-:S03]  /*9bd0*/  IMAD.X R45, R43, 0x1, R61, P0 ;  /* 0x000000012b2d7824 */ /* 0x000fc600000e063d */
[----:B------:R-:W3:Y:S04]  /*9be0*/  LDL.64 R60, [R1+0x110] ;  /* 0x00011000013c7983 */ /* 0x000ee80000100a00 */
[----:B------:R0:W3:Y:S04]  /*9bf0*/  LDG.E.U8 R9, desc[UR32][R48.64] ;  /* 0x0000002030097981 */ /* 0x0000e8000c1e1100 */
[----:B------:R1:W3:Y:S01]  /*9c00*/  LDG.E.U8 R42, desc[UR32][R44.64] ;  /* 0x000000202c2a7981 */ /* 0x0002e2000c1e1100 */
[----:B0-----:R-:W-:-:S03]  /*9c10*/  IADD3 R48, P0, PT, R119, R50, RZ ;  /* 0x0000003277307210 */ /* 0x001fc60007f1e0ff */
[----:B------:R0:W3:Y:S01]  /*9c20*/  LDG.E.U8 R50, desc[UR32][R46.64] ;  /* 0x000000202e327981 */ /* 0x0000e2000c1e1100 */
[----:B-1----:R-:W-:Y:S01]  /*9c30*/  IADD3 R44, P1, PT, R119, R56, RZ ;  /* 0x00000038772c7210 */ /* 0x002fe20007f3e0ff */
[----:B------:R-:W-:-:S04]  /*9c40*/  IMAD.X R49, R43, 0x1, R51, P0 ;  /* 0x000000012b317824 */ /* 0x000fc800000e0633 */
[----:B------:R-:W-:Y:S01]  /*9c50*/  IMAD.X R45, R43, 0x1, R57, P1 ;  /* 0x000000012b2d7824 */ /* 0x000fe200008e0639 */
[----:B------:R1:W4:Y:S01]  /*9c60*/  LDG.E.U8 R51, desc[UR32][R48.64] ;  /* 0x0000002030337981 */ /* 0x000322000c1e1100 */
[----:B0-----:R-:W-:-:S03]  /*9c70*/  IADD3 R46, P0, PT, R119, R52, RZ ;  /* 0x00000034772e7210 */ /* 0x001fc60007f1e0ff */
[----:B------:R0:W4:Y:S02]  /*9c80*/  LDG.E.U8 R52, desc[UR32][R44.64] ;  /* 0x000000202c347981 */ /* 0x000124000c1e1100 */
[----:B------:R-:W-:Y:S01]  /*9c90*/  IMAD.X R47, R43, 0x1, R53, P0 ;  /* 0x000000012b2f7824 */ /* 0x000fe200000e0635 */
[----:B-1----:R-:W-:-:S04]  /*9ca0*/  IADD3 R48, P1, PT, R119, R54, RZ ;  /* 0x0000003677307210 */ /* 0x002fc80007f3e0ff */
[----:B------:R1:W4:Y:S01]  /*9cb0*/  LDG.E.U8 R53, desc[UR32][R46.64] ;  /* 0x000000202e357981 */ /* 0x000322000c1e1100 */
[----:B0-----:R-:W-:Y:S01]  /*9cc0*/  IADD3 R44, P0, PT, R119, R250, RZ ;  /* 0x000000fa772c7210 */ /* 0x001fe20007f1e0ff */
[----:B------:R-:W-:-:S04]  /*9cd0*/  IMAD.X R49, R43, 0x1, R55, P1 ;  /* 0x000000012b317824 */ /* 0x000fc800008e0637 */
[----:B------:R-:W-:Y:S01]  /*9ce0*/  IMAD.X R45, R43, 0x1, R251, P0 ;  /* 0x000000012b2d7824 */ /* 0x000fe200000e06fb */
[----:B------:R0:W4:Y:S01]  /*9cf0*/  LDG.E.U8 R54, desc[UR32][R48.64] ;  /* 0x0000002030367981 */ /* 0x000122000c1e1100 */
[----:B-1----:R-:W-:-:S03]  /*9d00*/  IADD3 R46, P1, PT, R119, R242, RZ ;  /* 0x000000f2772e7210 */ /* 0x002fc60007f3e0ff */
[----:B------:R1:W4:Y:S02]  /*9d10*/  LDG.E.U8 R55, desc[UR32][R44.64] ;  /* 0x000000202c377981 */ /* 0x000324000c1e1100 */
[----:B------:R-:W-:Y:S01]  /*9d20*/  IMAD.X R47, R43, 0x1, R243, P1 ;  /* 0x000000012b2f7824 */ /* 0x000fe200008e06f3 */
[----:B0-----:R-:W-:-:S04]  /*9d30*/  IADD3 R48, P0, PT, R119, R234, RZ ;  /* 0x000000ea77307210 */ /* 0x001fc80007f1e0ff */
[----:B------:R-:W4:Y:S01]  /*9d40*/  LDG.E.U8 R56, desc[UR32][R46.64] ;  /* 0x000000202e387981 */ /* 0x000f22000c1e1100 */
[----:B-1----:R-:W-:Y:S01]  /*9d50*/  IADD3 R44, P1, PT, R119, R226, RZ ;  /* 0x000000e2772c7210 */ /* 0x002fe20007f3e0ff */
[----:B------:R-:W-:-:S04]  /*9d60*/  IMAD.X R49, R43, 0x1, R235, P0 ;  /* 0x000000012b317824 */ /* 0x000fc800000e06eb */
[----:B------:R-:W-:Y:S01]  /*9d70*/  IMAD.X R45, R43, 0x1, R227, P1 ;  /* 0x000000012b2d7824 */ /* 0x000fe200008e06e3 */
[----:B------:R0:W4:Y:S02]  /*9d80*/  LDG.E.U8 R57, desc[UR32][R48.64] ;  /* 0x0000002030397981 */ /* 0x000124000c1e1100 */
[----:B0-----:R-:W-:-:S05]  /*9d90*/  IADD3 R48, P1, PT, R119, R186, RZ ;  /* 0x000000ba77307210 */ /* 0x001fca0007f3e0ff */
[----:B------:R-:W-:-:S05]  /*9da0*/  IMAD.X R49, R43, 0x1, R187, P1 ;  /* 0x000000012b317824 */ /* 0x000fca00008e06bb */
[----:B------:R-:W4:Y:S01]  /*9db0*/  LDG.E.U8 R48, desc[UR32][R48.64] ;  /* 0x0000002030307981 */ /* 0x000f22000c1e1100 */
[----:B--2---:R-:W-:-:S03]  /*9dc0*/  IADD3 R46, P0, PT, R119, R58, RZ ;  /* 0x0000003a772e7210 */ /* 0x004fc60007f1e0ff */
[----:B------:R0:W2:Y:S02]  /*9dd0*/  LDG.E.U8 R58, desc[UR32][R44.64] ;  /* 0x000000202c3a7981 */ /* 0x0000a4000c1e1100 */
[----:B------:R-:W-:-:S05]  /*9de0*/  IMAD.X R47, R43, 0x1, R59, P0 ;  /* 0x000000012b2f7824 */ /* 0x000fca00000e063b */
[----:B------:R3:W2:Y:S01]  /*9df0*/  LDG.E.U8 R59, desc[UR32][R46.64] ;  /* 0x000000202e3b7981 */ /* 0x0006a2000c1e1100 */
[----:B0-----:R-:W-:-:S05]  /*9e00*/  IADD3 R44, P0, PT, R119, R184, RZ ;  /* 0x000000b8772c7210 */ /* 0x001fca0007f1e0ff */
[----:B------:R-:W-:-:S05]  /*9e10*/  IMAD.X R45, R43, 0x1, R185, P0 ;  /* 0x000000012b2d7824 */ /* 0x000fca00000e06b9 */
[----:B------:R0:W2:Y:S01]  /*9e20*/  LDG.E.U8 R49, desc[UR32][R44.64] ;  /* 0x000000202c317981 */ /* 0x0000a2000c1e1100 */
[C---:B---3--:R-:W-:Y:S02]  /*9e30*/  IADD3 R46, P1, PT, R119.reuse, R60, RZ ;  /* 0x0000003c772e7210 */ /* 0x048fe40007f3e0ff */
[----:B0-----:R-:W-:-:S03]  /*9e40*/  IADD3 R44, P0, PT, R119, R182, RZ ;  /* 0x000000b6772c7210 */ /* 0x001fc60007f1e0ff */
[C---:B------:R-:W-:Y:S02]  /*9e50*/  IMAD.X R47, R43.reuse, 0x1, R61, P1 ;  /* 0x000000012b2f7824 */ /* 0x040fe400008e063d */
[----:B------:R-:W-:-:S03]  /*9e60*/  IMAD.X R45, R43, 0x1, R183, P0 ;  /* 0x000000012b2d7824 */ /* 0x000fc600000e06b7 */
[----:B------:R0:W3:Y:S04]  /*9e70*/  LDG.E.U8 R60, desc[UR32][R46.64] ;  /* 0x000000202e3c7981 */ /* 0x0000e8000c1e1100 */
[----:B------:R1:W2:Y:S01]  /*9e80*/  LDG.E.U8 R61, desc[UR32][R44.64] ;  /* 0x000000202c3d7981 */ /* 0x0002a2000c1e1100 */
[C---:B0-----:R-:W-:Y:S02]  /*9e90*/  IADD3 R46, P1, PT, R119.reuse, R62, RZ ;  /* 0x0000003e772e7210 */ /* 0x041fe40007f3e0ff */
[----:B-1----:R-:W-:-:S03]  /*9ea0*/  IADD3 R44, P0, PT, R119, R180, RZ ;  /* 0x000000b4772c7210 */ /* 0x002fc60007f1e0ff */
[C---:B------:R-:W-:Y:S02]  /*9eb0*/  IMAD.X R47, R43.reuse, 0x1, R63, P1 ;  /* 0x000000012b2f7824 */ /* 0x040fe400008e063f */
[----:B------:R-:W-:-:S03]  /*9ec0*/  IMAD.X R45, R43, 0x1, R181, P0 ;  /* 0x000000012b2d7824 */ /* 0x000fc600000e06b5 */
[----:B------:R-:W2:Y:S04]  /*9ed0*/  LDG.E.U8 R62, desc[UR32][R46.64] ;  /* 0x000000202e3e7981 */ /* 0x000ea8000c1e1100 */
[----:B------:R0:W2:Y:S02]  /*9ee0*/  LDG.E.U8 R63, desc[UR32][R44.64] ;  /* 0x000000202c3f7981 */ /* 0x0000a4000c1e1100 */
[----:B0-----:R-:W-:-:S05]  /*9ef0*/  IADD3 R44, P0, PT, R119, R64, RZ ;  /* 0x00000040772c7210 */ /* 0x001fca0007f1e0ff */
[----:B------:R-:W-:-:S05]  /*9f00*/  IMAD.X R45, R43, 0x1, R65, P0 ;  /* 0x000000012b2d7824 */ /* 0x000fca00000e0641 */
        /* <DEDUP_REMOVED lines=9> */
[----:B------:R0:W3:Y:S02]  /*9fa0*/  LDG.E.U8 R67, desc[UR32][R44.64] ;  /* 0x000000202c437981 */ /* 0x0000e4000c1e1100 */
[----:B0-----:R-:W-:-:S05]  /*9fb0*/  IADD3 R44, P0, PT, R119, R172, RZ ;  /* 0x000000ac772c7210 */ /* 0x001fca0007f1e0ff */
[----:B------:R-:W-:-:S05]  /*9fc0*/  IMAD.X R45, R43, 0x1, R173, P0 ;  /* 0x000000012b2d7824 */ /* 0x000fca00000e06ad */
[----:B------:R0:W3:Y:S02]  /*9fd0*/  LDG.E.U8 R171, desc[UR32][R44.64] ;  /* 0x000000202cab7981 */ /* 0x0000e4000c1e1100 */
[----:B0-----:R-:W-:-:S05]  /*9fe0*/  IADD3 R44, P0, PT, R119, R248, RZ ;  /* 0x000000f8772c7210 */ /* 0x001fca0007f1e0ff */
[----:B------:R-:W-:-:S05]  /*9ff0*/  IMAD.X R45, R43, 0x1, R249, P0 ;  /* 0x000000012b2d7824 */ /* 0x000fca00000e06f9 */
[----:B------:R0:W3:Y:S02]  /*a000*/  LDG.E.U8 R172, desc[UR32][R44.64] ;  /* 0x000000202cac7981 */ /* 0x0000e4000c1e1100 */
[----:B0-----:R-:W-:-:S05]  /*a010*/  IADD3 R44, P0, PT, R119, R240, RZ ;  /* 0x000000f0772c7210 */ /* 0x001fca0007f1e0ff */
[----:B------:R-:W-:Y:S01]  /*a020*/  IMAD.X R45, R43, 0x1, R241, P0 ;  /* 0x000000012b2d7824 */ /* 0x000fe200000e06f1 */
[----:B------:R-:W-:-:S04]  /*a030*/  IADD3 R46, P1, PT, R119, R224, RZ ;  /* 0x000000e0772e7210 */ /* 0x000fc80007f3e0ff */
[----:B------:R0:W3:Y:S01]  /*a040*/  LDG.E.U8 R173, desc[UR32][R44.64] ;  /* 0x000000202cad7981 */ /* 0x0000e2000c1e1100 */
[----:B------:R-:W-:-:S05]  /*a050*/  IMAD.X R47, R43, 0x1, R225, P1 ;  /* 0x000000012b2f7824 */ /* 0x000fca00008e06e1 */
[----:B------:R-:W3:Y:S01]  /*a060*/  LDG.E.U8 R46, desc[UR32][R46.64] ;  /* 0x000000202e2e7981 */ /* 0x000ee2000c1e1100 */
[----:B0-----:R-:W-:-:S05]  /*a070*/  IADD3 R44, P0, PT, R119, R232, RZ ;  /* 0x000000e8772c7210 */ /* 0x001fca0007f1e0ff */
[----:B------:R-:W-:-:S05]  /*a080*/  IMAD.X R45, R43, 0x1, R233, P0 ;  /* 0x000000012b2d7824 */ /* 0x000fca00000e06e9 */
[----:B------:R0:W3:Y:S01]  /*a090*/  LDG.E.U8 R44, desc[UR32][R44.64] ;  /* 0x000000202c2c7981 */ /* 0x0000e2000c1e1100 */
[----:B------:R-:W1:Y:S01]  /*a0a0*/  S2R R176, SR_TID.X ;  /* 0x0000000000b07919 */ /* 0x000e620000002100 */
[----:B------:R-:W-:Y:S02]  /*a0b0*/  LOP3.LUT R177, R3, 0x20, RZ, 0x3c, !PT ;  /* 0x0000002003b17812 */ /* 0x000fe400078e3cff */
[----:B------:R0:W-:Y:S04]  /*a0c0*/  STS.U8 [R3+UR13+0xc000], R4 ;  /* 0x00c0000403007988 */ /* 0x0001e8000800000d */
[----:B------:R-:W-:Y:S04]  /*a0d0*/  STS.U8 [R3+UR13+0xc400], R5 ;  /* 0x00c4000503007988 */ /* 0x000fe8000800000d */
[----:B------:R-:W-:Y:S04]  /*a0e0*/  STS.U8 [R3+UR13+0xc800], R7 ;  /* 0x00c8000703007988 */ /* 0x000fe8000800000d */
[----:B------:R-:W-:Y:S04]  /*a0f0*/  STS.U8 [R3+UR13+0xcc00], R6 ;  /* 0x00cc000603007988 */ /* 0x000fe8000800000d */
[----:B------:R-:W-:Y:S04]  /*a100*/  STS.U8 [R3+UR13+0xd000], R41 ;  /* 0x00d0002903007988 */ /* 0x000fe8000800000d */
[----:B------:R-:W-:Y:S04]  /*a110*/  STS.U8 [R3+UR13+0xd400], R40 ;  /* 0x00d4002803007988 */ /* 0x000fe8000800000d */
[----:B------:R-:W-:Y:S04]  /*a120*/  STS.U8 [R3+UR13+0xd800], R39 ;  /* 0x00d8002703007988 */ /* 0x000fe8000800000d */
[----:B------:R-:W-:Y:S01]  /*a130*/  STS.U8 [R3+UR13+0xdc00], R38 ;  /* 0x00dc002603007988 */ /* 0x000fe2000800000d */
[----:B-1----:R-:W-:Y:S01]  /*a140*/  IMAD.SHL.U32 R185, R176, 0x4, RZ ;  /* 0x00000004b0b97824 */ /* 0x002fe200078e00ff */
[----:B0-----:R-:W-:-:S02]  /*a150*/  SHF.R.S32.HI R4, RZ, 0x7, R176 ;  /* 0x00000007ff047819 */ /* 0x001fc400000114b0 */
        /* <DEDUP_REMOVED lines=8> */
[----:B------:R-:W-:Y:S01]  /*a1e0*/  STS.U8 [R177+UR13+0xc100], R29 ;  /* 0x00c1001db1007988 */ /* 0x000fe2000800000d */
[----:B------:R-:W-:-:S03]  /*a1f0*/  LOP3.LUT R185, R185, 0x40, RZ, 0xc0, !PT ;  /* 0x00000040b9b97812 */ /* 0x000fc600078ec0ff */
[----:B------:R-:W-:Y:S01]  /*a200*/  STS.U8 [R177+UR13+0xc500], R28 ;  /* 0x00c5001cb1007988 */ /* 0x000fe2000800000d */
[----:B------:R-:W-:-:S03]  /*a210*/  SGXT R4, R4, 0x1 ;  /* 0x000000010404781a */ /* 0x000fc60000000200 */
[----:B------:R-:W-:Y:S04]  /*a220*/  STS.U8 [R177+UR13+0xc900], R27 ;  /* 0x00c9001bb1007988 */ /* 0x000fe8000800000d */
[----:B------:R-:W-:Y:S04]  /*a230*/  STS.U8 [R177+UR13+0xcd00], R26 ;  /* 0x00cd001ab1007988 */ /* 0x000fe8000800000d */
[----:B------:R-:W-:Y:S01]  /*a240*/  STS.U8 [R177+UR13+0xd100], R25 ;  /* 0x00d10019b1007988 */ /* 0x000fe2000800000d */
[----:B------:R-:W-:-:S03]  /*a250*/  IADD3 R185, P3, PT, R185, UR4, RZ ;  /* 0x00000004b9b97c10 */ /* 0x000fc6000ff7e0ff */
[----:B------:R-:W-:Y:S01]  /*a260*/  STS.U8 [R177+UR13+0xd500], R24 ;  /* 0x00d50018b1007988 */ /* 0x000fe2000800000d */
[----:B------:R-:W-:-:S03]  /*a270*/  LOP3.LUT R4, R4, 0x90, RZ, 0xc0, !PT ;  /* 0x0000009004047812 */ /* 0x000fc600078ec0ff */
[----:B------:R-:W-:Y:S04]  /*a280*/  STS.U8 [R177+UR13+0xd900], R23 ;  /* 0x00d90017b1007988 */ /* 0x000fe8000800000d */
[----:B------:R-:W-:Y:S04]  /*a290*/  STS.U8 [R177+UR13+0xdd00], R22 ;  /* 0x00dd0016b1007988 */ /* 0x000fe8000800000d */
[----:B------:R-:W-:Y:S04]  /*a2a0*/  STS.U8 [R177+UR13+0xe100], R21 ;  /* 0x00e10015b1007988 */ /* 0x000fe8000800000d */
[----:B------:R-:W-:Y:S01]  /*a2b0*/  STS.U8 [R177+UR13+0xe500], R20 ;  /* 0x00e50014b1007988 */ /* 0x000fe2000800000d */
[----:B------:R-:W-:-:S03]  /*a2c0*/  LOP3.LUT R4, R4, 0x7f, R176, 0x78, !PT ;  /* 0x0000007f04047812 */ /* 0x000fc600078e78b0 */
[----:B------:R-:W-:Y:S01]  /*a2d0*/  STS.U8 [R177+UR13+0xe900], R19 ;  /* 0x00e90013b1007988 */ /* 0x000fe2000800000d */
[----:B------:R-:W-:-:S03]  /*a2e0*/  IMAD.X R181, RZ, RZ, UR64, P3 ;  /* 0x00000040ffb57e24 */ /* 0x000fc600098e06ff */
[----:B------:R0:W-:Y:S04]  /*a2f0*/  STS.U8 [R177+UR13+0xed00], R18 ;  /* 0x00ed0012b1007988 */ /* 0x0001e8000800000d */
[----:B------:R1:W-:Y:S01]  /*a300*/  STS.U8 [R177+UR13+0xf100], R17 ;  /* 0x00f10011b1007988 */ /* 0x0003e2000800000d */
[----:B------:R-:W-:-:S03]  /*a310*/  LOP3.LUT R4, R4, 0x60, RZ, 0x3c, !PT ;  /* 0x0000006004047812 */ /* 0x000fc600078e3cff */
[----:B----4-:R4:W-:Y:S01]  /*a320*/  STS.U8 [R177+UR13+0xf500], R16 ;  /* 0x00f50010b1007988 */ /* 0x0109e2000800000d */
[----:B0-----:R-:W-:-:S03]  /*a330*/  IADD3 R18, P5, PT, R185, 0x80, RZ ;  /* 0x00000080b9127810 */ /* 0x001fc60007fbe0ff */
[----:B------:R0:W-:Y:S02]  /*a340*/  STS.U8 [R177+UR13+0xf900], R15 ;  /* 0x00f9000fb1007988 */ /* 0x0001e4000800000d */
[----:B-1----:R-:W-:Y:S02]  /*a350*/  IMAD.X R17, RZ, RZ, R181, P5 ;  /* 0x000000ffff117224 */ /* 0x002fe400028e06b5 */
[----:B------:R1:W-:Y:S01]  /*a360*/  STS.U8 [R177+UR13+0xfd00], R14 ;  /* 0x00fd000eb1007988 */ /* 0x0003e2000800000d */
[C---:B----4-:R-:W-:Y:S01]  /*a370*/  IADD3 R16, P5, PT, R185.reuse, 0x84, RZ ;  /* 0x00000084b9107810 */ /* 0x050fe20007fbe0ff */
[----:B------:R-:W-:Y:S01]  /*a380*/  UIADD3 UR55, UP0, UPT, UR4, 0x80, URZ ;  /* 0x0000008004377890 */ /* 0x000fe2000ff1e0ff */
[C---:B0-----:R-:W-:Y:S02]  /*a390*/  IADD3 R15, P3, PT, R185.reuse, 0x83, RZ ;  /* 0x00000083b90f7810 */ /* 0x041fe40007f7e0ff */
[----:B-1----:R-:W-:Y:S01]  /*a3a0*/  IADD3 R14, P4, PT, R185, 0x82, RZ ;  /* 0x00000082b90e7810 */ /* 0x002fe20007f9e0ff */
[----:B-----5:R-:W-:Y:S01]  /*a3b0*/  STS.U8 [R252+UR13+0xc200], R11 ;  /* 0x00c2000bfc007988 */ /* 0x020fe2000800000d */
[----:B------:R-:W-:-:S03]  /*a3c0*/  IMAD.SHL.U32 R118, R176, 0x4, RZ ;  /* 0x00000004b0767824 */ /* 0x000fc600078e00ff */
[----:B------:R-:W-:Y:S01]  /*a3d0*/  STS.U8 [R252+UR13+0xc600], R13 ;  /* 0x00c6000dfc007988 */ /* 0x000fe2000800000d */
[----:B------:R-:W-:-:S03]  /*a3e0*/  IMAD.X R19, RZ, RZ, R181, P4 ;  /* 0x000000ffff137224 */ /* 0x000fc600020e06b5 */
[----:B------:R-:W-:Y:S01]  /*a3f0*/  STS.U8 [R252+UR13+0xca00], R12 ;  /* 0x00ca000cfc007988 */ /* 0x000fe2000800000d */
[----:B------:R-:W-:-:S03]  /*a400*/  IMAD.X R20, RZ, RZ, R181, P3 ;  /* 0x000000ffff147224 */ /* 0x000fc600018e06b5 */
[----:B------:R-:W-:Y:S01]  /*a410*/  STS.U8 [R252+UR13+0xce00], R8 ;  /* 0x00ce0008fc007988 */ /* 0x000fe2000800000d */
[----:B------:R-:W-:-:S03]  /*a420*/  IMAD.X R21, RZ, RZ, R181, P5 ;  /* 0x000000ffff157224 */ /* 0x000fc600028e06b5 */
[----:B------:R-:W-:Y:S01]  /*a430*/  STS.U8 [R252+UR13+0xd200], R10 ;  /* 0x00d2000afc007988 */ /* 0x000fe2000800000d */
[----:B------:R-:W-:-:S03]  /*a440*/  IADD3 R6, P3, PT, R185, 0x86, RZ ;  /* 0x00000086b9067810 */ /* 0x000fc60007f7e0ff */
[----:B------:R-:W-:Y:S01]  /*a450*/  STS.U8 [R252+UR13+0xd600], R9 ;  /* 0x00d60009fc007988 */ /* 0x000fe2000800000d */
[----:B------:R-:W-:-:S03]  /*a460*/  IADD3 R22, P5, PT, R185, 0x87, RZ ;  /* 0x00000087b9167810 */ /* 0x000fc60007fbe0ff */
        /* <DEDUP_REMOVED lines=10> */
[----:B------:R0:W-:Y:S01]  /*a510*/  STS.U8 [R4+UR13+0xdf00], R64 ;  /* 0x00df004004007988 */ /* 0x0001e2000800000d */
[----:B------:R-:W-:Y:S01]  /*a520*/  LOP3.LUT P6, RZ, R176, 0xff, RZ, 0xc0, !PT ;  /* 0x000000ffb0ff7812 */ /* 0x000fe200078cc0ff */
[----:B------:R-:W-:Y:S01]  /*a530*/  IMAD.U32 R43, RZ, RZ, UR55 ;  /* 0x00000037ff2b7e24 */ /* 0x000fe2000f8e00ff */
[----:B------:R-:W-:Y:S01]  /*a540*/  LOP3.LUT R118, R118, 0x40, RZ, 0xc0, !PT ;  /* 0x0000004076767812 */ /* 0x000fe200078ec0ff */
[--C-:B------:R-:W-:Y:S01]  /*a550*/  IMAD.X R25, RZ, RZ, R181.reuse, P3 ;  /* 0x000000ffff197224 */ /* 0x100fe200018e06b5 */
[C---:B0-----:R-:W-:Y:S01]  /*a560*/  IADD3 R64, P4, PT, R185.reuse, 0x85, RZ ;  /* 0x00000085b9407810 */ /* 0x041fe20007f9e0ff */
[----:B------:R-:W-:Y:S01]  /*a570*/  IMAD.X R27, RZ, RZ, R181, P5 ;  /* 0x000000ffff1b7224 */ /* 0x000fe200028e06b5 */
[----:B------:R-:W-:Y:S01]  /*a580*/  UMOV UR4, 0x1 ;  /* 0x0000000100047882 */ /* 0x000fe20000000000 */
[----:B------:R-:W-:-:S02]  /*a590*/  IADD3 R26, P3, PT, R185, 0x89, RZ ;  /* 0x00000089b91a7810 */ /* 0x000fc40007f7e0ff */
[----:B------:R-:W-:Y:S01]  /*a5a0*/  IMAD.X R23, RZ, RZ, R181, P4 ;  /* 0x000000ffff177224 */ /* 0x000fe200020e06b5 */
[C---:B------:R-:W-:Y:S02]  /*a5b0*/  IADD3 R24, P4, PT, R185.reuse, 0x88, RZ ;  /* 0x00000088b9187810 */ /* 0x040fe40007f9e0ff */
[----:B------:R-:W-:Y:S02]  /*a5c0*/  IADD3 R28, P5, PT, R185, 0x8a, RZ ;  /* 0x0000008ab91c7810 */ /* 0x000fe40007fbe0ff */
[----:B------:R-:W-:Y:S01]  /*a5d0*/  LOP3.LUT R43, R43, 0x37, R118, 0xfe, !PT ;  /* 0x000000372b2b7812 */ /* 0x000fe200078efe76 */
[----:B------:R-:W-:-:S04]  /*a5e0*/  @!UP2 UIADD3 UR4, UPT, UPT, -UR4, 0x100000, URZ ;  /* 0x001000000404a890 */ /* 0x000fc8000fffe1ff */
[----:B------:R-:W-:Y:S02]  /*a5f0*/  @!UP2 USHF.L.U32 UR5, UR4, 0xb, URZ ;  /* 0x0000000b0405a899 */ /* 0x000fe400080006ff */
[----:B------:R-:W-:Y:S01]  /*a600*/  @!UP2 USHF.L.U32 UR4, UR4, 0x1, URZ ;  /* 0x000000010404a899 */ /* 0x000fe200080006ff */
[--C-:B------:R-:W-:Y:S01]  /*a610*/  IMAD.X R29, RZ, RZ, R181.reuse, P4 ;  /* 0x000000ffff1d7224 */ /* 0x100fe200020e06b5 */
[----:B------:R-:W-:Y:S01]  /*a620*/  IADD3 R30, P4, PT, R185, 0x8b, RZ ;  /* 0x0000008bb91e7810 */ /* 0x000fe20007f9e0ff */
[--C-:B------:R-:W-:Y:S01]  /*a630*/  IMAD.X R31, RZ, RZ, R181.reuse, P3 ;  /* 0x000000ffff1f7224 */ /* 0x100fe200018e06b5 */
[----:B------:R-:W-:Y:S01]  /*a640*/  ISETP.GT.U32.AND P2, PT, R43, R2, PT ;  /* 0x000000022b00720c */ /* 0x000fe20003f44070 */
[--C-:B------:R-:W-:Y:S01]  /*a650*/  IMAD.X R33, RZ, RZ, R181.reuse, P5 ;  /* 0x000000ffff217224 */ /* 0x100fe200028e06b5 */
[C---:B------:R-:W-:Y:S01]  /*a660*/  IADD3 R32, P3, PT, R185.reuse, 0x8c, RZ ;  /* 0x0000008cb9207810 */ /* 0x040fe20007f7e0ff */
[----:B------:R-:W-:Y:S01]  /*a670*/  IMAD.U32 R45, RZ, RZ, UR55 ;  /* 0x00000037ff2d7e24 */ /* 0x000fe2000f8e00ff */
[C---:B------:R-:W-:Y:S01]  /*a680*/  IADD3 R34, P5, PT, R185.reuse, 0x8d, RZ ;  /* 0x0000008db9227810 */ /* 0x040fe20007fbe0ff */
[----:B------:R-:W-:Y:S01]  /*a690*/  IMAD.U32 R43, RZ, RZ, UR55 ;  /* 0x00000037ff2b7e24 */ /* 0x000fe2000f8e00ff */
[----:B------:R-:W-:Y:S01]  /*a6a0*/  VOTEU.ALL UP4, P6 ;  /* 0x0000000000ff7886 */ /* 0x000fe20003080000 */
[--C-:B------:R-:W-:Y:S01]  /*a6b0*/  IMAD.X R35, RZ, RZ, R181.reuse, P4 ;  /* 0x000000ffff237224 */ /* 0x100fe200020e06b5 */
[----:B------:R-:W-:Y:S01]  /*a6c0*/  IADD3 R36, P4, PT, R185, 0x8e, RZ ;  /* 0x0000008eb9247810 */ /* 0x000fe20007f9e0ff */
[--C-:B------:R-:W-:Y:S01]  /*a6d0*/  IMAD.X R37, RZ, RZ, R181.reuse, P3 ;  /* 0x000000ffff257224 */ /* 0x100fe200018e06b5 */
[--C-:B------:R-:W-:Y:S01]  /*a6e0*/  LOP3.LUT R45, R45, 0x36, R118.reuse, 0xfe, !PT ;  /* 0x000000362d2d7812 */ /* 0x100fe200078efe76 */
[----:B------:R-:W-:Y:S01]  /*a6f0*/  IMAD.X R39, RZ, RZ, R181, P5 ;  /* 0x000000ffff277224 */ /* 0x000fe200028e06b5 */
[----:B------:R-:W-:Y:S01]  /*a700*/  LOP3.LUT R43, R43, 0x35, R118, 0xfe, !PT ;  /* 0x000000352b2b7812 */ /* 0x000fe200078efe76 */
[----:B------:R-:W-:Y:S01]  /*a710*/  STS.U8 [R4+UR13+0xc300], R59 ;  /* 0x00c3003b04007988 */ /* 0x000fe2000800000d */
[----:B------:R-:W-:-:S02]  /*a720*/  IADD3 R38, P3, PT, R185, 0x8f, RZ ;  /* 0x0000008fb9267810 */ /* 0x000fc40007f7e0ff */
[----:B------:R-:W-:Y:S01]  /*a730*/  IADD3 R40, P5, PT, R185, 0x90, RZ ;  /* 0x00000090b9287810 */ /* 0x000fe20007fbe0ff */
[----:B------:R-:W-:Y:S04]  /*a740*/  STS.U8 [R4+UR13+0xc700], R48 ;  /* 0x00c7003004007988 */ /* 0x000fe8000800000d */
[----:B------:R-:W-:Y:S04]  /*a750*/  STS.U8 [R4+UR13+0xcb00], R49 ;  /* 0x00cb003104007988 */ /* 0x000fe8000800000d */
[----:B---3--:R-:W-:Y:S04]  /*a760*/  STS.U8 [R4+UR13+0xcf00], R60 ;  /* 0x00cf003c04007988 */ /* 0x008fe8000800000d */
        /* <DEDUP_REMOVED lines=10> */
[----:B------:R0:W-:Y:S01]  /*a810*/  STS.U8 [R4+UR13+0xfb00], R44 ;  /* 0x00fb002c04007988 */ /* 0x0001e2000800000d */
[-C--:B------:R-:W-:Y:S01]  /*a820*/  ISETP.GT.U32.AND P1, PT, R45, R2.reuse, PT ;  /* 0x000000022d00720c */ /* 0x080fe20003f24070 */
[----:B------:R1:W-:Y:S06]  /*a830*/  MEMBAR.ALL.CTA ;  /* 0x0000000000007992 */ /* 0x0003ec0000008000 */
[----:B-1----:R-:W-:Y:S04]  /*a840*/  FENCE.VIEW.ASYNC.S ;  /* 0x00000000000073c6 */ /* 0x002fe80000000000 */
[----:B------:R-:W1:Y:S02]  /*a850*/  FENCE.VIEW.ASYNC.S ;  /* 0x00000000000073c6 */ /* 0x000e640000000000 */
[----:B-1----:R1:W2:Y:S02]  /*a860*/  @!UP4 SYNCS.EXCH.64 URZ, [UR13+0x14010], UR4 ;  /* 0x014010040dffc5b2 */ /* 0x0022a40008000100 */
[----:B--2---:R-:W-:Y:S01]  /*a870*/  BAR.SYNC.DEFER_BLOCKING 0x0 ;  /* 0x0000000000007b1d */ /* 0x004fe20000010000 */
[----:B------:R-:W-:Y:S01]  /*a880*/  ISETP.GT.U32.AND P0, PT, R43, R2, PT ;  /* 0x000000022b00720c */ /* 0x000fe20003f04070 */
[--C-:B------:R-:W-:Y:S01]  /*a890*/  IMAD.X R41, RZ, RZ, R181.reuse, P4 ;  /* 0x000000ffff297224 */ /* 0x100fe200020e06b5 */
[C---:B------:R-:W-:Y:S01]  /*a8a0*/  IADD3 R42, P4, PT, R185.reuse, 0x91, RZ ;  /* 0x00000091b92a7810 */ /* 0x040fe20007f9e0ff */
[--C-:B------:R-:W-:Y:S01]  /*a8b0*/  IMAD.X R43, RZ, RZ, R181.reuse, P3 ;  /* 0x000000ffff2b7224 */ /* 0x100fe200018e06b5 */
[C---:B0-----:R-:W-:Y:S01]  /*a8c0*/  IADD3 R44, P3, PT, R185.reuse, 0x92, RZ ;  /* 0x00000092b92c7810 */ /* 0x041fe20007f7e0ff */
[--C-:B------:R-:W-:Y:S01]  /*a8d0*/  IMAD.X R45, RZ, RZ, R181.reuse, P5 ;  /* 0x000000ffff2d7224 */ /* 0x100fe200028e06b5 */
[C---:B------:R-:W-:Y:S01]  /*a8e0*/  IADD3 R46, P5, PT, R185.reuse, 0x93, RZ ;  /* 0x00000093b92e7810 */ /* 0x040fe20007fbe0ff */
        /* <DEDUP_REMOVED lines=10> */
[----:B------:R-:W-:Y:S01]  /*a990*/  IMAD.X R57, RZ, RZ, R181, P5 ;  /* 0x000000ffff397224 */ /* 0x000fe200028e06b5 */
[----:B------:R-:W-:Y:S01]  /*a9a0*/  IADD3 R58, P5, PT, R185, 0x99, RZ ;  /* 0x00000099b93a7810 */ /* 0x000fe20007fbe0ff */
[----:B------:R-:W-:-:S02]  /*a9b0*/  IMAD.U32 R4, RZ, RZ, UR55 ;  /* 0x00000037ff047e24 */ /* 0x000fc4000f8e00ff */
[--C-:B------:R-:W-:Y:S01]  /*a9c0*/  IMAD.X R59, RZ, RZ, R181.reuse, P4 ;  /* 0x000000ffff3b7224 */ /* 0x100fe200020e06b5 */
[----:B------:R-:W-:Y:S01]  /*a9d0*/  IADD3 R60, P4, PT, R185, 0x9a, RZ ;  /* 0x0000009ab93c7810 */ /* 0x000fe20007f9e0ff */
[--C-:B------:R-:W-:Y:S01]  /*a9e0*/  IMAD.X R61, RZ, RZ, R181.reuse, P3 ;  /* 0x000000ffff3d7224 */ /* 0x100fe200018e06b5 */
[----:B------:R-:W-:Y:S01]  /*a9f0*/  LOP3.LUT R4, R4, 0x34, R118, 0xfe, !PT ;  /* 0x0000003404047812 */ /* 0x000fe200078efe76 */
[----:B------:R-:W-:Y:S01]  /*aa00*/  IMAD.X R62, RZ, RZ, R181, P5 ;  /* 0x000000ffff3e7224 */ /* 0x000fe200028e06b5 */
[----:B-1----:R-:W-:Y:S09]  /*aa10*/  BRA.U UP3, `(.L_x_12) ;  /* 0x0000000103547547 */ /* 0x002ff2000b800000 */
[----:B------:R-:W-:Y:S01]  /*aa20*/  UIADD3 UR4, UPT, UPT, UR13, 0x14010, URZ ;  /* 0x000140100d047890 */ /* 0x000fe2000fffe0ff */
[----:B------:R-:W-:Y:S01]  /*aa30*/  UMOV UR20, UR29 ;  /* 0x0000001d00147c82 */ /* 0x000fe20008000000 */
[----:B------:R-:W-:Y:S01]  /*aa40*/  UMOV UR21, 0x40004040 ;  /* 0x4000404000157882 */ /* 0x000fe20000000000 */
[----:B------:R-:W-:Y:S01]  /*aa50*/  UMOV UR22, UR30 ;  /* 0x0000001e00167c82 */ /* 0x000fe20008000000 */
[----:B------:R-:W-:Y:S01]  /*aa60*/  UMOV UR23, 0x40004040 ;  /* 0x4000404000177882 */ /* 0x000fe20000000000 */
[----:B------:R-:W-:Y:S01]  /*aa70*/  UMOV UR24, 0x0 ;  /* 0x0000000000187882 */ /* 0x000fe20000000000 */
[----:B------:R-:W-:Y:S01]  /*aa80*/  UMOV UR25, 0x8208010 ;  /* 0x0820801000197882 */ /* 0x000fe20000000000 */
[----:B------:R-:W-:Y:S01]  /*aa90*/  UMOV UR26, 0x0 ;  /* 0x00000000001a7882 */ /* 0x000fe20000000000 */
[----:B------:R-:W-:Y:S01]  /*aaa0*/  UMOV UR27, 0x8208010 ;  /* 0x08208010001b7882 */ /* 0x000fe20000000000 */
[----:B------:R-:W-:Y:S01]  /*aab0*/  UMOV UR58, 0x0 ;  /* 0x00000000003a7882 */ /* 0x000fe20000000000 */
[----:B------:R-:W-:Y:S01]  /*aac0*/  UMOV UR59, 0x8208010 ;  /* 0x08208010003b7882 */ /* 0x000fe20000000000 */
[----:B------:R0:W-:Y:S01]  /*aad0*/  UTCQMMA gdesc[UR20], gdesc[UR22], tmem[UR17], tmem[UR24], idesc[UR25], !UPT ;  /* 0x00ff1816140075ea */ /* 0x0001e2000f800311 */
[----:B------:R-:W-:Y:S01]  /*aae0*/  UMOV UR5, URZ ;  /* 0x000000ff00057c82 */ /* 0x000fe20008000000 */
        /* <DEDUP_REMOVED lines=8> */
.L_x_12:
[----:B------:R-:W1:Y:S01]  /*ab70*/  SYNCS.PHASECHK.TRANS64.TRYWAIT P3, [UR13+0x14010], RZ ;  /* 0x014010ffff0075a7 */ /* 0x000e62000806110d */
[----:B------:R-:W-:Y:S01]  /*ab80*/  ISETP.GT.U32.AND P5, PT, R4, R2, PT ;  /* 0x000000020400720c */ /* 0x000fe20003fa4070 */
[----:B------:R-:W-:Y:S01]  /*ab90*/  IMAD.X R63, RZ, RZ, R181, P4 ;  /* 0x000000ffff3f7224 */ /* 0x000fe200020e06b5 */
[----:B------:R-:W-:Y:S01]  /*aba0*/  IADD3 R4, P4, PT, R185, 0x9b, RZ ;  /* 0x0000009bb9047810 */ /* 0x000fe20007f9e0ff */
[----:B------:R-:W-:Y:S01]  /*abb0*/  IMAD.U32 R7, RZ, RZ, UR55 ;  /* 0x00000037ff077e24 */ /* 0x000fe2000f8e00ff */
[----:B------:R-:W-:-:S03]  /*abc0*/  UIADD3.X UR64, UPT, UPT, URZ, UR64, URZ, UP0, !UPT ;  /* 0x00000040ff407290 */ /* 0x000fc600087fe4ff */
[----:B------:R-:W-:Y:S01]  /*abd0*/  IMAD.X R190, RZ, RZ, R181, P4 ;  /* 0x000000ffffbe7224 */ /* 0x000fe200020e06b5 */
[----:B------:R-:W-:Y:S02]  /*abe0*/  IADD3 R5, P4, PT, R185, 0x9c, RZ ;  /* 0x0000009cb9057810 */ /* 0x000fe40007f9e0ff */
[----:B------:R-:W-:-:S03]  /*abf0*/  LOP3.LUT R7, R7, 0x33, R118, 0xfe, !PT ;  /* 0x0000003307077812 */ /* 0x000fc600078efe76 */
[----:B------:R-:W-:Y:S01]  /*ac00*/  IMAD.X R186, RZ, RZ, R181, P4 ;  /* 0x000000ffffba7224 */ /* 0x000fe200020e06b5 */
[----:B------:R-:W-:-:S05]  /*ac10*/  IADD3 R189, P4, PT, R185, 0x9d, RZ ;  /* 0x0000009db9bd7810 */ /* 0x000fca0007f9e0ff */
[----:B------:R-:W-:Y:S01]  /*ac20*/  IMAD.X R187, RZ, RZ, R181, P4 ;  /* 0x000000ffffbb7224 */ /* 0x000fe200020e06b5 */
[----:B------:R-:W-:-:S05]  /*ac30*/  IADD3 R188, P4, PT, R185, 0x9e, RZ ;  /* 0x0000009eb9bc7810 */ /* 0x000fca0007f9e0ff */
[----:B------:R-:W-:Y:S01]  /*ac40*/  IMAD.X R184, RZ, RZ, R181, P4 ;  /* 0x000000ffffb87224 */ /* 0x000fe200020e06b5 */
[----:B------:R-:W-:-:S05]  /*ac50*/  IADD3 R185, P4, PT, R185, 0x9f, RZ ;  /* 0x0000009fb9b97810 */ /* 0x000fca0007f9e0ff */
[----:B------:R-:W-:Y:S01]  /*ac60*/  IMAD.X R181, RZ, RZ, R181, P4 ;  /* 0x000000ffffb57224 */ /* 0x000fe200020e06b5 */
[----:B------:R-:W-:Y:S01]  /*ac70*/  ISETP.GT.U32.AND P4, PT, R7, R2, PT ;  /* 0x000000020700720c */ /* 0x000fe20003f84070 */
[----:B------:R-:W-:-:S05]  /*ac80*/  IMAD.U32 R7, RZ, RZ, UR55 ;  /* 0x00000037ff077e24 */ /* 0x000fca000f8e00ff */
[----:B------:R-:W-:Y:S01]  /*ac90*/  LOP3.LUT R7, R7, 0x32, R118, 0xfe, !PT ;  /* 0x0000003207077812 */ /* 0x000fe200078efe76 */
[----:B-1----:R-:W-:Y:S06]  /*aca0*/  @!P3 BRA `(.L_x_13) ;  /* 0x0000008000d4b947 */ /* 0x002fec0003800000 */
.L_x_22:
[----:B------:R-:W-:Y:S01]  /*acb0*/  BAR.SYNC.DEFER_BLOCKING 0x0 ;  /* 0x0000000000007b1d */ /* 0x000fe20000010000 */
[----:B------:R-:W-:Y:S01]  /*acc0*/  ISETP.GT.U32.AND P3, PT, R7, R2, PT ;  /* 0x000000020700720c */ /* 0x000fe20003f64070 */
[----:B------:R-:W-:Y:S01]  /*acd0*/  IMAD.U32 R7, RZ, RZ, UR64 ;  /* 0x00000040ff077e24 */ /* 0x000fe2000f8e00ff */
[----:B------:R-:W-:Y:S01]  /*ace0*/  LOP3.LUT R0, R0, 0xfeffffff, RZ, 0xc0, !PT ;  /* 0xfeffffff00007812 */ /* 0x000fe200078ec0ff */
[----:B------:R-:W-:Y:S01]  /*acf0*/  USHF.L.U32 UR6, UR6, 0x1f, URZ ;  /* 0x0000001f06067899 */ /* 0x000fe200080006ff */
[----:B------:R-:W-:Y:S01]  /*ad00*/  LOP3.LUT R182, R182, 0xfffffffe, RZ, 0xc0, !PT ;  /* 0xfffffffeb6b67812 */ /* 0x000fe200078ec0ff */
[----:B0-----:R-:W-:Y:S01]  /*ad10*/  USHF.R.S32.HI UR4, URZ, 0x1f, UR54 ;  /* 0x0000001fff047899 */ /* 0x001fe20008011436 */
[----:B------:R-:W-:Y:S01]  /*ad20*/  ISETP.GT.U32.AND.EX P2, PT, R7, RZ, PT, P2 ;  /* 0x000000ff0700720c */ /* 0x000fe20003f44120 */
[----:B------:R-:W-:-:S03]  /*ad30*/  IMAD.U32 R7, RZ, RZ, UR55 ;  /* 0x00000037ff077e24 */ /* 0x000fc6000f8e00ff */
[----:B------:R-:W-:Y:S02]  /*ad40*/  SEL R9, RZ, 0x1, !P2 ;  /* 0x00000001ff097807 */ /* 0x000fe40005000000 */
[----:B------:R-:W-:-:S04]  /*ad50*/  LOP3.LUT R7, R7, 0x31, R118, 0xfe, !PT ;  /* 0x0000003107077812 */ /* 0x000fc800078efe76 */
[----:B------:R-:W-:Y:S01]  /*ad60*/  ISETP.GT.U32.AND P2, PT, R7, R2, PT ;  /* 0x000000020700720c */ /* 0x000fe20003f44070 */
[----:B------:R-:W-:-:S05]  /*ad70*/  IMAD.U32 R7, RZ, RZ, UR64 ;  /* 0x00000040ff077e24 */ /* 0x000fca000f8e00ff */
[----:B------:R-:W-:Y:S01]  /*ad80*/  ISETP.GT.U32.AND.EX P1, PT, R7, RZ, PT, P1 ;  /* 0x000000ff0700720c */ /* 0x000fe20003f24110 */
[----:B------:R-:W-:-:S03]  /*ad90*/  IMAD.U32 R7, RZ, RZ, UR55 ;  /* 0x00000037ff077e24 */ /* 0x000fc6000f8e00ff */
[----:B------:R-:W-:Y:S02]  /*ada0*/  SEL R10, RZ, 0x1fffe, !P1 ;  /* 0x0001fffeff0a7807 */ /* 0x000fe40004800000 */
[----:B------:R-:W-:-:S03]  /*adb0*/  LOP3.LUT R7, R7, 0x30, R118, 0xfe, !PT ;  /* 0x0000003007077812 */ /* 0x000fc600078efe76 */
[----:B------:R-:W-:Y:S01]  /*adc0*/  IMAD.IADD R9, R9, 0x1, R10 ;  /* 0x0000000109097824 */ /* 0x000fe200078e020a */
[----:B------:R-:W-:Y:S01]  /*add0*/  ISETP.GT.U32.AND P1, PT, R7, R2, PT ;  /* 0x000000020700720c */ /* 0x000fe20003f24070 */
[----:B------:R-:W-:-:S03]  /*ade0*/  IMAD.U32 R7, RZ, RZ, UR64 ;  /* 0x00000040ff077e24 */ /* 0x000fc6000f8e00ff */
[----:B------:R-:W-:Y:S02]  /*adf0*/  LOP3.LUT R9, R9, 0x3, RZ, 0xc0, !PT ;  /* 0x0000000309097812 */ /* 0x000fe400078ec0ff */
        /* <DEDUP_REMOVED lines=9> */
[----:B------:R-:W-:Y:S02]  /*ae90*/  LOP3.LUT R7, R7, 0x3c, R118, 0xfe, !PT ;  /* 0x0000003c07077812 */ /* 0x000fe400078efe76 */
[----:B------:R-:W-:Y:S01]  /*aea0*/  IADD3 R176, PT, PT, R9, R11, R176 ;  /* 0x0000000b09b07210 */ /* 0x000fe20007ffe0b0 */
[----:B------:R-:W-:Y:S01]  /*aeb0*/  IMAD.U32 R9, RZ, RZ, UR55 ;  /* 0x00000037ff097e24 */ /* 0x000fe2000f8e00ff */
[----:B------:R-:W-:Y:S01]  /*aec0*/  ISETP.GT.U32.AND P5, PT, R7, R2, PT ;  /* 0x000000020700720c */ /* 0x000fe20003fa4070 */
[----:B------:R-:W-:Y:S02]  /*aed0*/  IMAD.U32 R7, RZ, RZ, UR64 ;  /* 0x00000040ff077e24 */ /* 0x000fe4000f8e00ff */
[----:B------:R-:W-:Y:S01]  /*aee0*/  IMAD.SHL.U32 R176, R176, 0x100, RZ ;  /* 0x00000100b0b07824 */ /* 0x000fe200078e00ff */
[----:B------:R-:W-:-:S02]  /*aef0*/  LOP3.LUT R9, R9, 0x2f, R118, 0xfe, !PT ;  /* 0x0000002f09097812 */ /* 0x000fc400078efe76 */
[----:B------:R-:W-:Y:S01]  /*af00*/  ISETP.GT.U32.AND.EX P4, PT, R7, RZ, PT, P4 ;  /* 0x000000ff0700720c */ /* 0x000fe20003f84140 */
[----:B------:R-:W-:Y:S01]  /*af10*/  IMAD.U32 R7, RZ, RZ, UR55 ;  /* 0x00000037ff077e24 */ /* 0x000fe2000f8e00ff */
[----:B------:R-:W-:Y:S02]  /*af20*/  LOP3.LUT R176, R176, 0xf00, RZ, 0xe2, !PT ;  /* 0x00000f00b0b07812 */ /* 0x000fe400078ee2ff */
        /* <DEDUP_REMOVED lines=26> */
[----:B------:R-:W-:Y:S01]  /*b0d0*/  IMAD R176, R177, 0x1000, R176 ;  /* 0x00001000b1b07824 */ /* 0x000fe200078e02b0 */
[----:B------:R-:W-:-:S02]  /*b0e0*/  LOP3.LUT R8, R8, 0x2e, R118, 0xfe, !PT ;  /* 0x0000002e08087812 */ /* 0x000fc400078efe76 */
[----:B------:R-:W-:Y:S01]  /*b0f0*/  ISETP.GT.U32.AND.EX P0, PT, R7, RZ, PT, P0 ;  /* 0x000000ff0700720c */ /* 0x000fe20003f04100 */
[----:B------:R-:W-:-:S03]  /*b100*/  IMAD.U32 R7, RZ, RZ, UR55 ;  /* 0x00000037ff077e24 */ /* 0x000fc6000f8e00ff */
[----:B------:R-:W-:Y:S02]  /*b110*/  SEL R178, RZ, 0x4, !P0 ;  /* 0x00000004ffb27807 */ /* 0x000fe40004000000 */
[----:B------:R-:W-:-:S04]  /*b120*/  LOP3.LUT R7, R7, 0x38, R118, 0xfe, !PT ;  /* 0x0000003807077812 */ /* 0x000fc800078efe76 */
[----:B------:R-:W-:Y:S01]  /*b130*/  ISETP.GT.U32.AND P0, PT, R7, R2, PT ;  /* 0x000000020700720c */ /* 0x000fe20003f04070 */
[----:B------:R-:W-:-:S05]  /*b140*/  IMAD.U32 R7, RZ, RZ, UR64 ;  /* 0x00000040ff077e24 */ /* 0x000fca000f8e00ff */
[C---:B------:R-:W-:Y:S02]  /*b150*/  ISETP.GT.U32.AND.EX P5, PT, R7.reuse, RZ, PT, P5 ;  /* 0x000000ff0700720c */ /* 0x040fe40003fa4150 */
[C---:B------:R-:W-:Y:S02]  /*b160*/  ISETP.GT.U32.AND.EX P4, PT, R7.reuse, RZ, PT, P4 ;  /* 0x000000ff0700720c */ /* 0x040fe40003f84140 */
[----:B------:R-:W-:Y:S02]  /*b170*/  ISETP.GT.U32.AND.EX P3, PT, R7, RZ, PT, P3 ;  /* 0x000000ff0700720c */ /* 0x000fe40003f64130 */
[----:B------:R-:W-:Y:S02]  /*b180*/  SEL R7, RZ, 0x7fff8, !P5 ;  /* 0x0007fff8ff077807 */ /* 0x000fe40006800000 */
[----:B------:R-:W-:Y:S02]  /*b190*/  ISETP.GT.U32.AND P5, PT, R14, R2, PT ;  /* 0x000000020e00720c */ /* 0x000fe40003fa4070 */
[----:B------:R-:W-:-:S02]  /*b1a0*/  SEL R14, RZ, 0x1fffe, !P4 ;  /* 0x0001fffeff0e7807 */ /* 0x000fc40006000000 */
[----:B------:R-:W-:Y:S01]  /*b1b0*/  ISETP.GT.U32.AND.EX P6, PT, R19, RZ, PT, P5 ;  /* 0x000000ff1300720c */ /* 0x000fe20003fc4150 */
[----:B------:R-:W-:Y:S01]  /*b1c0*/  IMAD.U32 R19, RZ, RZ, UR55 ;  /* 0x00000037ff137e24 */ /* 0x000fe2000f8e00ff */
[-C--:B------:R-:W-:Y:S02]  /*b1d0*/  ISETP.GT.U32.AND P4, PT, R15, R2.reuse, PT ;  /* 0x000000020f00720c */ /* 0x080fe40003f84070 */
[----:B------:R-:W-:Y:S02]  /*b1e0*/  SEL R15, RZ, 0x1, !P3 ;  /* 0x00000001ff0f7807 */ /* 0x000fe40005800000 */
[----:B------:R-:W-:Y:S01]  /*b1f0*/  ISETP.GT.U32.AND.EX P5, PT, R20, RZ, PT, P4 ;  /* 0x000000ff1400720c */ /* 0x000fe20003fa4140 */
[----:B------:R-:W-:Y:S01]  /*b200*/  IMAD.U32 R20, RZ, RZ, UR64 ;  /* 0x00000040ff147e24 */ /* 0x000fe2000f8e00ff */
[----:B------:R-:W-:Y:S01]  /*b210*/  ISETP.GT.U32.AND P3, PT, R16, R2, PT ;  /* 0x000000021000720c */ /* 0x000fe20003f64070 */
[----:B------:R-:W-:Y:S01]  /*b220*/  IMAD.U32 R16, RZ, RZ, UR64 ;  /* 0x00000040ff107e24 */ /* 0x000fe2000f8e00ff */
[----:B------:R-:W-:-:S02]  /*b230*/  LOP3.LUT R19, R19, 0x3f, R118, 0xfe, !PT ;  /* 0x0000003f13137812 */ /* 0x000fc400078efe76 */
[----:B------:R-:W-:Y:S02]  /*b240*/  ISETP.GT.U32.AND.EX P4, PT, R21, RZ, PT, P3 ;  /* 0x000000ff1500720c */ /* 0x000fe40003f84130 */
[----:B------:R-:W-:Y:S02]  /*b250*/  @P6 LOP3.LUT R0, R0, 0x1000000, RZ, 0xfc, !PT ;  /* 0x0100000000006812 */ /* 0x000fe400078efcff */
[----:B------:R-:W-:Y:S02]  /*b260*/  ISETP.GT.U32.AND.EX P2, PT, R16, RZ, PT, P2 ;  /* 0x000000ff1000720c */ /* 0x000fe40003f44120 */
[----:B------:R-:W-:Y:S02]  /*b270*/  LOP3.LUT R0, R0, 0xff7fffff, RZ, 0xc0, !PT ;  /* 0xff7fffff00007812 */ /* 0x000fe400078ec0ff */
[C---:B------:R-:W-:Y:S02]  /*b280*/  ISETP.GT.U32.AND.EX P1, PT, R16.reuse, RZ, PT, P1 ;  /* 0x000000ff1000720c */ /* 0x040fe40003f24110 */
[----:B------:R-:W-:-:S02]  /*b290*/  ISETP.GT.U32.AND.EX P0, PT, R16, RZ, PT, P0 ;  /* 0x000000ff1000720c */ /* 0x000fc40003f04100 */
[----:B------:R-:W-:Y:S02]  /*b2a0*/  SEL R16, RZ, 0x1fffe, !P2 ;  /* 0x0001fffeff107807 */ /* 0x000fe40005000000 */
[----:B------:R-:W-:Y:S02]  /*b2b0*/  ISETP.GT.U32.AND P2, PT, R64, R2, PT ;  /* 0x000000024000720c */ /* 0x000fe40003f44070 */
[----:B------:R-:W-:Y:S01]  /*b2c0*/  @P5 LOP3.LUT R0, R0, 0x800000, RZ, 0xfc, !PT ;  /* 0x0080000000005812 */ /* 0x000fe200078efcff */
[----:B------:R-:W-:Y:S01]  /*b2d0*/  IMAD.IADD R15, R15, 0x1, R16 ;  /* 0x000000010f0f7824 */ /* 0x000fe200078e0210 */
[----:B------:R-:W-:Y:S02]  /*b2e0*/  ISETP.GT.U32.AND.EX P3, PT, R23, RZ, PT, P2 ;  /* 0x000000ff1700720c */ /* 0x000fe40003f64120 */
[----:B------:R-:W-:Y:S02]  /*b2f0*/  LOP3.LUT R0, R0, 0xffbfffff, RZ, 0xc0, !PT ;  /* 0xffbfffff00007812 */ /* 0x000fe400078ec0ff */
[----:B------:R-:W-:-:S02]  /*b300*/  SEL R179, RZ, 0x4, !P1 ;  /* 0x00000004ffb37807 */ /* 0x000fc40004800000 */
[-C--:B------:R-:W-:Y:S02]  /*b310*/  ISETP.GT.U32.AND P1, PT, R6, R2.reuse, PT ;  /* 0x000000020600720c */ /* 0x080fe40003f24070 */
[----:B------:R-:W-:Y:S02]  /*b320*/  @P4 LOP3.LUT R0, R0, 0x400000, RZ, 0xfc, !PT ;  /* 0x0040000000004812 */ /* 0x000fe400078efcff */
[----:B------:R-:W-:Y:S02]  /*b330*/  ISETP.GT.U32.AND.EX P2, PT, R25, RZ, PT, P1 ;  /* 0x000000ff1900720c */ /* 0x000fe40003f44110 */
[----:B------:R-:W-:Y:S02]  /*b340*/  LOP3.LUT R0, R0, 0xffdfffff, RZ, 0xc0, !PT ;  /* 0xffdfffff00007812 */ /* 0x000fe400078ec0ff */
[----:B------:R-:W-:Y:S02]  /*b350*/  SEL R6, RZ, 0x7fff8, !P0 ;  /* 0x0007fff8ff067807 */ /* 0x000fe40004000000 */
[----:B------:R-:W-:-:S02]  /*b360*/  ISETP.GT.U32.AND P0, PT, R22, R2, PT ;  /* 0x000000021600720c */ /* 0x000fc40003f04070 */
[----:B------:R-:W-:Y:S02]  /*b370*/  @P3 LOP3.LUT R0, R0, 0x200000, RZ, 0xfc, !PT ;  /* 0x0020000000003812 */ /* 0x000fe400078efcff */
[----:B------:R-:W-:Y:S02]  /*b380*/  ISETP.GT.U32.AND.EX P1, PT, R27, RZ, PT, P0 ;  /* 0x000000ff1b00720c */ /* 0x000fe40003f24100 */
[----:B------:R-:W-:Y:S02]  /*b390*/  LOP3.LUT R0, R0, 0xffefffff, RZ, 0xc0, !PT ;  /* 0xffefffff00007812 */ /* 0x000fe400078ec0ff */
[----:B------:R-:W-:Y:S02]  /*b3a0*/  ISETP.GT.U32.AND P0, PT, R24, R2, PT ;  /* 0x000000021800720c */ /* 0x000fe40003f04070 */
[----:B------:R-:W-:Y:S02]  /*b3b0*/  @P2 LOP3.LUT R0, R0, 0x100000, RZ, 0xfc, !PT ;  /* 0x0010000000002812 */ /* 0x000fe400078efcff */
[----:B------:R-:W-:-:S02]  /*b3c0*/  ISETP.GT.U32.AND.EX P2, PT, R29, RZ, PT, P0 ;  /* 0x000000ff1d00720c */ /* 0x000fc40003f44100 */
[----:B------:R-:W-:Y:S02]  /*b3d0*/  LOP3.LUT R0, R0, 0xfff7ffff, RZ, 0xc0, !PT ;  /* 0xfff7ffff00007812 */ /* 0x000fe400078ec0ff */
[-C--:B------:R-:W-:Y:S02]  /*b3e0*/  ISETP.GT.U32.AND P0, PT, R26, R2.reuse, PT ;  /* 0x000000021a00720c */ /* 0x080fe40003f04070 */
[----:B------:R-:W-:Y:S02]  /*b3f0*/  @P1 LOP3.LUT R0, R0, 0x80000, RZ, 0xfc, !PT ;  /* 0x0008000000001812 */ /* 0x000fe400078efcff */
[----:B------:R-:W-:Y:S02]  /*b400*/  ISETP.GT.U32.AND.EX P1, PT, R31, RZ, PT, P0 ;  /* 0x000000ff1f00720c */ /* 0x000fe40003f24100 */
[----:B------:R-:W-:Y:S02]  /*b410*/  LOP3.LUT R0, R0, 0xfffbffff, RZ, 0xc0, !PT ;  /* 0xfffbffff00007812 */ /* 0x000fe400078ec0ff */
        /* <DEDUP_REMOVED lines=14> */
[-C--:B------:R-:W-:Y:S02]  /*b500*/  ISETP.GT.U32.AND P1, PT, R34, R2.reuse, PT ;  /* 0x000000022200720c */ /* 0x080fe40003f24070 */
[----:B------:R-:W-:Y:S02]  /*b510*/  LOP3.LUT R0, R0, 0xffffbfff, RZ, 0xc0, !PT ;  /* 0xffffbfff00007812 */ /* 0x000fe400078ec0ff */
[----:B------:R-:W-:Y:S02]  /*b520*/  ISETP.GT.U32.AND.EX P2, PT, R39, RZ, PT, P1 ;  /* 0x000000ff2700720c */ /* 0x000fe40003f44110 */
[----:B------:R-:W-:Y:S02]  /*b530*/  ISETP.GT.U32.AND P1, PT, R36, R2, PT ;  /* 0x000000022400720c */ /* 0x000fe40003f24070 */
[----:B------:R-:W-:-:S02]  /*b540*/  @P0 LOP3.LUT R0, R0, 0x4000, RZ, 0xfc, !PT ;  /* 0x0000400000000812 */ /* 0x000fc400078efcff */
[----:B------:R-:W-:Y:S02]  /*b550*/  ISETP.GT.U32.AND.EX P3, PT, R41, RZ, PT, P1 ;  /* 0x000000ff2900720c */ /* 0x000fe40003f64110 */
[----:B------:R-:W-:Y:S02]  /*b560*/  LOP3.LUT R0, R0, 0xffffdfff, RZ, 0xc0, !PT ;  /* 0xffffdfff00007812 */ /* 0x000fe400078ec0ff */
[-C--:B------:R-:W-:Y:S02]  /*b570*/  ISETP.GT.U32.AND P1, PT, R38, R2.reuse, PT ;  /* 0x000000022600720c */ /* 0x080fe40003f24070 */
        /* <DEDUP_REMOVED lines=48> */
[----:B------:R-:W-:Y:S02]  /*b880*/  ISETP.GT.U32.AND.EX P0, PT, R20, RZ, PT, P0 ;  /* 0x000000ff1400720c */ /* 0x000fe40003f04100 */
[----:B------:R-:W-:Y:S02]  /*b890*/  @P2 LOP3.LUT R0, R0, 0x1, RZ, 0xfc, !PT ;  /* 0x0000000100002812 */ /* 0x000fe400078efcff */
[----:B------:R-:W-:-:S02]  /*b8a0*/  ISETP.GT.U32.AND P2, PT, R18, R2, PT ;  /* 0x000000021200720c */ /* 0x000fc40003f44070 */
[----:B------:R-:W-:Y:S02]  /*b8b0*/  LOP3.LUT R0, R0, 0xfbffffff, RZ, 0xc0, !PT ;  /* 0xfbffffff00007812 */ /* 0x000fe400078ec0ff */
[----:B------:R-:W-:Y:S02]  /*b8c0*/  ISETP.GT.U32.AND.EX P2, PT, R17, RZ, PT, P2 ;  /* 0x000000ff1100720c */ /* 0x000fe40003f44120 */
[----:B------:R-:W-:Y:S02]  /*b8d0*/  @P1 LOP3.LUT R0, R0, 0x4000000, RZ, 0xfc, !PT ;  /* 0x0400000000001812 */ /* 0x000fe400078efcff */
[----:B------:R-:W-:Y:S02]  /*b8e0*/  ISETP.GT.U32.AND P3, PT, R9, R2, PT ;  /* 0x000000020900720c */ /* 0x000fe40003f64070 */
[C---:B------:R-:W-:Y:S02]  /*b8f0*/  LOP3.LUT P1, RZ, R0.reuse, 0x100000, RZ, 0xc0, !PT ;  /* 0x0010000000ff7812 */ /* 0x040fe4000782c0ff */
[----:B------:R-:W-:-:S02]  /*b900*/  LOP3.LUT R0, R0, 0xf7ffffff, RZ, 0xc0, !PT ;  /* 0xf7ffffff00007812 */ /* 0x000fc400078ec0ff */
[----:B------:R-:W-:Y:S02]  /*b910*/  SEL R10, RZ, 0x1, !P0 ;  /* 0x00000001ff0a7807 */ /* 0x000fe40004000000 */
[----:B------:R-:W-:Y:S02]  /*b920*/  LOP3.LUT R0, R0, 0xffffffef, RZ, 0xc0, !PT ;  /* 0xffffffef00007812 */ /* 0x000fe400078ec0ff */
[----:B------:R-:W-:Y:S01]  /*b930*/  LOP3.LUT R15, R15, 0x3, RZ, 0xc0, !PT ;  /* 0x000000030f0f7812 */ /* 0x000fe200078ec0ff */
[----:B------:R-:W-:Y:S01]  /*b940*/  IMAD.IADD R10, R10, 0x1, R14 ;  /* 0x000000010a0a7824 */ /* 0x000fe200078e020e */
[----:B------:R-:W-:Y:S02]  /*b950*/  @P2 LOP3.LUT R0, R0, 0x10, RZ, 0xfc, !PT ;  /* 0x0000001000002812 */ /* 0x000fe400078efcff */
[----:B------:R-:W-:Y:S02]  /*b960*/  ISETP.GE.U32.AND P2, PT, R18, R2, PT ;  /* 0x000000021200720c */ /* 0x000fe40003f46070 */
[----:B------:R-:W-:-:S02]  /*b970*/  @P0 LOP3.LUT R0, R0, 0x8000000, RZ, 0xfc, !PT ;  /* 0x0800000000000812 */ /* 0x000fc400078efcff */
[----:B------:R-:W-:Y:S02]  /*b980*/  LOP3.LUT R10, R10, 0x3, RZ, 0xc0, !PT ;  /* 0x000000030a0a7812 */ /* 0x000fe400078ec0ff */
[C---:B------:R-:W-:Y:S02]  /*b990*/  LOP3.LUT P0, RZ, R0.reuse, 0x200000, RZ, 0xc0, !PT ;  /* 0x0020000000ff7812 */ /* 0x040fe4000780c0ff */
[----:B------:R-:W-:Y:S02]  /*b9a0*/  LOP3.LUT R0, R0, 0xefffffff, RZ, 0xc0, !PT ;  /* 0xefffffff00007812 */ /* 0x000fe400078ec0ff */
[----:B------:R-:W-:Y:S02]  /*b9b0*/  ISETP.GE.U32.AND.EX P2, PT, R17, RZ, PT, P2 ;  /* 0x000000ff1100720c */ /* 0x000fe40003f46120 */
[----:B------:R-:W-:Y:S02]  /*b9c0*/  @P3 LOP3.LUT R0, R0, 0x10000000, RZ, 0xfc, !PT ;  /* 0x1000000000003812 */ /* 0x000fe400078efcff */
[----:B------:R-:W-:-:S02]  /*b9d0*/  IADD3 R178, PT, PT, R10, R7, R178 ;  /* 0x000000070ab27210 */ /* 0x000fc40007ffe0b2 */
[C---:B------:R-:W-:Y:S02]  /*b9e0*/  LOP3.LUT P3, RZ, R0.reuse, 0x400000, RZ, 0xc0, !PT ;  /* 0x0040000000ff7812 */ /* 0x040fe4000786c0ff */
[----:B------:R-:W-:Y:S02]  /*b9f0*/  IADD3 R179, PT, PT, R15, R6, R179 ;  /* 0x000000060fb37210 */ /* 0x000fe40007ffe0b3 */
[----:B------:R-:W-:Y:S02]  /*ba00*/  LOP3.LUT R0, R0, 0xdfffffff, RZ, 0xc0, !PT ;  /* 0xdfffffff00007812 */ /* 0x000fe400078ec0ff */
[-C--:B------:R-:W-:Y:S02]  /*ba10*/  ISETP.GT.U32.AND P5, PT, R4, R2.reuse, PT ;  /* 0x000000020400720c */ /* 0x080fe40003fa4070 */
[----:B------:R-:W-:Y:S02]  /*ba20*/  ISETP.GT.U32.AND P6, PT, R5, R2, PT ;  /* 0x000000020500720c */ /* 0x000fe40003fc4070 */
[----:B------:R-:W-:Y:S01]  /*ba30*/  LDTM.16dp32bit_t0_t15.x64 R4, tmem[UR18] ;  /* 0x00000012000479ee */ /* 0x000fe20008b00000 */
[----:B------:R-:W0:Y:S01]  /*ba40*/  LDTM.16dp32bit_t16_t31.x64 R4, tmem[UR18+0x40] ;  /* 0x00004012000479ee */ /* 0x000e220008b20000 */
[----:B------:R-:W-:-:S02]  /*ba50*/  @P4 LOP3.LUT R0, R0, 0x20000000, RZ, 0xfc, !PT ;  /* 0x2000000000004812 */ /* 0x000fc400078efcff */
[----:B------:R-:W-:Y:S02]  /*ba60*/  LOP3.LUT R178, R178, 0xf, RZ, 0xc0, !PT ;  /* 0x0000000fb2b27812 */ /* 0x000fe400078ec0ff */
[C---:B------:R-:W-:Y:S02]  /*ba70*/  LOP3.LUT P4, RZ, R0.reuse, 0x800000, RZ, 0xc0, !PT ;  /* 0x0080000000ff7812 */ /* 0x040fe4000788c0ff */
[----:B------:R-:W-:Y:S01]  /*ba80*/  LOP3.LUT R0, R0, 0xbfffffff, RZ, 0xc0, !PT ;  /* 0xbfffffff00007812 */ /* 0x000fe200078ec0ff */
[----:B------:R-:W-:-:S03]  /*ba90*/  IMAD R178, R179, 0x10, R178 ;  /* 0x00000010b3b27824 */ /* 0x000fc600078e02b2 */
[----:B------:R-:W-:Y:S02]  /*baa0*/  @P5 LOP3.LUT R0, R0, 0x40000000, RZ, 0xfc, !PT ;  /* 0x4000000000005812 */ /* 0x000fe400078efcff */
[----:B------:R-:W-:Y:S02]  /*bab0*/  LOP3.LUT R178, R178, 0xff, RZ, 0xc0, !PT ;  /* 0x000000ffb2b27812 */ /* 0x000fe400078ec0ff */
[C---:B------:R-:W-:Y:S02]  /*bac0*/  LOP3.LUT P5, RZ, R0.reuse, 0x1000000, RZ, 0xc0, !PT ;  /* 0x0100000000ff7812 */ /* 0x040fe400078ac0ff */
[----:B------:R-:W-:-:S04]  /*bad0*/  LOP3.LUT R0, R0, 0x7fffffff, RZ, 0xc0, !PT ;  /* 0x7fffffff00007812 */ /* 0x000fc800078ec0ff */
[----:B------:R-:W-:Y:S01]  /*bae0*/  @P6 LOP3.LUT R0, R0, 0x80000000, RZ, 0xfc, !PT ;  /* 0x8000000000006812 */ /* 0x000fe200078efcff */
[----:B0-----:R-:W-:-:S03]  /*baf0*/  FMUL R4, R4, UR62 ;  /* 0x0000003e04047c20 */ /* 0x001fc60008400000 */
[----:B------:R-:W-:Y:S01]  /*bb00*/  LOP3.LUT P6, RZ, R0, 0x10, RZ, 0xc0, !PT ;  /* 0x0000001000ff7812 */ /* 0x000fe200078cc0ff */
[----:B------:R-:W-:Y:S01]  /*bb10*/  FMUL R14, R14, UR62 ;  /* 0x0000003e0e0e7c20 */ /* 0x000fe20008400000 */
[----:B------:R-:W-:Y:S01]  /*bb20*/  FMUL R15, R15, UR62 ;  /* 0x0000003e0f0f7c20 */ /* 0x000fe20008400000 */
[----:B------:R-:W-:Y:S01]  /*bb30*/  FMUL R10, R10, UR62 ;  /* 0x0000003e0a0a7c20 */ /* 0x000fe20008400000 */
[----:B------:R-:W-:Y:S01]  /*bb40*/  FSEL R4, R4, -INF , !P6 ;  /* 0xff80000004047808 */ /* 0x000fe20007000000 */
[----:B------:R-:W-:Y:S01]  /*bb50*/  FMUL R6, R6, UR62 ;  /* 0x0000003e06067c20 */ /* 0x000fe20008400000 */
[----:B------:R-:W-:Y:S01]  /*bb60*/  LOP3.LUT P6, RZ, R0, 0x80, RZ, 0xc0, !PT ;  /* 0x0000008000ff7812 */ /* 0x000fe200078cc0ff */
        /* <DEDUP_REMOVED lines=13> */
[----:B------:R-:W-:Y:S01]  /*bc40*/  @P6 LOP3.LUT R182, R182, 0x1, RZ, 0xfc, !PT ;  /* 0x00000001b6b66812 */ /* 0x000fe200078efcff */
[----:B------:R-:W-:Y:S01]  /*bc50*/  FMUL R31, R31, UR62 ;  /* 0x0000003e1f1f7c20 */ /* 0x000fe20008400000 */
[----:B------:R-:W-:Y:S01]  /*bc60*/  LOP3.LUT P6, RZ, R0, 0x100, RZ, 0xc0, !PT ;  /* 0x0000010000ff7812 */ /* 0x000fe200078cc0ff */
[----:B------:R-:W-:Y:S01]  /*bc70*/  FMUL R29, R29, UR62 ;  /* 0x0000003e1d1d7c20 */ /* 0x000fe20008400000 */
[----:B------:R-:W-:Y:S01]  /*bc80*/  LOP3.LUT R182, R182, 0xfffffffd, RZ, 0xc0, !PT ;  /* 0xfffffffdb6b67812 */ /* 0x000fe200078ec0ff */
        /* <DEDUP_REMOVED lines=11> */
[----:B------:R-:W-:Y:S01]  /*bd40*/  @P6 LOP3.LUT R182, R182, 0x2, RZ, 0xfc, !PT ;  /* 0x00000002b6b66812 */ /* 0x000fe200078efcff */
[----:B------:R-:W-:Y:S01]  /*bd50*/  FMUL R22, R22, UR62 ;  /* 0x0000003e16167c20 */ /* 0x000fe20008400000 */
[----:B------:R-:W-:Y:S01]  /*bd60*/  LOP3.LUT P6, RZ, R0, 0x200, RZ, 0xc0, !PT ;  /* 0x0000020000ff7812 */ /* 0x000fe200078cc0ff */
[----:B------:R-:W-:Y:S01]  /*bd70*/  FMUL R23, R23, UR62 ;  /* 0x0000003e17177c20 */ /* 0x000fe20008400000 */
[----:B------:R-:W-:Y:S01]  /*bd80*/  LOP3.LUT R182, R182, 0xfffffffb, RZ, 0xc0, !PT ;  /* 0xfffffffbb6b67812 */ /* 0x000fe200078ec0ff */
[----:B------:R-:W-:Y:S01]  /*bd90*/  FMUL R36, R36, UR62 ;  /* 0x0000003e24247c20 */ /* 0x000fe20008400000 */
[----:B------:R-:W-:Y:S01]  /*bda0*/  ISETP.GT.U32.AND.EX P5, PT, R190, RZ, PT, P5 ;  /* 0x000000ffbe00720c */ /* 0x000fe20003fa4150 */
[----:B------:R-:W-:Y:S01]  /*bdb0*/  FMUL R37, R37, UR62 ;  /* 0x0000003e25257c20 */ /* 0x000fe20008400000 */
[----:B------:R-:W-:Y:S01]  /*bdc0*/  LOP3.LUT P2, RZ, R0, 0x1, RZ, 0xc0, !PT ;  /* 0x0000000100ff7812 */ /* 0x000fe2000784c0ff */
[----:B------:R-:W-:Y:S01]  /*bdd0*/  FMUL R38, R38, UR62 ;  /* 0x0000003e26267c20 */ /* 0x000fe20008400000 */
[----:B------:R-:W-:Y:S01]  /*bde0*/  FSEL R215, R30, -INF , !P1 ;  /* 0xff8000001ed77808 */ /* 0x000fe20004800000 */
[----:B------:R-:W-:Y:S01]  /*bdf0*/  FMUL R39, R39, UR62 ;  /* 0x0000003e27277c20 */ /* 0x000fe20008400000 */
[----:B------:R-:W-:Y:S01]  /*be00*/  FSEL R30, R31, -INF , !P5 ;  /* 0xff8000001f1e7808 */ /* 0x000fe20006800000 */
        /* <DEDUP_REMOVED lines=9> */
[-C--:B------:R-:W-:Y:S01]  /*bea0*/  ISETP.GT.U32.AND P2, PT, R188, R2.reuse, PT ;  /* 0x00000002bc00720c */ /* 0x080fe20003f44070 */
[----:B------:R-:W-:Y:S01]  /*beb0*/  FMUL R44, R44, UR62 ;  /* 0x0000003e2c2c7c20 */ /* 0x000fe20008400000 */
[-C--:B------:R-:W-:Y:S01]  /*bec0*/  ISETP.GT.U32.AND P1, PT, R189, R2.reuse, PT ;  /* 0x00000002bd00720c */ /* 0x080fe20003f24070 */
[----:B------:R-:W-:Y:S01]  /*bed0*/  FMUL R45, R45, UR62 ;  /* 0x0000003e2d2d7c20 */ /* 0x000fe20008400000 */
[----:B------:R-:W-:Y:S01]  /*bee0*/  ISETP.GT.U32.AND.EX P2, PT, R184, RZ, PT, P2 ;  /* 0x000000ffb800720c */ /* 0x000fe20003f44120 */
[----:B------:R-:W-:Y:S01]  /*bef0*/  FMUL R8, R8, UR62 ;  /* 0x0000003e08087c20 */ /* 0x000fe20008400000 */
[----:B------:R-:W-:Y:S01]  /*bf00*/  ISETP.GT.U32.AND.EX P1, PT, R187, RZ, PT, P1 ;  /* 0x000000ffbb00720c */ /* 0x000fe20003f24110 */
        /* <DEDUP_REMOVED lines=11> */
[----:B------:R-:W-:Y:S01]  /*bfc0*/  ISETP.GT.U32.AND P1, PT, R185, R2, PT ;  /* 0x00000002b900720c */ /* 0x000fe20003f24070 */
[----:B------:R-:W-:Y:S01]  /*bfd0*/  FMUL R48, R48, UR62 ;  /* 0x0000003e30307c20 */ /* 0x000fe20008400000 */
[----:B------:R-:W-:Y:S01]  /*bfe0*/  FSEL R8, R8, -INF , !P3 ;  /* 0xff80000008087808 */ /* 0x000fe20005800000 */
[----:B------:R-:W-:Y:S01]  /*bff0*/  FMUL R9, R9, UR62 ;  /* 0x0000003e09097c20 */ /* 0x000fe20008400000 */
[----:B------:R-:W-:Y:S01]  /*c000*/  ISETP.GT.U32.AND.EX P1, PT, R181, RZ, PT, P1 ;  /* 0x000000ffb500720c */ /* 0x000fe20003f24110 */
        /* <DEDUP_REMOVED lines=11> */
[----:B------:R-:W-:Y:S01]  /*c0c0*/  FSEL R7, R7, -INF , !P4 ;  /* 0xff80000007077808 */ /* 0x000fe20006000000 */
[----:B------:R-:W-:Y:S01]  /*c0d0*/  FMUL R52, R52, UR62 ;  /* 0x0000003e34347c20 */ /* 0x000fe20008400000 */
[----:B------:R-:W-:Y:S01]  /*c0e0*/  FSEL R11, R11, -INF , !P3 ;  /* 0xff8000000b0b7808 */ /* 0x000fe20005800000 */
[----:B------:R-:W-:Y:S01]  /*c0f0*/  FMUL R53, R53, UR62 ;  /* 0x0000003e35357c20 */ /* 0x000fe20008400000 */
[----:B------:R-:W-:Y:S01]  /*c100*/  LOP3.LUT P4, RZ, R0, 0x20, RZ, 0xc0, !PT ;  /* 0x0000002000ff7812 */ /* 0x000fe2000788c0ff */
        /* <DEDUP_REMOVED lines=17> */
[----:B------:R-:W-:-:S02]  /*c220*/  FSEL R9, R9, -INF , !P0 ;  /* 0xff80000009097808 */ /* 0x000fc40004000000 */
[----:B------:R-:W-:Y:S02]  /*c230*/  @P6 LOP3.LUT R182, R182, 0x40, RZ, 0xfc, !PT ;  /* 0x00000040b6b66812 */ /* 0x000fe400078efcff */
[----:B------:R-:W-:Y:S02]  /*c240*/  LOP3.LUT P6, RZ, R0, 0x4000, RZ, 0xc0, !PT ;  /* 0x0000400000ff7812 */ /* 0x000fe400078cc0ff */
[----:B------:R-:W-:Y:S02]  /*c250*/  LOP3.LUT R182, R182, 0xffffff7f, RZ, 0xc0, !PT ;  /* 0xffffff7fb6b67812 */ /* 0x000fe400078ec0ff */
[----:B------:R-:W-:-:S04]  /*c260*/  LOP3.LUT P0, RZ, R0, 0x40000, RZ, 0xc0, !PT ;  /* 0x0004000000ff7812 */ /* 0x000fc8000780c0ff */
[----:B------:R-:W-:Y:S02]  /*c270*/  FSEL R12, R12, -INF , !P0 ;  /* 0xff8000000c0c7808 */ /* 0x000fe40004000000 */
[----:B------:R-:W-:-:S03]  /*c280*/  LOP3.LUT P0, RZ, R0, 0x4, RZ, 0xc0, !PT ;  /* 0x0000000400ff7812 */ /* 0x000fc6000780c0ff */
[----:B------:R-:W-:Y:S02]  /*c290*/  @P6 LOP3.LUT R182, R182, 0x80, RZ, 0xfc, !PT ;  /* 0x00000080b6b66812 */ /* 0x000fe400078efcff */
[----:B------:R-:W-:Y:S02]  /*c2a0*/  LOP3.LUT P6, RZ, R0, 0x8000, RZ, 0xc0, !PT ;  /* 0x0000800000ff7812 */ /* 0x000fe400078cc0ff */
[----:B------:R-:W-:-:S11]  /*c2b0*/  LOP3.LUT R182, R182, 0xfffffeff, RZ, 0xc0, !PT ;  /* 0xfffffeffb6b67812 */ /* 0x000fd600078ec0ff */
[----:B------:R-:W-:Y:S02]  /*c2c0*/  @P6 LOP3.LUT R182, R182, 0x100, RZ, 0xfc, !PT ;  /* 0x00000100b6b66812 */ /* 0x000fe400078efcff */
[----:B------:R-:W-:-:S04]  /*c2d0*/  LOP3.LUT P6, RZ, R0, 0x10000, RZ, 0xc0, !PT ;  /* 0x0001000000ff7812 */ /* 0x000fc800078cc0ff */
[----:B------:R-:W-:Y:S02]  /*c2e0*/  FSEL R14, R14, -INF , !P6 ;  /* 0xff8000000e0e7808 */ /* 0x000fe40007000000 */
[----:B------:R-:W-:-:S04]  /*c2f0*/  LOP3.LUT P6, RZ, R182, 0x100, RZ, 0xc0, !PT ;  /* 0x00000100b6ff7812 */ /* 0x000fc800078cc0ff */
[----:B------:R-:W-:Y:S02]  /*c300*/  FSEL R15, R15, -INF , !P6 ;  /* 0xff8000000f0f7808 */ /* 0x000fe40007000000 */
[----:B------:R-:W-:-:S04]  /*c310*/  LOP3.LUT P6, RZ, R182, 0x80, RZ, 0xc0, !PT ;  /* 0x00000080b6ff7812 */ /* 0x000fc800078cc0ff */
[----:B------:R-:W-:Y:S02]  /*c320*/  FSEL R16, R16, -INF , !P6 ;  /* 0xff80000010107808 */ /* 0x000fe40007000000 */
[----:B------:R-:W-:-:S04]  /*c330*/  LOP3.LUT P6, RZ, R182, 0x40, RZ, 0xc0, !PT ;  /* 0x00000040b6ff7812 */ /* 0x000fc800078cc0ff */
[----:B------:R-:W-:Y:S01]  /*c340*/  FSEL R171, R17, -INF , !P6 ;  /* 0xff80000011ab7808 */ /* 0x000fe20007000000 */
[----:B------:R-:W-:Y:S01]  /*c350*/  IMAD.U32 R17, RZ, RZ, UR55 ;  /* 0x00000037ff117e24 */ /* 0x000fe2000f8e00ff */
[----:B------:R-:W-:-:S04]  /*c360*/  LOP3.LUT P6, RZ, R182, 0x20, RZ, 0xc0, !PT ;  /* 0x00000020b6ff7812 */ /* 0x000fc800078cc0ff */
[--C-:B------:R-:W-:Y:S02]  /*c370*/  LOP3.LUT R17, R17, 0x2d, R118.reuse, 0xfe, !PT ;  /* 0x0000002d11117812 */ /* 0x100fe400078efe76 */
[----:B------:R-:W-:Y:S01]  /*c380*/  FSEL R172, R18, -INF , !P6 ;  /* 0xff80000012ac7808 */ /* 0x000fe20007000000 */
[----:B------:R-:W-:Y:S01]  /*c390*/  IMAD.U32 R18, RZ, RZ, UR64 ;  /* 0x00000040ff127e24 */ /* 0x000fe2000f8e00ff */
[----:B------:R-:W-:Y:S01]  /*c3a0*/  ISETP.GT.U32.AND P5, PT, R17, R2, PT ;  /* 0x000000021100720c */ /* 0x000fe20003fa4070 */
[----:B------:R-:W-:Y:S01]  /*c3b0*/  IMAD.U32 R17, RZ, RZ, UR55 ;  /* 0x00000037ff117e24 */ /* 0x000fe2000f8e00ff */
[----:B------:R-:W-:Y:S02]  /*c3c0*/  LOP3.LUT P6, RZ, R182, 0x10, RZ, 0xc0, !PT ;  /* 0x00000010b6ff7812 */ /* 0x000fe400078cc0ff */
[----:B------:R-:W-:Y:S02]  /*c3d0*/  ISETP.GT.U32.AND.EX P3, PT, R18, RZ, PT, P3 ;  /* 0x000000ff1200720c */ /* 0x000fe40003f64130 */
[----:B------:R-:W-:-:S02]  /*c3e0*/  LOP3.LUT R17, R17, 0x2c, R118, 0xfe, !PT ;  /* 0x0000002c11117812 */ /* 0x000fc400078efe76 */
[----:B------:R-:W-:Y:S02]  /*c3f0*/  FSEL R173, R19, -INF , !P6 ;  /* 0xff80000013ad7808 */ /* 0x000fe40007000000 */
[----:B------:R-:W-:Y:S02]  /*c400*/  LOP3.LUT P6, RZ, R182, 0x8, RZ, 0xc0, !PT ;  /* 0x00000008b6ff7812 */ /* 0x000fe400078cc0ff */
[----:B------:R-:W-:Y:S01]  /*c410*/  ISETP.GT.U32.AND P2, PT, R17, R2, PT ;  /* 0x000000021100720c */ /* 0x000fe20003f44070 */
[----:B------:R-:W-:Y:S01]  /*c420*/  IMAD.U32 R17, RZ, RZ, UR55 ;  /* 0x00000037ff117e24 */ /* 0x000fe2000f8e00ff */
[----:B------:R-:W-:Y:S02]  /*c430*/  FSEL R20, R20, -INF , !P6 ;  /* 0xff80000014147808 */ /* 0x000fe40007000000 */
[----:B------:R-:W-:Y:S02]  /*c440*/  LOP3.LUT P6, RZ, R182, 0x4, RZ, 0xc0, !PT ;  /* 0x00000004b6ff7812 */ /* 0x000fe400078cc0ff */
[----:B------:R-:W-:-:S02]  /*c450*/  LOP3.LUT R17, R17, 0x20, R118, 0xfe, !PT ;  /* 0x0000002011117812 */ /* 0x000fc400078efe76 */
[----:B------:R-:W-:Y:S02]  /*c460*/  FSEL R21, R21, -INF , !P6 ;  /* 0xff80000015157808 */ /* 0x000fe40007000000 */
[----:B------:R-:W-:Y:S02]  /*c470*/  LOP3.LUT P6, RZ, R182, 0x2, RZ, 0xc0, !PT ;  /* 0x00000002b6ff7812 */ /* 0x000fe400078cc0ff */
[----:B------:R-:W-:Y:S01]  /*c480*/  ISETP.GT.U32.AND P1, PT, R17, R2, PT ;  /* 0x000000021100720c */ /* 0x000fe20003f24070 */
[----:B------:R-:W-:Y:S01]  /*c490*/  IMAD.U32 R17, RZ, RZ, UR64 ;  /* 0x00000040ff117e24 */ /* 0x000fe2000f8e00ff */
[----:B------:R-:W-:Y:S02]  /*c4a0*/  FSEL R180, R22, -INF , !P6 ;  /* 0xff80000016b47808 */ /* 0x000fe40007000000 */
[----:B------:R-:W-:Y:S02]  /*c4b0*/  LOP3.LUT P6, RZ, R182, 0x1, RZ, 0xc0, !PT ;  /* 0x00000001b6ff7812 */ /* 0x000fe400078cc0ff */
[----:B------:R-:W-:Y:S01]  /*c4c0*/  ISETP.GT.U32.AND.EX P1, PT, R17, RZ, PT, P1 ;  /* 0x000000ff1100720c */ /* 0x000fe20003f24110 */
[----:B------:R-:W-:Y:S01]  /*c4d0*/  IMAD.U32 R17, RZ, RZ, UR55 ;  /* 0x00000037ff117e24 */ /* 0x000fe2000f8e00ff */
[----:B------:R-:W-:-:S02]  /*c4e0*/  FSEL R23, R23, -INF , !P6 ;  /* 0xff80000017177808 */ /* 0x000fc40007000000 */
[----:B------:R-:W-:Y:S02]  /*c4f0*/  LOP3.LUT P6, RZ, R0, 0x80000000, RZ, 0xc0, !PT ;  /* 0x8000000000ff7812 */ /* 0x000fe400078cc0ff */
[----:B------:R-:W-:Y:S02]  /*c500*/  LOP3.LUT R17, R17, 0x21, R118, 0xfe, !PT ;  /* 0x0000002111117812 */ /* 0x000fe400078efe76 */
[----:B------:R-:W-:Y:S02]  /*c510*/  ISETP.GT.U32.AND.EX P6, PT, R186, RZ, PT, P6 ;  /* 0x000000ffba00720c */ /* 0x000fe40003fc4160 */
[----:B------:R-:W-:Y:S02]  /*c520*/  FSEL R186, R36, -INF , !P1 ;  /* 0xff80000024ba7808 */ /* 0x000fe40004800000 */
[----:B------:R-:W-:Y:S01]  /*c530*/  ISETP.GT.U32.AND P1, PT, R17, R2, PT ;  /* 0x000000021100720c */ /* 0x000fe20003f24070 */
[----:B------:R-:W-:Y:S01]  /*c540*/  IMAD.U32 R17, RZ, RZ, UR64 ;  /* 0x00000040ff117e24 */ /* 0x000fe2000f8e00ff */
[----:B------:R-:W-:-:S02]  /*c550*/  ISETP.GT.U32.AND.EX P4, PT, R18, RZ, PT, P4 ;  /* 0x000000ff1200720c */ /* 0x000fc40003f84140 */
[C---:B------:R-:W-:Y:S02]  /*c560*/  ISETP.GT.U32.AND.EX P5, PT, R18.reuse, RZ, PT, P5 ;  /* 0x000000ff1200720c */ /* 0x040fe40003fa4150 */
[----:B------:R-:W-:Y:S01]  /*c570*/  ISETP.GT.U32.AND.EX P1, PT, R17, RZ, PT, P1 ;  /* 0x000000ff1100720c */ /* 0x000fe20003f24110 */
[----:B------:R-:W-:Y:S01]  /*c580*/  IMAD.U32 R17, RZ, RZ, UR55 ;  /* 0x00000037ff117e24 */ /* 0x000fe2000f8e00ff */
[----:B------:R-:W-:Y:S02]  /*c590*/  ISETP.GT.U32.AND.EX P2, PT, R18, RZ, PT, P2 ;  /* 0x000000ff1200720c */ /* 0x000fe40003f44120 */
[----:B------:R-:W-:Y:S02]  /*c5a0*/  FSEL R37, R37, -INF , !P1 ;  /* 0xff80000025257808 */ /* 0x000fe40004800000 */
[----:B------:R-:W-:Y:S02]  /*c5b0*/  LOP3.LUT R17, R17, 0x22, R118, 0xfe, !PT ;  /* 0x0000002211117812 */ /* 0x000fe400078efe76 */
[----:B------:R-:W-:-:S02]  /*c5c0*/  FSEL R191, R48, -INF , !P2 ;  /* 0xff80000030bf7808 */ /* 0x000fc40005000000 */
[----:B------:R-:W-:Y:S01]  /*c5d0*/  ISETP.GT.U32.AND P1, PT, R17, R2, PT ;  /* 0x000000021100720c */ /* 0x000fe20003f24070 */
[----:B------:R-:W-:Y:S01]  /*c5e0*/  IMAD.U32 R17, RZ, RZ, UR64 ;  /* 0x00000040ff117e24 */ /* 0x000fe2000f8e00ff */
[----:B------:R-:W-:Y:S02]  /*c5f0*/  FSEL R182, R27, -INF , !P0 ;  /* 0xff8000001bb67808 */ /* 0x000fe40004000000 */
[----:B------:R-:W-:Y:S02]  /*c600*/  FSEL R212, R49, -INF , !P5 ;  /* 0xff80000031d47808 */ /* 0x000fe40006800000 */
[----:B------:R-:W-:Y:S01]  /*c610*/  ISETP.GT.U32.AND.EX P1, PT, R17, RZ, PT, P1 ;  /* 0x000000ff1100720c */ /* 0x000fe20003f24110 */
[----:B------:R-:W-:Y:S01]  /*c620*/  IMAD.U32 R17, RZ, RZ, UR55 ;  /* 0x00000037ff117e24 */ /* 0x000fe2000f8e00ff */
[----:B------:R-:W-:Y:S02]  /*c630*/  FSEL R216, R32, -INF , !P6 ;  /* 0xff80000020d87808 */ /* 0x000fe40007000000 */
[----:B------:R-:W-:-:S02]  /*c640*/  FSEL R38, R38, -INF , !P1 ;  /* 0xff80000026267808 */ /* 0x000fc40004800000 */
[----:B------:R-:W-:Y:S02]  /*c650*/  LOP3.LUT R17, R17, 0x23, R118, 0xfe, !PT ;  /* 0x0000002311117812 */ /* 0x000fe400078efe76 */
[----:B------:R-:W-:Y:S02]  /*c660*/  FSEL R213, R50, -INF , !P4 ;  /* 0xff80000032d57808 */ /* 0x000fe40006000000 */
[----:B------:R-:W-:Y:S01]  /*c670*/  ISETP.GT.U32.AND P1, PT, R17, R2, PT ;  /* 0x000000021100720c */ /* 0x000fe20003f24070 */
[----:B------:R-:W-:Y:S01]  /*c680*/  IMAD.U32 R17, RZ, RZ, UR64 ;  /* 0x00000040ff117e24 */ /* 0x000fe2000f8e00ff */
[----:B------:R-:W-:Y:S02]  /*c690*/  FSEL R214, R51, -INF , !P3 ;  /* 0xff80000033d67808 */ /* 0x000fe40005800000 */
[----:B------:R-:W-:Y:S02]  /*c6a0*/  LOP3.LUT P0, RZ, R0, 0x8000000, RZ, 0xc0, !PT ;  /* 0x0800000000ff7812 */ /* 0x000fe4000780c0ff */
[----:B------:R-:W-:Y:S01]  /*c6b0*/  ISETP.GT.U32.AND.EX P1, PT, R17, RZ, PT, P1 ;  /* 0x000000ff1100720c */ /* 0x000fe20003f24110 */
[----:B------:R-:W-:-:S03]  /*c6c0*/  IMAD.U32 R17, RZ, RZ, UR55 ;  /* 0x00000037ff117e24 */ /* 0x000fc6000f8e00ff */
[----:B------:R-:W-:Y:S02]  /*c6d0*/  FSEL R39, R39, -INF , !P1 ;  /* 0xff80000027277808 */ /* 0x000fe40004800000 */
[----:B------:R-:W-:-:S04]  /*c6e0*/  LOP3.LUT R17, R17, 0x24, R118, 0xfe, !PT ;  /* 0x0000002411117812 */ /* 0x000fc800078efe76 */
[----:B------:R-:W-:Y:S01]  /*c6f0*/  ISETP.GT.U32.AND P1, PT, R17, R2, PT ;  /* 0x000000021100720c */ /* 0x000fe20003f24070 */
[----:B------:R-:W-:-:S05]  /*c700*/  IMAD.U32 R17, RZ, RZ, UR64 ;  /* 0x00000040ff117e24 */ /* 0x000fca000f8e00ff */
        /* <DEDUP_REMOVED lines=27> */
[----:B------:R-:W-:Y:S01]  /*c8c0*/  LOP3.LUT R17, R17, 0x29, R118, 0xfe, !PT ;  /* 0x0000002911117812 */ /* 0x000fe200078efe76 */
[----:B------:R-:W0:Y:S03]  /*c8d0*/  S2R R44, SR_TID.X ;  /* 0x00000000002c7919 */ /* 0x000e260000002100 */
        /* <DEDUP_REMOVED lines=11> */
[----:B------:R-:W-:Y:S02]  /*c990*/  LOP3.LUT R17, R17, 0x2b, R118, 0xfe, !PT ;  /* 0x0000002b11117812 */ /* 0x000fe400078efe76 */
[----:B0-----:R-:W-:Y:S02]  /*c9a0*/  LOP3.LUT P6, RZ, R44, 0xff, RZ, 0xc0, !PT ;  /* 0x000000ff2cff7812 */ /* 0x001fe400078cc0ff */
[----:B------:R-:W-:Y:S01]  /*c9b0*/  ISETP.GT.U32.AND P1, PT, R17, R2, PT ;  /* 0x000000021100720c */ /* 0x000fe20003f24070 */
[----:B------:R-:W-:-:S03]  /*c9c0*/  IMAD.IADD R17, R176, 0x1, R178 ;  /* 0x00000001b0117824 */ /* 0x000fc600078e02b2 */
[----:B------:R-:W-:Y:S02]  /*c9d0*/  ISETP.GT.U32.AND.EX P1, PT, R18, RZ, PT, P1 ;  /* 0x000000ff1200720c */ /* 0x000fe40003f24110 */
[----:B------:R-:W-:Y:S02]  /*c9e0*/  LOP3.LUT R17, R17, 0xffff, RZ, 0xc0, !PT ;  /* 0x0000ffff11117812 */ /* 0x000fe400078ec0ff */
[----:B------:R-:W-:Y:S02]  /*c9f0*/  FSEL R190, R47, -INF , !P1 ;  /* 0xff8000002fbe7808 */ /* 0x000fe40004800000 */
[--C-:B------:R-:W-:Y:S01]  /*ca00*/  SHF.R.U32.HI R18, RZ, 0xf, R17.reuse ;  /* 0x0000000fff127819 */ /* 0x100fe20000011611 */
[----:B------:R-:W0:Y:S01]  /*ca10*/  @!P6 SYNCS.CCTL.IV [UR13+0x14010] ;  /* 0x01401000ff00e9b1 */ /* 0x000e22000800000d */
[----:B------:R-:W-:Y:S01]  /*ca20*/  SHF.R.U32.HI R19, RZ, 0xd, R17 ;  /* 0x0000000dff137819 */ /* 0x000fe20000011611 */
[----:B------:R-:W-:Y:S01]  /*ca30*/  NOP ;  /* 0x0000000000007918 */ /* 0x000fe20000000000 */
[----:B------:R-:W-:-:S02]  /*ca40*/  LOP3.LUT P1, RZ, R18, 0x1, RZ, 0xc0, !PT ;  /* 0x0000000112ff7812 */ /* 0x000fc4000782c0ff */
[--C-:B------:R-:W-:Y:S02]  /*ca50*/  SHF.R.U32.HI R18, RZ, 0xe, R17.reuse ;  /* 0x0000000eff127819 */ /* 0x100fe40000011611 */
[----:B------:R-:W-:Y:S02]  /*ca60*/  LOP3.LUT P5, RZ, R19, 0x1, RZ, 0xc0, !PT ;  /* 0x0000000113ff7812 */ /* 0x000fe400078ac0ff */
[----:B------:R-:W-:Y:S02]  /*ca70*/  LOP3.LUT P2, RZ, R18, 0x1, RZ, 0xc0, !PT ;  /* 0x0000000112ff7812 */ /* 0x000fe4000784c0ff */
[----:B------:R-:W-:Y:S02]  /*ca80*/  FMNMX3 R18, R4, R5, R6, !PT ;  /* 0x0000000504127276 */ /* 0x000fe40007800006 */
[----:B------:R-:W-:Y:S02]  /*ca90*/  SHF.R.U32.HI R19, RZ, 0xc, R17 ;  /* 0x0000000cff137819 */ /* 0x000fe40000011611 */
[----:B------:R-:W-:-:S02]  /*caa0*/  FMNMX3 R18, R18, R7, R8, !PT ;  /* 0x0000000712127276 */ /* 0x000fc40007800008 */
[----:B------:R-:W-:Y:S02]  /*cab0*/  LOP3.LUT P4, RZ, R19, 0x1, RZ, 0xc0, !PT ;  /* 0x0000000113ff7812 */ /* 0x000fe4000788c0ff */
[----:B------:R-:W-:Y:S02]  /*cac0*/  FMNMX3 R18, R18, R9, R10, !PT ;  /* 0x0000000912127276 */ /* 0x000fe4000780000a */
[----:B------:R-:W-:Y:S02]  /*cad0*/  SHF.R.U32.HI R19, RZ, 0xb, R17 ;  /* 0x0000000bff137819 */ /* 0x000fe40000011611 */
[----:B------:R-:W-:Y:S02]  /*cae0*/  FMNMX3 R18, R18, R11, R12, !PT ;  /* 0x0000000b12127276 */ /* 0x000fe4000780000c */
[----:B------:R-:W-:Y:S02]  /*caf0*/  LOP3.LUT P3, RZ, R19, 0x1, RZ, 0xc0, !PT ;  /* 0x0000000113ff7812 */ /* 0x000fe4000786c0ff */
[----:B------:R-:W-:-:S02]  /*cb00*/  FMNMX3 R18, R18, R13, R14, !PT ;  /* 0x0000000d12127276 */ /* 0x000fc4000780000e */
[----:B------:R-:W-:Y:S02]  /*cb10*/  SHF.R.U32.HI R19, RZ, 0xa, R17 ;  /* 0x0000000aff137819 */ /* 0x000fe40000011611 */
[----:B------:R-:W-:Y:S02]  /*cb20*/  FMNMX3 R18, R18, R15, R16, !PT ;  /* 0x0000000f12127276 */ /* 0x000fe40007800010 */
[----:B------:R-:W-:Y:S02]  /*cb30*/  FSEL R52, R52, -INF , !P1 ;  /* 0xff80000034347808 */ /* 0x000fe40004800000 */
        /* <DEDUP_REMOVED lines=33> */
[--C-:B------:R-:W-:Y:S02]  /*cd50*/  SHF.R.U32.HI R19, RZ, 0x4, R17.reuse ;  /* 0x00000004ff137819 */ /* 0x100fe40000011611 */
[----:B------:R-:W-:Y:S02]  /*cd60*/  FSEL R58, R58, -INF , !P2 ;  /* 0xff8000003a3a7808 */ /* 0x000fe40005000000 */
[----:B------:R-:W-:Y:S02]  /*cd70*/  FMNMX3 R18, R18, R214, R52, !PT ;  /* 0x000000d612127276 */ /* 0x000fe40007800034 */
[----:B------:R-:W-:Y:S02]  /*cd80*/  LOP3.LUT P2, RZ, R19, 0x1, RZ, 0xc0, !PT ;  /* 0x0000000113ff7812 */ /* 0x000fe4000784c0ff */
[----:B------:R-:W-:Y:S02]  /*cd90*/  SHF.R.U32.HI R19, RZ, 0x3, R17 ;  /* 0x00000003ff137819 */ /* 0x000fe40000011611 */
[----:B------:R-:W-:-:S02]  /*cda0*/  FMNMX3 R18, R18, R53, R54, !PT ;  /* 0x0000003512127276 */ /* 0x000fc40007800036 */
[----:B------:R-:W-:Y:S02]  /*cdb0*/  FSEL R59, R59, -INF , !P5 ;  /* 0xff8000003b3b7808 */ /* 0x000fe40006800000 */
[----:B------:R-:W-:Y:S02]  /*cdc0*/  LOP3.LUT P5, RZ, R19, 0x1, RZ, 0xc0, !PT ;  /* 0x0000000113ff7812 */ /* 0x000fe400078ac0ff */
[--C-:B------:R-:W-:Y:S02]  /*cdd0*/  SHF.R.U32.HI R19, RZ, 0x2, R17.reuse ;  /* 0x00000002ff137819 */ /* 0x100fe40000011611 */
[----:B------:R-:W-:Y:S02]  /*cde0*/  SHF.R.U32.HI R17, RZ, 0x1, R17 ;  /* 0x00000001ff117819 */ /* 0x000fe40000011611 */
[----:B------:R-:W-:Y:S02]  /*cdf0*/  FMNMX3 R18, R18, R55, R56, !PT ;  /* 0x0000003712127276 */ /* 0x000fe40007800038 */
[----:B------:R-:W-:-:S02]  /*ce00*/  FSEL R61, R61, -INF , !P3 ;  /* 0xff8000003d3d7808 */ /* 0x000fc40005800000 */
[----:B------:R-:W-:Y:S02]  /*ce10*/  FSEL R60, R60, -INF , !P4 ;  /* 0xff8000003c3c7808 */ /* 0x000fe40006000000 */
[----:B------:R-:W-:Y:S01]  /*ce20*/  LOP3.LUT P3, RZ, R17, 0x1, RZ, 0xc0, !PT ;  /* 0x0000000111ff7812 */ /* 0x000fe2000786c0ff */
[----:B------:R-:W-:Y:S01]  /*ce30*/  FMUL R17, R63, UR62 ;  /* 0x0000003e3f117c20 */ /* 0x000fe20008400000 */
[----:B------:R-:W-:Y:S01]  /*ce40*/  FMNMX3 R18, R18, R57, R58, !PT ;  /* 0x0000003912127276 */ /* 0x000fe2000780003a */
[----:B------:R-:W-:Y:S01]  /*ce50*/  FMUL R63, R64, UR62 ;  /* 0x0000003e403f7c20 */ /* 0x000fe20008400000 */
[----:B------:R-:W-:Y:S01]  /*ce60*/  FMUL R64, R65, UR62 ;  /* 0x0000003e41407c20 */ /* 0x000fe20008400000 */
[----:B------:R-:W-:Y:S01]  /*ce70*/  FSEL R65, R62, -INF , !P1 ;  /* 0xff8000003e417808 */ /* 0x000fe20004800000 */
[----:B------:R-:W-:Y:S01]  /*ce80*/  FMUL R62, R66, UR62 ;  /* 0x0000003e423e7c20 */ /* 0x000fe20008400000 */
[----:B------:R-:W-:Y:S02]  /*ce90*/  FMNMX3 R18, R18, R59, R60, !PT ;  /* 0x0000003b12127276 */ /* 0x000fe4000780003c */
[----:B------:R-:W-:Y:S01]  /*cea0*/  LOP3.LUT P4, RZ, R19, 0x1, RZ, 0xc0, !PT ;  /* 0x0000000113ff7812 */ /* 0x000fe2000788c0ff */
[----:B------:R-:W-:Y:S01]  /*ceb0*/  FMUL R19, R67, UR62 ;  /* 0x0000003e43137c20 */ /* 0x000fe20008400000 */
[----:B------:R-:W-:-:S02]  /*cec0*/  FSEL R66, R17, -INF , !P2 ;  /* 0xff80000011427808 */ /* 0x000fc40005000000 */
[----:B------:R-:W-:Y:S02]  /*ced0*/  FSEL R63, R63, -INF , !P5 ;  /* 0xff8000003f3f7808 */ /* 0x000fe40006800000 */
[----:B------:R-:W-:Y:S02]  /*cee0*/  FMNMX3 R18, R18, R61, R65, !PT ;  /* 0x0000003d12127276 */ /* 0x000fe40007800041 */
[----:B------:R-:W-:Y:S02]  /*cef0*/  FSEL R64, R64, -INF , !P4 ;  /* 0xff80000040407808 */ /* 0x000fe40006000000 */
[----:B------:R-:W-:Y:S02]  /*cf00*/  FSEL R62, R62, -INF , !P3 ;  /* 0xff8000003e3e7808 */ /* 0x000fe40005800000 */
[----:B------:R-:W-:Y:S02]  /*cf10*/  FMNMX3 R18, R18, R66, R63, !PT ;  /* 0x0000004212127276 */ /* 0x000fe4000780003f */
[----:B------:R-:W-:-:S02]  /*cf20*/  FSEL R19, R19, -INF , !P0 ;  /* 0xff80000013137808 */ /* 0x000fc40004000000 */
[----:B------:R-:W-:Y:S02]  /*cf30*/  FMNMX3 R18, R18, R64, R62, !PT ;  /* 0x0000004012127276 */ /* 0x000fe4000780003e */
[----:B------:R-:W-:Y:S02]  /*cf40*/  IADD3 RZ, P1, PT, R70, UR54, RZ ;  /* 0x0000003646ff7c10 */ /* 0x000fe4000ff3e0ff */
[----:B------:R-:W-:-:S05]  /*cf50*/  FMNMX R118, R19, R18, !PT ;  /* 0x0000001213767209 */ /* 0x000fca0007800000 */
[----:B------:R-:W1:Y:S02]  /*cf60*/  SHFL.BFLY PT, R17, R118, 0x10, 0x1f ;  /* 0x0e001f0076117f89 */ /* 0x000e6400000e0000 */
[----:B-1----:R-:W-:-:S05]  /*cf70*/  FMNMX3 R118, R118, R17, R170, !PT ;  /* 0x0000001176767276 */ /* 0x002fca00078000aa */
[--C-:B------:R-:W-:Y:S01]  /*cf80*/  FADD R4, R4, -R118.reuse ;  /* 0x8000007604047221 */ /* 0x100fe20000000000 */
[----:B------:R-:W-:Y:S01]  /*cf90*/  FADD R13, R13, -R118 ;  /* 0x800000760d0d7221 */ /* 0x000fe20000000000 */
[----:B------:R-:W-:Y:S01]  /*cfa0*/  FADD R170, -R118, R170 ;  /* 0x000000aa76aa7221 */ /* 0x000fe20000000100 */
[--C-:B------:R-:W-:Y:S01]  /*cfb0*/  FADD R28, R28, -R118.reuse ;  /* 0x800000761c1c7221 */ /* 0x100fe20000000000 */
[----:B------:R-:W-:Y:S01]  /*cfc0*/  FMUL R4, R4, 1.4426950216293334961 ;  /* 0x3fb8aa3b04047820 */ /* 0x000fe20000400000 */
[----:B------:R-:W-:Y:S01]  /*cfd0*/  FMUL R13, R13, 1.4426950216293334961 ;  /* 0x3fb8aa3b0d0d7820 */ /* 0x000fe20000400000 */
[--C-:B------:R-:W-:Y:S01]  /*cfe0*/  FADD R184, R184, -R118.reuse ;  /* 0x80000076b8b87221 */ /* 0x100fe20000000000 */
[--C-:B------:R-:W-:Y:S01]  /*cff0*/  FADD R5, R5, -R118.reuse ;  /* 0x8000007605057221 */ /* 0x100fe20000000000 */
[----:B------:R1:W-:Y:S01]  /*d000*/  MUFU.EX2 R18, R4 ;  /* 0x0000000400127308 */ /* 0x0003e20000000800 */
[----:B------:R-:W-:Y:S01]  /*d010*/  FMUL R170, R170, 1.4426950216293334961 ;  /* 0x3fb8aa3baaaa7820 */ /* 0x000fe20000400000 */
[--C-:B------:R-:W-:Y:S01]  /*d020*/  FADD R6, R6, -R118.reuse ;  /* 0x8000007606067221 */ /* 0x100fe20000000000 */
[----:B------:R-:W-:Y:S01]  /*d030*/  FMUL R5, R5, 1.4426950216293334961 ;  /* 0x3fb8aa3b05057820 */ /* 0x000fe20000400000 */
[--C-:B------:R-:W-:Y:S01]  /*d040*/  FADD R7, R7, -R118.reuse ;  /* 0x8000007607077221 */ /* 0x100fe20000000000 */
[--C-:B------:R-:W-:Y:S01]  /*d050*/  FADD R8, R8, -R118.reuse ;  /* 0x8000007608087221 */ /* 0x100fe20000000000 */
[----:B------:R-:W-:Y:S01]  /*d060*/  FMUL R6, R6, 1.4426950216293334961 ;  /* 0x3fb8aa3b06067820 */ /* 0x000fe20000400000 */
[--C-:B------:R-:W-:Y:S01]  /*d070*/  FADD R9, R9, -R118.reuse ;  /* 0x8000007609097221 */ /* 0x100fe20000000000 */
[----:B------:R2:W-:Y:S01]  /*d080*/  MUFU.EX2 R178, R13 ;  /* 0x0000000d00b27308 */ /* 0x0005e20000000800 */
[--C-:B-1----:R-:W-:Y:S01]  /*d090*/  FADD R4, R180, -R118.reuse ;  /* 0x80000076b4047221 */ /* 0x102fe20000000000 */
[----:B------:R-:W-:Y:S01]  /*d0a0*/  FMUL R7, R7, 1.4426950216293334961 ;  /* 0x3fb8aa3b07077820 */ /* 0x000fe20000400000 */
[----:B------:R-:W-:Y:S01]  /*d0b0*/  FMUL R8, R8, 1.4426950216293334961 ;  /* 0x3fb8aa3b08087820 */ /* 0x000fe20000400000 */
[----:B------:R-:W-:Y:S01]  /*d0c0*/  FMUL R9, R9, 1.4426950216293334961 ;  /* 0x3fb8aa3b09097820 */ /* 0x000fe20000400000 */
[----:B------:R-:W-:Y:S01]  /*d0d0*/  FMUL R4, R4, 1.4426950216293334961 ;  /* 0x3fb8aa3b04047820 */ /* 0x000fe20000400000 */
[--C-:B------:R-:W-:Y:S01]  /*d0e0*/  FADD R10, R10, -R118.reuse ;  /* 0x800000760a0a7221 */ /* 0x100fe20000000000 */
[--C-:B------:R-:W-:Y:S01]  /*d0f0*/  FADD R11, R11, -R118.reuse ;  /* 0x800000760b0b7221 */ /* 0x100fe20000000000 */
[----:B------:R-:W0:Y:S01]  /*d100*/  MUFU.EX2 R170, R170 ;  /* 0x000000aa00aa7308 */ /* 0x000e220000000800 */
[----:B--2---:R-:W-:Y:S01]  /*d110*/  FMUL R13, R28, 1.4426950216293334961 ;  /* 0x3fb8aa3b1c0d7820 */ /* 0x004fe20000400000 */
[----:B------:R-:W-:Y:S01]  /*d120*/  FMUL R28, R184, 1.4426950216293334961 ;  /* 0x3fb8aa3bb81c7820 */ /* 0x000fe20000400000 */
[--C-:B------:R-:W-:Y:S01]  /*d130*/  FADD R184, R37, -R118.reuse ;  /* 0x8000007625b87221 */ /* 0x100fe20000000000 */
[----:B------:R-:W-:Y:S01]  /*d140*/  FMUL R10, R10, 1.4426950216293334961 ;  /* 0x3fb8aa3b0a0a7820 */ /* 0x000fe20000400000 */
[----:B------:R-:W-:Y:S01]  /*d150*/  FMUL R11, R11, 1.4426950216293334961 ;  /* 0x3fb8aa3b0b0b7820 */ /* 0x000fe20000400000 */
[--C-:B------:R-:W-:Y:S01]  /*d160*/  FADD R12, R12, -R118.reuse ;  /* 0x800000760c0c7221 */ /* 0x100fe20000000000 */
[--C-:B------:R-:W-:Y:S01]  /*d170*/  FADD R14, R14, -R118.reuse ;  /* 0x800000760e0e7221 */ /* 0x100fe20000000000 */
[----:B------:R1:W-:Y:S01]  /*d180*/  MUFU.EX2 R35, R4 ;  /* 0x0000000400237308 */ /* 0x0003e20000000800 */
[--C-:B------:R-:W-:Y:S01]  /*d190*/  FADD R15, R15, -R118.reuse ;  /* 0x800000760f0f7221 */ /* 0x100fe20000000000 */
[----:B------:R-:W-:Y:S01]  /*d1a0*/  FMUL R12, R12, 1.4426950216293334961 ;  /* 0x3fb8aa3b0c0c7820 */ /* 0x000fe20000400000 */
[----:B------:R-:W-:Y:S01]  /*d1b0*/  FMUL R14, R14, 1.4426950216293334961 ;  /* 0x3fb8aa3b0e0e7820 */ /* 0x000fe20000400000 */
[--C-:B------:R-:W-:Y:S01]  /*d1c0*/  FADD R16, R16, -R118.reuse ;  /* 0x8000007610107221 */ /* 0x100fe20000000000 */
[----:B------:R-:W-:Y:S01]  /*d1d0*/  FMUL R15, R15, 1.4426950216293334961 ;  /* 0x3fb8aa3b0f0f7820 */ /* 0x000fe20000400000 */
[--C-:B------:R-:W-:Y:S01]  /*d1e0*/  FADD R171, R171, -R118.reuse ;  /* 0x80000076abab7221 */ /* 0x100fe20000000000 */
[----:B------:R-:W-:Y:S01]  /*d1f0*/  FADD R172, R172, -R118 ;  /* 0x80000076acac7221 */ /* 0x000fe20000000000 */
[----:B------:R2:W3:Y:S01]  /*d200*/  MUFU.EX2 R176, R5 ;  /* 0x0000000500b07308 */ /* 0x0004e20000000800 */
[----:B-1----:R-:W-:Y:S01]  /*d210*/  SHF.R.U32.HI R4, RZ, 0x2, R44 ;  /* 0x00000002ff047819 */ /* 0x002fe2000001162c */
[----:B------:R-:W-:Y:S01]  /*d220*/  FMUL R16, R16, 1.4426950216293334961 ;  /* 0x3fb8aa3b10107820 */ /* 0x000fe20000400000 */
[----:B------:R-:W-:Y:S01]  /*d230*/  FMUL R171, R171, 1.4426950216293334961 ;  /* 0x3fb8aa3babab7820 */ /* 0x000fe20000400000 */
[----:B------:R-:W-:Y:S01]  /*d240*/  FMUL R33, R172, 1.4426950216293334961 ;  /* 0x3fb8aa3bac217820 */ /* 0x000fe20000400000 */
[----:B------:R-:W-:Y:S01]  /*d250*/  LOP3.LUT R4, R4, 0x38, RZ, 0xc0, !PT ;  /* 0x0000003804047812 */ /* 0x000fe200078ec0ff */
[--C-:B------:R-:W-:Y:S01]  /*d260*/  FADD R173, R173, -R118.reuse ;  /* 0x80000076adad7221 */ /* 0x100fe20000000000 */
[----:B------:R-:W-:Y:S01]  /*d270*/  FADD R20, R20, -R118 ;  /* 0x8000007614147221 */ /* 0x000fe20000000000 */
[----:B------:R-:W1:Y:S01]  /*d280*/  MUFU.EX2 R27, R6 ;  /* 0x00000006001b7308 */ /* 0x000e620000000800 */
[--C-:B------:R-:W-:Y:S01]  /*d290*/  LOP3.LUT R4, R4, 0x1f, R44.reuse, 0xf8, !PT ;  /* 0x0000001f04047812 */ /* 0x100fe200078ef82c */
[----:B------:R-:W-:Y:S01]  /*d2a0*/  FMUL R49, R173, 1.4426950216293334961 ;  /* 0x3fb8aa3bad317820 */ /* 0x000fe20000400000 */
[----:B--2---:R-:W-:Y:S01]  /*d2b0*/  SHF.R.U32.HI R5, RZ, 0x1, R44 ;  /* 0x00000001ff057819 */ /* 0x004fe2000001162c */
[--C-:B------:R-:W-:Y:S01]  /*d2c0*/  FADD R21, R21, -R118.reuse ;  /* 0x8000007615157221 */ /* 0x100fe20000000000 */
[----:B------:R-:W-:Y:S01]  /*d2d0*/  FADD R23, R23, -R118 ;  /* 0x8000007617177221 */ /* 0x000fe20000000000 */
[----:B------:R-:W-:-:S02]  /*d2e0*/  IMAD.SHL.U32 R37, R4, 0x10, RZ ;  /* 0x0000001004257824 */ /* 0x000fc400078e00ff */
[--C-:B------:R-:W-:Y:S01]  /*d2f0*/  FADD R24, R24, -R118.reuse ;  /* 0x8000007618187221 */ /* 0x100fe20000000000 */
[----:B------:R-:W2:Y:S01]  /*d300*/  MUFU.EX2 R22, R7 ;  /* 0x0000000700167308 */ /* 0x000ea20000000800 */
[----:B------:R-:W-:Y:S01]  /*d310*/  FMUL R21, R21, 1.4426950216293334961 ;  /* 0x3fb8aa3b15157820 */ /* 0x000fe20000400000 */
[----:B------:R-:W-:Y:S01]  /*d320*/  FMUL R23, R23, 1.4426950216293334961 ;  /* 0x3fb8aa3b17177820 */ /* 0x000fe20000400000 */
[----:B------:R-:W-:Y:S01]  /*d330*/  LOP3.LUT R4, R37, 0x1b0, RZ, 0xc0, !PT ;  /* 0x000001b025047812 */ /* 0x000fe200078ec0ff */
[--C-:B------:R-:W-:Y:S01]  /*d340*/  FADD R25, R25, -R118.reuse ;  /* 0x8000007619197221 */ /* 0x100fe20000000000 */
[--C-:B------:R-:W-:Y:S01]  /*d350*/  FADD R26, R26, -R118.reuse ;  /* 0x800000761a1a7221 */ /* 0x100fe20000000000 */
[----:B------:R-:W-:Y:S01]  /*d360*/  FADD R182, R182, -R118 ;  /* 0x80000076b6b67221 */ /* 0x000fe20000000000 */
[----:B------:R-:W-:Y:S01]  /*d370*/  LOP3.LUT R4, R4, 0x40, R5, 0xf8, !PT ;  /* 0x0000004004047812 */ /* 0x000fe200078ef805 */
[----:B------:R-:W4:Y:S01]  /*d380*/  MUFU.EX2 R36, R8 ;  /* 0x0000000800247308 */ /* 0x000f220000000800 */
[----:B------:R-:W-:Y:S01]  /*d390*/  FMUL R25, R25, 1.4426950216293334961 ;  /* 0x3fb8aa3b19197820 */ /* 0x000fe20000400000 */
[----:B------:R-:W-:Y:S01]  /*d3a0*/  FMUL R26, R26, 1.4426950216293334961 ;  /* 0x3fb8aa3b1a1a7820 */ /* 0x000fe20000400000 */
[----:B------:R-:W-:Y:S01]  /*d3b0*/  FMUL R47, R182, 1.4426950216293334961 ;  /* 0x3fb8aa3bb62f7820 */ /* 0x000fe20000400000 */
[----:B------:R-:W-:-:S02]  /*d3c0*/  VIADD R4, R4, UR13 ;  /* 0x0000000d04047c36 */ /* 0x000fc40008000000 */
[--C-:B------:R-:W-:Y:S01]  /*d3d0*/  FADD R183, R183, -R118.reuse ;  /* 0x80000076b7b77221 */ /* 0x100fe20000000000 */
[--C-:B------:R-:W-:Y:S01]  /*d3e0*/  FADD R215, R215, -R118.reuse ;  /* 0x80000076d7d77221 */ /* 0x100fe20000000000 */
[--C-:B------:R-:W-:Y:S01]  /*d3f0*/  FADD R30, R30, -R118.reuse ;  /* 0x800000761e1e7221 */ /* 0x100fe20000000000 */
[----:B------:R-:W5:Y:S01]  /*d400*/  MUFU.EX2 R177, R9 ;  /* 0x0000000900b17308 */ /* 0x000f620000000800 */
[----:B0-----:R3:W-:Y:S01]  /*d410*/  STSM.16.M88 [R4+0xc000], R170 ;  /* 0x00c000aa04007844 */ /* 0x0017e20000000000 */
[----:B------:R-:W-:Y:S01]  /*d420*/  FMUL R182, R183, 1.4426950216293334961 ;  /* 0x3fb8aa3bb7b67820 */ /* 0x000fe20000400000 */
[--C-:B------:R-:W-:Y:S01]  /*d430*/  FADD R216, R216, -R118.reuse ;  /* 0x80000076d8d87221 */ /* 0x100fe20000000000 */
[----:B------:R-:W-:Y:S01]  /*d440*/  FMUL R30, R30, 1.4426950216293334961 ;  /* 0x3fb8aa3b1e1e7820 */ /* 0x000fe20000400000 */
[--C-:B------:R-:W-:Y:S01]  /*d450*/  FADD R31, R31, -R118.reuse ;  /* 0x800000761f1f7221 */ /* 0x100fe20000000000 */
[----:B------:R-:W-:Y:S01]  /*d460*/  FADD R185, R185, -R118 ;  /* 0x80000076b9b97221 */ /* 0x000fe20000000000 */
[----:B------:R-:W-:Y:S01]  /*d470*/  FMUL R184, R184, 1.4426950216293334961 ;  /* 0x3fb8aa3bb8b87820 */ /* 0x000fe20000400000 */
[----:B------:R0:W5:Y:S01]  /*d480*/  MUFU.EX2 R34, R10 ;  /* 0x0000000a00227308 */ /* 0x0001620000000800 */
[----:B------:R-:W-:Y:S01]  /*d490*/  FMUL R31, R31, 1.4426950216293334961 ;  /* 0x3fb8aa3b1f1f7820 */ /* 0x000fe20000400000 */
[----:B------:R-:W-:Y:S01]  /*d4a0*/  FMUL R45, R185, 1.4426950216293334961 ;  /* 0x3fb8aa3bb92d7820 */ /* 0x000fe20000400000 */
[----:B---3--:R-:W-:Y:S01]  /*d4b0*/  FADD R4, R18, R176 ;  /* 0x000000b012047221 */ /* 0x008fe20000000000 */
[--C-:B------:R-:W-:Y:S01]  /*d4c0*/  FADD R38, R38, -R118.reuse ;  /* 0x8000007626267221 */ /* 0x100fe20000000000 */
[--C-:B------:R-:W-:Y:S01]  /*d4d0*/  FADD R39, R39, -R118.reuse ;  /* 0x8000007627277221 */ /* 0x100fe20000000000 */
[----:B------:R-:W-:Y:S01]  /*d4e0*/  FADD R40, R40, -R118 ;  /* 0x8000007628287221 */ /* 0x000fe20000000000 */
[----:B-1----:R-:W-:Y:S01]  /*d4f0*/  FADD R4, R27, R4 ;  /* 0x000000041b047221 */ /* 0x002fe20000000000 */
[----:B------:R1:W3:Y:S01]  /*d500*/  MUFU.EX2 R51, R11 ;  /* 0x0000000b00337308 */ /* 0x0002e20000000800 */
[----:B0-----:R-:W-:Y:S01]  /*d510*/  FADD R10, R186, -R118 ;  /* 0x80000076ba0a7221 */ /* 0x001fe20000000000 */
[----:B------:R-:W-:Y:S01]  /*d520*/  FMUL R39, R39, 1.4426950216293334961 ;  /* 0x3fb8aa3b27277820 */ /* 0x000fe20000400000 */
[----:B--2---:R-:W-:Y:S01]  /*d530*/  FADD R4, R22, R4 ;  /* 0x0000000416047221 */ /* 0x004fe20000000000 */
[--C-:B------:R-:W-:Y:S01]  /*d540*/  FADD R41, R41, -R118.reuse ;  /* 0x8000007629297221 */ /* 0x100fe20000000000 */
[----:B------:R-:W-:Y:S01]  /*d550*/  FMUL R10, R10, 1.4426950216293334961 ;  /* 0x3fb8aa3b0a0a7820 */ /* 0x000fe20000400000 */
[----:B------:R-:W-:Y:S01]  /*d560*/  FADD R42, R42, -R118 ;  /* 0x800000762a2a7221 */ /* 0x000fe20000000000 */
[----:B----4-:R-:W-:Y:S01]  /*d570*/  FADD R4, R36, R4 ;  /* 0x0000000424047221 */ /* 0x010fe20000000000 */
[----:B------:R0:W2:Y:S01]  /*d580*/  MUFU.EX2 R17, R12 ;  /* 0x0000000c00117308 */ /* 0x0000a20000000800 */
[----:B-1----:R-:W-:Y:S01]  /*d590*/  FMUL R11, R40, 1.4426950216293334961 ;  /* 0x3fb8aa3b280b7820 */ /* 0x002fe20000400000 */
[----:B------:R-:W-:Y:S01]  /*d5a0*/  FMUL R41, R41, 1.4426950216293334961 ;  /* 0x3fb8aa3b29297820 */ /* 0x000fe20000400000 */
[----:B-----5:R-:W-:Y:S01]  /*d5b0*/  FADD R4, R177, R4 ;  /* 0x00000004b1047221 */ /* 0x020fe20000000000 */
[--C-:B------:R-:W-:Y:S01]  /*d5c0*/  FADD R43, R43, -R118.reuse ;  /* 0x800000762b2b7221 */ /* 0x100fe20000000000 */
[--C-:B------:R-:W-:Y:S01]  /*d5d0*/  FADD R187, R187, -R118.reuse ;  /* 0x80000076bbbb7221 */ /* 0x100fe20000000000 */
[----:B------:R-:W-:Y:S01]  /*d5e0*/  FADD R188, R188, -R118 ;  /* 0x80000076bcbc7221 */ /* 0x000fe20000000000 */
[----:B------:R-:W-:Y:S01]  /*d5f0*/  FADD R4, R34, R4 ;  /* 0x0000000422047221 */ /* 0x000fe20000000000 */
[----:B------:R1:W4:Y:S01]  /*d600*/  MUFU.EX2 R32, R14 ;  /* 0x0000000e00207308 */ /* 0x0003220000000800 */
[----:B0-----:R-:W-:Y:S01]  /*d610*/  FMUL R12, R216, 1.4426950216293334961 ;  /* 0x3fb8aa3bd80c7820 */ /* 0x001fe20000400000 */
[----:B------:R-:W-:Y:S01]  /*d620*/  FMUL R43, R43, 1.4426950216293334961 ;  /* 0x3fb8aa3b2b2b7820 */ /* 0x000fe20000400000 */
[----:B---3--:R-:W-:Y:S01]  /*d630*/  FADD R4, R51, R4 ;  /* 0x0000000433047221 */ /* 0x008fe20000000000 */
[----:B------:R-:W-:Y:S01]  /*d640*/  FMUL R9, R187, 1.4426950216293334961 ;  /* 0x3fb8aa3bbb097820 */ /* 0x000fe20000400000 */
[----:B------:R-:W-:Y:S01]  /*d650*/  FMUL R186, R188, 1.4426950216293334961 ;  /* 0x3fb8aa3bbcba7820 */ /* 0x000fe20000400000 */
[--C-:B------:R-:W-:Y:S01]  /*d660*/  FADD R189, R189, -R118.reuse ;  /* 0x80000076bdbd7221 */ /* 0x100fe20000000000 */
[----:B------:R-:W-:Y:S01]  /*d670*/  FADD R190, R190, -R118 ;  /* 0x80000076bebe7221 */ /* 0x000fe20000000000 */
[----:B------:R0:W3:Y:S01]  /*d680*/  MUFU.EX2 R50, R15 ;  /* 0x0000000f00327308 */ /* 0x0000e20000000800 */
[----:B--2---:R-:W-:Y:S01]  /*d690*/  FADD R4, R17, R4 ;  /* 0x0000000411047221 */ /* 0x004fe20000000000 */
[----:B-1----:R-:W-:Y:S01]  /*d6a0*/  FMUL R14, R20, 1.4426950216293334961 ;  /* 0x3fb8aa3b140e7820 */ /* 0x002fe20000400000 */
[--C-:B------:R-:W-:Y:S01]  /*d6b0*/  FADD R191, R191, -R118.reuse ;  /* 0x80000076bfbf7221 */ /* 0x100fe20000000000 */
[----:B------:R-:W-:Y:S01]  /*d6c0*/  FADD R212, R212, -R118 ;  /* 0x80000076d4d47221 */ /* 0x000fe20000000000 */
[----:B------:R-:W-:Y:S01]  /*d6d0*/  FADD R4, R178, R4 ;  /* 0x00000004b2047221 */ /* 0x000fe20000000000 */
[----:B------:R-:W-:Y:S01]  /*d6e0*/  FADD R213, R213, -R118 ;  /* 0x80000076d5d57221 */ /* 0x000fe20000000000 */
[----:B------:R-:W-:Y:S01]  /*d6f0*/  FMUL R8, R191, 1.4426950216293334961 ;  /* 0x3fb8aa3bbf087820 */ /* 0x000fe20000400000 */
[----:B------:R-:W1:Y:S01]  /*d700*/  MUFU.EX2 R16, R16 ;  /* 0x0000001000107308 */ /* 0x000e620000000800 */
[----:B----4-:R-:W-:Y:S01]  /*d710*/  FADD R4, R32, R4 ;  /* 0x0000000420047221 */ /* 0x010fe20000000000 */
[----:B0-----:R-:W-:Y:S01]  /*d720*/  FMUL R15, R24, 1.4426950216293334961 ;  /* 0x3fb8aa3b180f7820 */ /* 0x001fe20000400000 */
[----:B------:R-:W-:Y:S01]  /*d730*/  FMUL R24, R42, 1.4426950216293334961 ;  /* 0x3fb8aa3b2a187820 */ /* 0x000fe20000400000 */
[----:B------:R-:W-:Y:S01]  /*d740*/  FMUL R42, R190, 1.4426950216293334961 ;  /* 0x3fb8aa3bbe2a7820 */ /* 0x000fe20000400000 */
[----:B------:R-:W-:Y:S01]  /*d750*/  FMUL R187, R212, 1.4426950216293334961 ;  /* 0x3fb8aa3bd4bb7820 */ /* 0x000fe20000400000 */
[--C-:B------:R-:W-:Y:S01]  /*d760*/  FADD R214, R214, -R118.reuse ;  /* 0x80000076d6d67221 */ /* 0x100fe20000000000 */
[----:B------:R-:W-:Y:S01]  /*d770*/  FADD R52, R52, -R118 ;  /* 0x8000007634347221 */ /* 0x000fe20000000000 */
[----:B------:R-:W0:Y:S01]  /*d780*/  MUFU.EX2 R179, R171 ;  /* 0x000000ab00b37308 */ /* 0x000e220000000800 */
[----:B---3--:R-:W-:Y:S01]  /*d790*/  FADD R4, R50, R4 ;  /* 0x0000000432047221 */ /* 0x008fe20000000000 */
[--C-:B------:R-:W-:Y:S01]  /*d7a0*/  FADD R53, R53, -R118.reuse ;  /* 0x8000007635357221 */ /* 0x100fe20000000000 */
[----:B------:R-:W-:Y:S01]  /*d7b0*/  FMUL R6, R52, 1.4426950216293334961 ;  /* 0x3fb8aa3b34067820 */ /* 0x000fe20000400000 */
[--C-:B------:R-:W-:Y:S01]  /*d7c0*/  FADD R54, R54, -R118.reuse ;  /* 0x8000007636367221 */ /* 0x100fe20000000000 */
[--C-:B------:R-:W-:Y:S01]  /*d7d0*/  FADD R55, R55, -R118.reuse ;  /* 0x8000007637377221 */ /* 0x100fe20000000000 */
[----:B------:R-:W-:Y:S01]  /*d7e0*/  FMUL R53, R53, 1.4426950216293334961 ;  /* 0x3fb8aa3b35357820 */ /* 0x000fe20000400000 */
[----:B------:R-:W-:Y:S01]  /*d7f0*/  FADD R56, R56, -R118 ;  /* 0x8000007638387221 */ /* 0x000fe20000000000 */
[----:B------:R-:W2:Y:S01]  /*d800*/  MUFU.EX2 R33, R33 ;  /* 0x0000002100217308 */ /* 0x000ea20000000800 */
[----:B-1----:R-:W-:Y:S01]  /*d810*/  FADD R4, R16, R4 ;  /* 0x0000000410047221 */ /* 0x002fe20000000000 */
[----:B------:R-:W-:Y:S01]  /*d820*/  FMUL R40, R55, 1.4426950216293334961 ;  /* 0x3fb8aa3b37287820 */ /* 0x000fe20000400000 */
[----:B------:R-:W-:Y:S01]  /*d830*/  FMUL R7, R56, 1.4426950216293334961 ;  /* 0x3fb8aa3b38077820 */ /* 0x000fe20000400000 */
[--C-:B------:R-:W-:Y:S01]  /*d840*/  FADD R57, R57, -R118.reuse ;  /* 0x8000007639397221 */ /* 0x100fe20000000000 */
[--C-:B------:R-:W-:Y:S01]  /*d850*/  FADD R58, R58, -R118.reuse ;  /* 0x800000763a3a7221 */ /* 0x100fe20000000000 */
[--C-:B------:R-:W-:Y:S01]  /*d860*/  FADD R59, R59, -R118.reuse ;  /* 0x800000763b3b7221 */ /* 0x100fe20000000000 */
[----:B------:R-:W-:Y:S01]  /*d870*/  FADD R60, R60, -R118 ;  /* 0x800000763c3c7221 */ /* 0x000fe20000000000 */
[----:B------:R-:W1:Y:S01]  /*d880*/  MUFU.EX2 R49, R49 ;  /* 0x0000003100317308 */ /* 0x000e620000000800 */
[----:B0-----:R-:W-:Y:S01]  /*d890*/  FADD R4, R179, R4 ;  /* 0x00000004b3047221 */ /* 0x001fe20000000000 */
[----:B------:R-:W-:Y:S01]  /*d8a0*/  FMUL R57, R57, 1.4426950216293334961 ;  /* 0x3fb8aa3b39397820 */ /* 0x000fe20000400000 */
[----:B------:R-:W-:Y:S01]  /*d8b0*/  FMUL R20, R58, 1.4426950216293334961 ;  /* 0x3fb8aa3b3a147820 */ /* 0x000fe20000400000 */
[----:B------:R-:W-:Y:S01]  /*d8c0*/  FMUL R5, R60, 1.4426950216293334961 ;  /* 0x3fb8aa3b3c057820 */ /* 0x000fe20000400000 */
[--C-:B------:R-:W-:Y:S01]  /*d8d0*/  FADD R61, R61, -R118.reuse ;  /* 0x800000763d3d7221 */ /* 0x100fe20000000000 */
[--C-:B------:R-:W-:Y:S01]  /*d8e0*/  FADD R65, R65, -R118.reuse ;  /* 0x8000007641417221 */ /* 0x100fe20000000000 */
[----:B------:R-:W-:Y:S01]  /*d8f0*/  FADD R66, R66, -R118 ;  /* 0x8000007642427221 */ /* 0x000fe20000000000 */
[----:B------:R-:W0:Y:S01]  /*d900*/  MUFU.EX2 R14, R14 ;  /* 0x0000000e000e7308 */ /* 0x000e220000000800 */
[----:B--2---:R-:W-:Y:S01]  /*d910*/  FADD R4, R33, R4 ;  /* 0x0000000421047221 */ /* 0x004fe20000000000 */
[----:B------:R-:W-:Y:S01]  /*d920*/  FMUL R61, R61, 1.4426950216293334961 ;  /* 0x3fb8aa3b3d3d7820 */ /* 0x000fe20000400000 */
[----:B------:R-:W-:Y:S01]  /*d930*/  LOP3.LUT R172, R37, 0x1f0, RZ, 0xc0, !PT ;  /* 0x000001f025ac7812 */ /* 0x000fe200078ec0ff */
[----:B------:R-:W-:Y:S01]  /*d940*/  BAR.SYNC.DEFER_BLOCKING 0x0 ;  /* 0x0000000000007b1d */ /* 0x000fe20000010000 */
[----:B------:R-:W-:-:S02]  /*d950*/  IMAD.U32 R37, RZ, RZ, UR6 ;  /* 0x00000006ff257e24 */ /* 0x000fc4000f8e00ff */
[--C-:B------:R-:W-:Y:S01]  /*d960*/  FADD R63, R63, -R118.reuse ;  /* 0x800000763f3f7221 */ /* 0x100fe20000000000 */
[--C-:B------:R-:W-:Y:S01]  /*d970*/  FADD R191, R64, -R118.reuse ;  /* 0x8000007640bf7221 */ /* 0x100fe20000000000 */
[----:B------:R-:W-:Y:S01]  /*d980*/  FADD R62, R62, -R118 ;  /* 0x800000763e3e7221 */ /* 0x000fe20000000000 */
[----:B-1----:R-:W-:Y:S01]  /*d990*/  FADD R4, R49, R4 ;  /* 0x0000000431047221 */ /* 0x002fe20000000000 */
[----:B------:R1:W2:Y:S01]  /*d9a0*/  MUFU.EX2 R180, R21 ;  /* 0x0000001500b47308 */ /* 0x0002a20000000800 */
[----:B------:R-:W-:Y:S01]  /*d9b0*/  FMUL R63, R63, 1.4426950216293334961 ;  /* 0x3fb8aa3b3f3f7820 */ /* 0x000fe20000400000 */
[----:B------:R-:W-:Y:S01]  /*d9c0*/  FMUL R191, R191, 1.4426950216293334961 ;  /* 0x3fb8aa3bbfbf7820 */ /* 0x000fe20000400000 */
[----:B------:R-:W-:Y:S01]  /*d9d0*/  FMUL R62, R62, 1.4426950216293334961 ;  /* 0x3fb8aa3b3e3e7820 */ /* 0x000fe20000400000 */
[----:B0-----:R-:W-:-:S04]  /*d9e0*/  FADD R4, R14, R4 ;  /* 0x000000040e047221 */ /* 0x001fc80000000000 */
[----:B------:R0:W3:Y:S01]  /*d9f0*/  MUFU.EX2 R48, R23 ;  /* 0x0000001700307308 */ /* 0x0000e20000000800 */
[----:B-1----:R-:W-:-:S07]  /*da00*/  FMUL R21, R215, 1.4426950216293334961 ;  /* 0x3fb8aa3bd7157820 */ /* 0x002fce0000400000 */
[----:B------:R-:W1:Y:S01]  /*da10*/  MUFU.EX2 R15, R15 ;  /* 0x0000000f000f7308 */ /* 0x000e620000000800 */
[----:B--2---:R-:W-:Y:S01]  /*da20*/  FADD R4, R180, R4 ;  /* 0x00000004b4047221 */ /* 0x004fe20000000000 */
[----:B0-----:R-:W-:Y:S01]  /*da30*/  FMUL R23, R213, 1.4426950216293334961 ;  /* 0x3fb8aa3bd5177820 */ /* 0x001fe20000400000 */
[----:B------:R-:W0:Y:S01]  /*da40*/  LDSM.16.M88 R172, [R172+UR13+0xc000] ;  /* 0x00c0000dacac783b */ /* 0x000e220008000000 */
[----:B------:R2:W4:Y:S01]  /*da50*/  SYNCS.PHASECHK.TRANS64.TRYWAIT P0, [UR16], R37 ;  /* 0x00000025ff0075a7 */ /* 0x0005220008001110 */
[----:B------:R-:W-:-:S03]  /*da60*/  FADD R4, R35, R4 ;  /* 0x0000000423047221 */ /* 0x000fc60000000000 */
[----:B------:R5:W5:Y:S01]  /*da70*/  MUFU.EX2 R181, R25 ;  /* 0x0000001900b57308 */ /* 0x000b620000000800 */
[----:B---3--:R-:W-:Y:S01]  /*da80*/  FADD R4, R48, R4 ;  /* 0x0000000430047221 */ /* 0x008fe20000000000 */
[----:B--2---:R-:W-:-:S06]  /*da90*/  FADD R37, R19, -R118 ;  /* 0x8000007613257221 */ /* 0x004fcc0000000000 */
[----:B------:R2:W3:Y:S01]  /*daa0*/  MUFU.EX2 R29, R26 ;  /* 0x0000001a001d7308 */ /* 0x0004e20000000800 */
[----:B-1----:R-:W-:Y:S01]  /*dab0*/  FADD R4, R15, R4 ;  /* 0x000000040f047221 */ /* 0x002fe20000000000 */
[----:B-----5:R-:W-:Y:S01]  /*dac0*/  FMUL R25, R54, 1.4426950216293334961 ;  /* 0x3fb8aa3b36197820 */ /* 0x020fe20000400000 */
[----:B------:R-:W-:-:S05]  /*dad0*/  FMUL R37, R37, 1.4426950216293334961 ;  /* 0x3fb8aa3b25257820 */ /* 0x000fca0000400000 */
[----:B------:R-:W1:Y:S01]  /*dae0*/  MUFU.EX2 R47, R47 ;  /* 0x0000002f002f7308 */ /* 0x000e620000000800 */
[----:B------:R-:W-:Y:S01]  /*daf0*/  FADD R4, R181, R4 ;  /* 0x00000004b5047221 */ /* 0x000fe20000000000 */
[----:B--2---:R-:W-:-:S06]  /*db00*/  FMUL R26, R65, 1.4426950216293334961 ;  /* 0x3fb8aa3b411a7820 */ /* 0x004fcc0000400000 */
[----:B------:R-:W2:Y:S01]  /*db10*/  MUFU.EX2 R13, R13 ;  /* 0x0000000d000d7308 */ /* 0x000ea20000000800 */
[----:B---3--:R-:W-:-:S07]  /*db20*/  FADD R4, R29, R4 ;  /* 0x000000041d047221 */ /* 0x008fce0000000000 */
[----:B------:R-:W3:Y:S01]  /*db30*/  MUFU.EX2 R182, R182 ;  /* 0x000000b600b67308 */ /* 0x000ee20000000800 */
[----:B-1----:R-:W-:-:S07]  /*db40*/  FADD R4, R47, R4 ;  /* 0x000000042f047221 */ /* 0x002fce0000000000 */
[----:B------:R-:W1:Y:S01]  /*db50*/  MUFU.EX2 R21, R21 ;  /* 0x0000001500157308 */ /* 0x000e620000000800 */
[----:B--2---:R-:W-:-:S07]  /*db60*/  FADD R4, R13, R4 ;  /* 0x000000040d047221 */ /* 0x004fce0000000000 */
[----:B------:R2:W5:Y:S01]  /*db70*/  MUFU.EX2 R46, R30 ;  /* 0x0000001e002e7308 */ /* 0x0005620000000800 */
[----:B---3--:R-:W-:-:S07]  /*db80*/  FADD R4, R182, R4 ;  /* 0x00000004b6047221 */ /* 0x008fce0000000000 */
[----:B------:R-:W3:Y:S01]  /*db90*/  MUFU.EX2 R12, R12 ;  /* 0x0000000c000c7308 */ /* 0x000ee20000000800 */
[----:B-1----:R-:W-:Y:S01]  /*dba0*/  FADD R4, R21, R4 ;  /* 0x0000000415047221 */ /* 0x002fe20000000000 */
[----:B--2---:R-:W-:Y:S01]  /*dbb0*/  FMUL R30, R38, 1.4426950216293334961 ;  /* 0x3fb8aa3b261e7820 */ /* 0x004fe20000400000 */
[----:B------:R-:W-:-:S05]  /*dbc0*/  FMUL R38, R66, 1.4426950216293334961 ;  /* 0x3fb8aa3b42267820 */ /* 0x000fca0000400000 */
[----:B------:R1:W2:Y:S01]  /*dbd0*/  MUFU.EX2 R183, R31 ;  /* 0x0000001f00b77308 */ /* 0x0002a20000000800 */
[----:B-----5:R-:W-:-:S07]  /*dbe0*/  FADD R4, R46, R4 ;  /* 0x000000042e047221 */ /* 0x020fce0000000000 */
[----:B------:R-:W5:Y:S01]  /*dbf0*/  MUFU.EX2 R28, R28 ;  /* 0x0000001c001c7308 */ /* 0x000f620000000800 */
[----:B---3--:R-:W-:Y:S01]  /*dc00*/  FADD R4, R12, R4 ;  /* 0x000000040c047221 */ /* 0x008fe20000000000 */
[----:B-1----:R-:W-:-:S06]  /*dc10*/  FMUL R31, R189, 1.4426950216293334961 ;  /* 0x3fb8aa3bbd1f7820 */ /* 0x002fcc0000400000 */
[----:B------:R-:W1:Y:S01]  /*dc20*/  MUFU.EX2 R45, R45 ;  /* 0x0000002d002d7308 */ /* 0x000e620000000800 */
[----:B--2---:R-:W-:-:S07]  /*dc30*/  FADD R4, R183, R4 ;  /* 0x00000004b7047221 */ /* 0x004fce0000000000 */
[----:B------:R-:W2:Y:S01]  /*dc40*/  MUFU.EX2 R10, R10 ;  /* 0x0000000a000a7308 */ /* 0x000ea20000000800 */
[----:B-----5:R-:W-:-:S07]  /*dc50*/  FADD R4, R28, R4 ;  /* 0x000000041c047221 */ /* 0x020fce0000000000 */
        /* <DEDUP_REMOVED lines=8> */
[----:B--2---:R-:W-:-:S06]  /*dce0*/  FMUL R39, R59, 1.4426950216293334961 ;  /* 0x3fb8aa3b3b277820 */ /* 0x004fcc0000400000 */
        /* <DEDUP_REMOVED lines=13> */
[----:B------:R-:W2:Y:S01]  /*ddc0*/  MUFU.EX2 R42, R42 ;  /* 0x0000002a002a7308 */ /* 0x000ea20000000800 */
[----:B---3--:R-:W-:-:S07]  /*ddd0*/  FADD R4, R186, R4 ;  /* 0x00000004ba047221 */ /* 0x008fce0000000000 */
        /* <DEDUP_REMOVED lines=14> */
[----:B--2---:R-:W-:-:S06]  /*dec0*/  IADD3.X R53, PT, PT, R71, UR4, RZ, P1, !PT ;  /* 0x0000000447357c10 */ /* 0x004fcc0008ffe4ff */
[----:B------:R-:W1:Y:S01]  /*ded0*/  MUFU.EX2 R40, R40 ;  /* 0x0000002800287308 */ /* 0x000e620000000800 */
[----:B-----5:R-:W-:-:S07]  /*dee0*/  FADD R4, R188, R4 ;  /* 0x00000004bc047221 */ /* 0x020fce0000000000 */
        /* <DEDUP_REMOVED lines=23> */
[----:B--2---:R-:W-:-:S04]  /*e060*/  FADD R52, R191, R52 ;  /* 0x00000034bf347221 */ /* 0x004fc80000000000 */
[----:B---3--:R-:W-:-:S04]  /*e070*/  FADD R52, R19, R52 ;  /* 0x0000003413347221 */ /* 0x008fc80000000000 */
[----:B-1----:R-:W-:Y:S01]  /*e080*/  FADD R171, R37, R52 ;  /* 0x0000003425ab7221 */ /* 0x002fe20000000000 */
[----:B------:R-:W-:-:S04]  /*e090*/  VIADD R52, R70, UR54 ;  /* 0x0000003646347c36 */ /* 0x000fc80008000000 */
[----:B------:R1:W2:Y:S01]  /*e0a0*/  SHFL.BFLY PT, R173, R171, 0x10, 0x1f ;  /* 0x0e001f00abad7f89 */ /* 0x0002a200000e0000 */
[----:B0---4-:R-:W-:Y:S05]  /*e0b0*/  @!P0 BRA `(.L_x_14) ;  /* 0x0000004c00dc8947 */ /* 0x011fea0003800000 */
.L_x_23:
[----:B------:R0:W3:Y:S01]  /*e0c0*/  LDG.E.U8 R58, desc[UR32][R52.64] ;  /* 0x00000020343a7981 */ /* 0x0000e2000c1e1100 */
[----:B------:R-:W-:Y:S02]  /*e0d0*/  USHF.R.S32.HI UR5, URZ, 0x1f, UR54 ;  /* 0x0000001fff057899 */ /* 0x000fe40008011436 */
[----:B0-----:R-:W-:-:S04]  /*e0e0*/  IADD3 R52, P0, PT, R218, UR54, RZ ;  /* 0x00000036da347c10 */ /* 0x001fc8000ff1e0ff */
[----:B------:R-:W-:-:S05]  /*e0f0*/  IADD3.X R53, PT, PT, R219, UR5, RZ, P0, !PT ;  /* 0x00000005db357c10 */ /* 0x000fca00087fe4ff */
[----:B------:R0:W4:Y:S02]  /*e100*/  LDG.E.U8 R57, desc[UR32][R52.64] ;  /* 0x0000002034397981 */ /* 0x000124000c1e1100 */
[----:B0-----:R-:W-:-:S04]  /*e110*/  IADD3 R52, P0, PT, R204, UR54, RZ ;  /* 0x00000036cc347c10 */ /* 0x001fc8000ff1e0ff */
[----:B------:R-:W-:-:S05]  /*e120*/  IADD3.X R53, PT, PT, R205, UR5, RZ, P0, !PT ;  /* 0x00000005cd357c10 */ /* 0x000fca00087fe4ff */
[----:B------:R0:W5:Y:S02]  /*e130*/  LDG.E.U8 R60, desc[UR32][R52.64] ;  /* 0x00000020343c7981 */ /* 0x000164000c1e1100 */
[----:B0-----:R-:W-:-:S04]  /*e140*/  IADD3 R52, P0, PT, R196, UR54, RZ ;  /* 0x00000036c4347c10 */ /* 0x001fc8000ff1e0ff */
[----:B------:R-:W-:-:S05]  /*e150*/  IADD3.X R53, PT, PT, R197, UR5, RZ, P0, !PT ;  /* 0x00000005c5357c10 */ /* 0x000fca00087fe4ff */
[----:B--2---:R0:W2:Y:S02]  /*e160*/  LDG.E.U8 R61, desc[UR32][R52.64] ;  /* 0x00000020343d7981 */ /* 0x0040a4000c1e1100 */
[----:B0-----:R-:W-:-:S04]  /*e170*/  IADD3 R52, P0, PT, R168, UR54, RZ ;  /* 0x00000036a8347c10 */ /* 0x001fc8000ff1e0ff */
[----:B------:R-:W-:-:S05]  /*e180*/  IADD3.X R53, PT, PT, R169, UR5, RZ, P0, !PT ;  /* 0x00000005a9357c10 */ /* 0x000fca00087fe4ff */
[----:B------:R0:W2:Y:S02]  /*e190*/  LDG.E.U8 R59, desc[UR32][R52.64] ;  /* 0x00000020343b7981 */ /* 0x0000a4000c1e1100 */
        /* <DEDUP_REMOVED lines=10> */
[----:B------:R-:W-:Y:S01]  /*e240*/  IADD3.X R53, PT, PT, R137, UR5, RZ, P0, !PT ;  /* 0x0000000589357c10 */ /* 0x000fe200087fe4ff */
[----:B---3--:R0:W-:Y:S04]  /*e250*/  STS.U8 [R3+UR13+0x10000], R58 ;  /* 0x0100003a03007988 */ /* 0x0081e8000800000d */
[----:B0-----:R0:W3:Y:S04]  /*e260*/  LDG.E.U8 R58, desc[UR32][R52.64] ;  /* 0x00000020343a7981 */ /* 0x0010e8000c1e1100 */
[----:B----4-:R4:W-:Y:S01]  /*e270*/  STS.U8 [R3+UR13+0x10400], R57 ;  /* 0x0104003903007988 */ /* 0x0109e2000800000d */
[----:B0-----:R-:W-:-:S04]  /*e280*/  IADD3 R52, P0, PT, R128, UR54, RZ ;  /* 0x0000003680347c10 */ /* 0x001fc8000ff1e0ff */
[----:B------:R-:W-:-:S05]  /*e290*/  IADD3.X R53, PT, PT, R129, UR5, RZ, P0, !PT ;  /* 0x0000000581357c10 */ /* 0x000fca00087fe4ff */
[----:B----4-:R0:W4:Y:S04]  /*e2a0*/  LDG.E.U8 R57, desc[UR32][R52.64] ;  /* 0x0000002034397981 */ /* 0x010128000c1e1100 */
[----:B-----5:R5:W-:Y:S01]  /*e2b0*/  STS.U8 [R3+UR13+0x10800], R60 ;  /* 0x0108003c03007988 */ /* 0x020be2000800000d */
[----:B0-----:R-:W-:-:S04]  /*e2c0*/  IADD3 R52, P0, PT, R120, UR54, RZ ;  /* 0x0000003678347c10 */ /* 0x001fc8000ff1e0ff */
[----:B------:R-:W-:-:S05]  /*e2d0*/  IADD3.X R53, PT, PT, R121, UR5, RZ, P0, !PT ;  /* 0x0000000579357c10 */ /* 0x000fca00087fe4ff */
[----:B-----5:R0:W5:Y:S04]  /*e2e0*/  LDG.E.U8 R60, desc[UR32][R52.64] ;  /* 0x00000020343c7981 */ /* 0x020168000c1e1100 */
[----:B--2---:R2:W-:Y:S01]  /*e2f0*/  STS.U8 [R3+UR13+0x10c00], R61 ;  /* 0x010c003d03007988 */ /* 0x0045e2000800000d */
[----:B0-----:R-:W-:-:S04]  /*e300*/  IADD3 R52, P0, PT, R110, UR54, RZ ;  /* 0x000000366e347c10 */ /* 0x001fc8000ff1e0ff */
[----:B------:R-:W-:-:S05]  /*e310*/  IADD3.X R53, PT, PT, R111, UR5, RZ, P0, !PT ;  /* 0x000000056f357c10 */ /* 0x000fca00087fe4ff */
[----:B--2---:R0:W2:Y:S04]  /*e320*/  LDG.E.U8 R61, desc[UR32][R52.64] ;  /* 0x00000020343d7981 */ /* 0x0040a8000c1e1100 */
[----:B------:R1:W-:Y:S01]  /*e330*/  STS.U8 [R3+UR13+0x11000], R59 ;  /* 0x0110003b03007988 */ /* 0x0003e2000800000d */
[----:B0-----:R-:W-:-:S04]  /*e340*/  IADD3 R52, P0, PT, R102, UR54, RZ ;  /* 0x0000003666347c10 */ /* 0x001fc8000ff1e0ff */
[----:B------:R-:W-:-:S05]  /*e350*/  IADD3.X R53, PT, PT, R103, UR5, RZ, P0, !PT ;  /* 0x0000000567357c10 */ /* 0x000fca00087fe4ff */
[----:B-1----:R0:W2:Y:S04]  /*e360*/  LDG.E.U8 R59, desc[UR32][R52.64] ;  /* 0x00000020343b7981 */ /* 0x0020a8000c1e1100 */
[----:B------:R1:W-:Y:S01]  /*e370*/  STS.U8 [R3+UR13+0x11400], R56 ;  /* 0x0114003803007988 */ /* 0x0003e2000800000d */
[----:B0-----:R-:W-:-:S04]  /*e380*/  IADD3 R52, P0, PT, R94, UR54, RZ ;  /* 0x000000365e347c10 */ /* 0x001fc8000ff1e0ff */
[----:B------:R-:W-:-:S05]  /*e390*/  IADD3.X R53, PT, PT, R95, UR5, RZ, P0, !PT ;  /* 0x000000055f357c10 */ /* 0x000fca00087fe4ff */
[----:B-1----:R0:W2:Y:S04]  /*e3a0*/  LDG.E.U8 R56, desc[UR32][R52.64] ;  /* 0x0000002034387981 */ /* 0x0020a8000c1e1100 */
[----:B------:R1:W-:Y:S01]  /*e3b0*/  STS.U8 [R3+UR13+0x11800], R55 ;  /* 0x0118003703007988 */ /* 0x0003e2000800000d */
[----:B0-----:R-:W-:-:S04]  /*e3c0*/  IADD3 R52, P0, PT, R86, UR54, RZ ;  /* 0x0000003656347c10 */ /* 0x001fc8000ff1e0ff */
[----:B------:R-:W-:-:S05]  /*e3d0*/  IADD3.X R53, PT, PT, R87, UR5, RZ, P0, !PT ;  /* 0x0000000557357c10 */ /* 0x000fca00087fe4ff */
[----:B-1----:R0:W2:Y:S01]  /*e3e0*/  LDG.E.U8 R55, desc[UR32][R52.64] ;  /* 0x0000002034377981 */ /* 0x0020a2000c1e1100 */
[----:B------:R-:W-:-:S03]  /*e3f0*/  USHF.R.S32.HI UR4, URZ, 0x1f, UR54 ;  /* 0x0000001fff047899 */ /* 0x000fc60008011436 */
[----:B------:R1:W-:Y:S01]  /*e400*/  STS.U8 [R3+UR13+0x11c00], R54 ;  /* 0x011c003603007988 */ /* 0x0003e2000800000d */
[----:B0-----:R-:W-:-:S04]  /*e410*/  IADD3 R52, P0, PT, R78, UR54, RZ ;  /* 0x000000364e347c10 */ /* 0x001fc8000ff1e0ff */
[----:B------:R-:W-:-:S05]  /*e420*/  IADD3.X R53, PT, PT, R79, UR5, RZ, P0, !PT ;  /* 0x000000054f357c10 */ /* 0x000fca00087fe4ff */
[----:B-1----:R0:W2:Y:S01]  /*e430*/  LDG.E.U8 R54, desc[UR32][R52.64] ;  /* 0x0000002034367981 */ /* 0x0020a2000c1e1100 */
[C---:B------:R-:W-:Y:S01]  /*e440*/  IADD3 RZ, P0, PT, R68.reuse, UR54, RZ ;  /* 0x0000003644ff7c10 */ /* 0x040fe2000ff1e0ff */
[----:B0-----:R-:W-:-:S03]  /*e450*/  VIADD R52, R68, UR54 ;  /* 0x0000003644347c36 */ /* 0x001fc60008000000 */
[----:B------:R-:W-:Y:S01]  /*e460*/  IADD3.X R53, PT, PT, R69, UR4, RZ, P0, !PT ;  /* 0x0000000445357c10 */ /* 0x000fe200087fe4ff */
[----:B---3--:R0:W-:Y:S04]  /*e470*/  STS.U8 [R3+UR13+0x12000], R58 ;  /* 0x0120003a03007988 */ /* 0x0081e8000800000d */
[----:B0-----:R0:W3:Y:S04]  /*e480*/  LDG.E.U8 R58, desc[UR32][R52.64] ;  /* 0x00000020343a7981 */ /* 0x0010e8000c1e1100 */
[----:B----4-:R1:W-:Y:S01]  /*e490*/  STS.U8 [R3+UR13+0x12400], R57 ;  /* 0x0124003903007988 */ /* 0x0103e2000800000d */
[----:B0-----:R-:W-:-:S04]  /*e4a0*/  IADD3 R52, P0, PT, R210, UR54, RZ ;  /* 0x00000036d2347c10 */ /* 0x001fc8000ff1e0ff */
[----:B------:R-:W-:-:S05]  /*e4b0*/  IADD3.X R53, PT, PT, R211, UR5, RZ, P0, !PT ;  /* 0x00000005d3357c10 */ /* 0x000fca00087fe4ff */
[----:B-1----:R0:W4:Y:S04]  /*e4c0*/  LDG.E.U8 R57, desc[UR32][R52.64] ;  /* 0x0000002034397981 */ /* 0x002128000c1e1100 */
[----:B-----5:R1:W-:Y:S01]  /*e4d0*/  STS.U8 [R3+UR13+0x12800], R60 ;  /* 0x0128003c03007988 */ /* 0x0203e2000800000d */
[----:B0-----:R-:W-:-:S04]  /*e4e0*/  IADD3 R52, P0, PT, R202, UR54, RZ ;  /* 0x00000036ca347c10 */ /* 0x001fc8000ff1e0ff */
[----:B------:R-:W-:-:S05]  /*e4f0*/  IADD3.X R53, PT, PT, R203, UR5, RZ, P0, !PT ;  /* 0x00000005cb357c10 */ /* 0x000fca00087fe4ff */
[----:B-1----:R0:W5:Y:S04]  /*e500*/  LDG.E.U8 R60, desc[UR32][R52.64] ;  /* 0x00000020343c7981 */ /* 0x002168000c1e1100 */
[----:B--2---:R1:W-:Y:S01]  /*e510*/  STS.U8 [R3+UR13+0x12c00], R61 ;  /* 0x012c003d03007988 */ /* 0x0043e2000800000d */
        /* <DEDUP_REMOVED lines=15> */
[----:B------:R-:W-:-:S03]  /*e610*/  LOP3.LUT R62, R3, 0x20, RZ, 0x3c, !PT ;  /* 0x00000020033e7812 */ /* 0x000fc600078e3cff */
[----:B------:R1:W-:Y:S01]  /*e620*/  STS.U8 [R3+UR13+0x13c00], R54 ;  /* 0x013c003603007988 */ /* 0x0003e2000800000d */
[----:B0-----:R-:W-:-:S04]  /*e630*/  IADD3 R52, P0, PT, R142, UR54, RZ ;  /* 0x000000368e347c10 */ /* 0x001fc8000ff1e0ff */
[----:B------:R-:W-:-:S05]  /*e640*/  IADD3.X R53, PT, PT, R143, UR5, RZ, P0, !PT ;  /* 0x000000058f357c10 */ /* 0x000fca00087fe4ff */
[----:B-1----:R0:W2:Y:S02]  /*e650*/  LDG.E.U8 R54, desc[UR32][R52.64] ;  /* 0x0000002034367981 */ /* 0x0020a4000c1e1100 */
[----:B0-----:R-:W-:-:S04]  /*e660*/  IADD3 R52, P0, PT, R134, UR54, RZ ;  /* 0x0000003686347c10 */ /* 0x001fc8000ff1e0ff */
        /* <DEDUP_REMOVED lines=102> */
[----:B-1----:R0:W4:Y:S01]  /*ecd0*/  LDG.E.U8 R57, desc[UR32][R52.64] ;  /* 0x0000002034397981 */ /* 0x002122000c1e1100 */
[----:B------:R-:W1:Y:S03]  /*ece0*/  S2R R62, SR_TID.X ;  /* 0x00000000003e7919 */ /* 0x000e660000002100 */
        /* <DEDUP_REMOVED lines=16> */
[----:B------:R-:W-:Y:S01]  /*edf0*/  STS.U8 [R252+UR13+0x13a00], R55 ;  /* 0x013a0037fc007988 */ /* 0x000fe2000800000d */
[----:B0-----:R-:W-:Y:S02]  /*ee00*/  SHF.R.S32.HI R53, RZ, 0x7, R62 ;  /* 0x00000007ff357819 */ /* 0x001fe4000001143e */
[----:B------:R-:W-:Y:S02]  /*ee10*/  IADD3 R52, P0, PT, R146, UR54, RZ ;  /* 0x0000003692347c10 */ /* 0x000fe4000ff1e0ff */
[----:B------:R-:W-:-:S04]  /*ee20*/  SGXT R53, R53, 0x1 ;  /* 0x000000013535781a */ /* 0x000fc80000000200 */
[----:B------:R-:W-:Y:S01]  /*ee30*/  LOP3.LUT R53, R53, 0x90, RZ, 0xc0, !PT ;  /* 0x0000009035357812 */ /* 0x000fe200078ec0ff */
[----:B------:R0:W-:Y:S03]  /*ee40*/  STS.U8 [R252+UR13+0x13e00], R54 ;  /* 0x013e0036fc007988 */ /* 0x0001e6000800000d */
[----:B0-----:R-:W-:Y:S02]  /*ee50*/  LOP3.LUT R54, R53, 0x7f, R62, 0x78, !PT ;  /* 0x0000007f35367812 */ /* 0x001fe400078e783e */
[----:B------:R-:W-:Y:S02]  /*ee60*/  IADD3.X R53, PT, PT, R147, UR5, RZ, P0, !PT ;  /* 0x0000000593357c10 */ /* 0x000fe400087fe4ff */
[----:B------:R-:W-:-:S03]  /*ee70*/  LOP3.LUT R54, R54, 0x60, RZ, 0x3c, !PT ;  /* 0x0000006036367812 */ /* 0x000fc600078e3cff */
        /* <DEDUP_REMOVED lines=27> */
[----:B------:R0:W-:Y:S04]  /*f030*/  STS.U8 [R54+UR13+0x11b00], R55 ;  /* 0x011b003736007988 */ /* 0x0001e8000800000d */
[----:B0-----:R0:W2:Y:S02]  /*f040*/  LDG.E.U8 R55, desc[UR32][R52.64] ;  /* 0x0000002034377981 */ /* 0x0010a4000c1e1100 */
[----:B0-----:R-:W-:-:S04]  /*f050*/  IADD3 R52, P0, PT, R80, UR54, RZ ;  /* 0x0000003650347c10 */ /* 0x001fc8000ff1e0ff */
[----:B------:R-:W-:Y:S01]  /*f060*/  IADD3.X R53, PT, PT, R81, UR5, RZ, P0, !PT ;  /* 0x0000000551357c10 */ /* 0x000fe200087fe4ff */
[----:B---3--:R0:W-:Y:S04]  /*f070*/  STS.U8 [R54+UR13+0x11f00], R58 ;  /* 0x011f003a36007988 */ /* 0x0081e8000800000d */
[----:B0-----:R0:W3:Y:S01]  /*f080*/  LDG.E.U8 R58, desc[UR32][R52.64] ;  /* 0x00000020343a7981 */ /* 0x0010e2000c1e1100 */
[----:B------:R-:W-:Y:S02]  /*f090*/  F2FP.SATFINITE.E4M3.F32.PACK_AB_MERGE_C R22, R22, R27, RZ ;  /* 0x0000001b1616723e */ /* 0x000fe400048070ff */
[----:B------:R-:W-:Y:S02]  /*f0a0*/  F2FP.SATFINITE.E4M3.F32.PACK_AB_MERGE_C R19, R37, R19, RZ ;  /* 0x000000132513723e */ /* 0x000fe400048070ff */
[----:B------:R-:W-:-:S02]  /*f0b0*/  F2FP.SATFINITE.E4M3.F32.PACK_AB_MERGE_C R34, R51, R34, RZ ;  /* 0x000000223322723e */ /* 0x000fc400048070ff */
[----:B------:R-:W-:Y:S02]  /*f0c0*/  F2FP.SATFINITE.E4M3.F32.PACK_AB_MERGE_C R32, R50, R32, RZ ;  /* 0x000000203220723e */ /* 0x000fe400048070ff */
[----:B------:R-:W-:Y:S01]  /*f0d0*/  F2FP.SATFINITE.E4M3.F32.PACK_AB_MERGE_C R33, R49, R33, RZ ;  /* 0x000000213121723e */ /* 0x000fe200048070ff */
[----:B----4-:R-:W-:Y:S01]  /*f0e0*/  STS.U8 [R54+UR13+0x12300], R57 ;  /* 0x0123003936007988 */ /* 0x010fe2000800000d */
[----:B0-----:R-:W-:-:S04]  /*f0f0*/  IADD3 R52, P0, PT, R72, UR54, RZ ;  /* 0x0000003648347c10 */ /* 0x001fc8000ff1e0ff */
[----:B------:R-:W-:-:S05]  /*f100*/  IADD3.X R53, PT, PT, R73, UR5, RZ, P0, !PT ;  /* 0x0000000549357c10 */ /* 0x000fca00087fe4ff */
[----:B------:R-:W4:Y:S01]  /*f110*/  LDG.E.U8 R52, desc[UR32][R52.64] ;  /* 0x0000002034347981 */ /* 0x000f22000c1e1100 */
[----:B------:R-:W-:Y:S01]  /*f120*/  IMAD.SHL.U32 R27, R62, 0x4, RZ ;  /* 0x000000043e1b7824 */ /* 0x000fe200078e00ff */
[----:B------:R-:W-:Y:S01]  /*f130*/  F2FP.SATFINITE.E4M3.F32.PACK_AB_MERGE_C R35, R48, R35, RZ ;  /* 0x000000233023723e */ /* 0x000fe200048070ff */
[----:B------:R-:W-:Y:S01]  /*f140*/  IMAD.SHL.U32 R37, R62, 0x10, RZ ;  /* 0x000000103e257824 */ /* 0x000fe200078e00ff */
[----:B------:R-:W-:Y:S01]  /*f150*/  F2FP.SATFINITE.E4M3.F32.PACK_AB_MERGE_C R29, R47, R29, RZ ;  /* 0x0000001d2f1d723e */ /* 0x000fe200048070ff */
[----:B------:R-:W-:Y:S01]  /*f160*/  ULEA UR16, UR31, UR13, 0x3 ;  /* 0x0000000d1f107291 */ /* 0x000fe2000f8e18ff */
[----:B------:R-:W-:Y:S01]  /*f170*/  LOP3.LUT R27, R27, 0x40, RZ, 0xc0, !PT ;  /* 0x000000401b1b7812 */ /* 0x000fe200078ec0ff */
[----:B------:R-:W-:Y:S01]  /*f180*/  FADD R173, R171, R173 ;  /* 0x000000adabad7221 */ /* 0x000fe20000000000 */
[----:B------:R-:W-:Y:S01]  /*f190*/  F2FP.SATFINITE.E4M3.F32.PACK_AB_MERGE_C R21, R46, R21, RZ ;  /* 0x000000152e15723e */ /* 0x000fe200048070ff */
[----:B-----5:R-:W-:Y:S01]  /*f1a0*/  STS.U8 [R54+UR13+0x12700], R60 ;  /* 0x0127003c36007988 */ /* 0x020fe2000800000d */
[----:B------:R-:W-:Y:S01]  /*f1b0*/  LOP3.LUT R27, R27, 0x870, R37, 0x78, !PT ;  /* 0x000008701b1b7812 */ /* 0x000fe200078e7825 */
[----:B------:R-:W-:Y:S01]  /*f1c0*/  UIADD3 UR16, UPT, UPT, UR16, 0x14000, URZ ;  /* 0x0001400010107890 */ /* 0x000fe2000fffe0ff */
[----:B------:R-:W-:Y:S01]  /*f1d0*/  LOP3.LUT R37, R62, 0x6f, RZ, 0xc0, !PT ;  /* 0x0000006f3e257812 */ /* 0x000fe200078ec0ff */
[----:B------:R-:W-:Y:S01]  /*f1e0*/  UMOV UR6, UR63 ;  /* 0x0000003f00067c82 */ /* 0x000fe20008000000 */
[----:B------:R-:W-:-:S02]  /*f1f0*/  F2FP.SATFINITE.E4M3.F32.PACK_AB_MERGE_C R28, R45, R28, RZ ;  /* 0x0000001c2d1c723e */ /* 0x000fc400048070ff */
[----:B------:R-:W-:Y:S01]  /*f200*/  F2FP.SATFINITE.E4M3.F32.PACK_AB_MERGE_C R26, R38, R26, RZ ;  /* 0x0000001a261a723e */ /* 0x000fe200048070ff */
[----:B------:R-:W-:Y:S01]  /*f210*/  IMAD R27, R37, 0x80, R27 ;  /* 0x00000080251b7824 */ /* 0x000fe200078e021b */
[----:B------:R-:W-:Y:S02]  /*f220*/  F2FP.SATFINITE.E4M3.F32.PACK_AB_MERGE_C R30, R44, R30, RZ ;  /* 0x0000001e2c1e723e */ /* 0x000fe400048070ff */
[----:B------:R-:W-:Y:S02]  /*f230*/  F2FP.SATFINITE.E4M3.F32.PACK_AB_MERGE_C R24, R43, R24, RZ ;  /* 0x000000182b18723e */ /* 0x000fe400048070ff */
[----:B------:R-:W-:Y:S02]  /*f240*/  F2FP.SATFINITE.E4M3.F32.PACK_AB_MERGE_C R31, R42, R31, RZ ;  /* 0x0000001f2a1f723e */ /* 0x000fe400048070ff */
[----:B------:R-:W-:Y:S02]  /*f250*/  F2FP.SATFINITE.E4M3.F32.PACK_AB_MERGE_C R23, R41, R23, RZ ;  /* 0x000000172917723e */ /* 0x000fe400048070ff */
[----:B------:R-:W-:Y:S01]  /*f260*/  F2FP.SATFINITE.E4M3.F32.PACK_AB_MERGE_C R25, R40, R25, RZ ;  /* 0x000000192819723e */ /* 0x000fe200048070ff */
[----:B--2---:R-:W-:Y:S01]  /*f270*/  STS.U8 [R54+UR13+0x12b00], R61 ;  /* 0x012b003d36007988 */ /* 0x004fe2000800000d */
[----:B------:R-:W-:-:S02]  /*f280*/  F2FP.SATFINITE.E4M3.F32.PACK_AB_MERGE_C R20, R39, R20, RZ ;  /* 0x000000142714723e */ /* 0x000fc400048070ff */
[----:B------:R-:W-:Y:S02]  /*f290*/  F2FP.SATFINITE.E4M3.F32.PACK_AB_MERGE_C R177, R177, R36, R34 ;  /* 0x00000024b1b1723e */ /* 0x000fe40004807022 */
[----:B------:R-:W-:Y:S02]  /*f2a0*/  F2FP.SATFINITE.E4M3.F32.PACK_AB_MERGE_C R176, R176, R18, R22 ;  /* 0x00000012b0b0723e */ /* 0x000fe40004807016 */
[----:B------:R-:W-:Y:S02]  /*f2b0*/  F2FP.SATFINITE.E4M3.F32.PACK_AB_MERGE_C R178, R178, R17, R32 ;  /* 0x00000011b2b2723e */ /* 0x000fe40004807020 */
[----:B------:R-:W-:Y:S02]  /*f2c0*/  F2FP.SATFINITE.E4M3.F32.PACK_AB_MERGE_C R179, R179, R16, R33 ;  /* 0x00000010b3b3723e */ /* 0x000fe40004807021 */
[----:B------:R-:W-:Y:S02]  /*f2d0*/  F2FP.SATFINITE.E4M3.F32.PACK_AB_MERGE_C R191, R191, R4, R19 ;  /* 0x00000004bfbf723e */ /* 0x000fe40004807013 */
[----:B------:R-:W-:-:S02]  /*f2e0*/  F2FP.SATFINITE.E4M3.F32.PACK_AB_MERGE_C R181, R181, R15, R29 ;  /* 0x0000000fb5b5723e */ /* 0x000fc4000480701d */
[----:B------:R-:W-:Y:S02]  /*f2f0*/  F2FP.SATFINITE.E4M3.F32.PACK_AB_MERGE_C R180, R180, R14, R35 ;  /* 0x0000000eb4b4723e */ /* 0x000fe40004807023 */
[----:B------:R-:W-:Y:S02]  /*f300*/  F2FP.SATFINITE.E4M3.F32.PACK_AB_MERGE_C R182, R182, R13, R21 ;  /* 0x0000000db6b6723e */ /* 0x000fe40004807015 */
[----:B------:R-:W-:Y:S01]  /*f310*/  F2FP.SATFINITE.E4M3.F32.PACK_AB_MERGE_C R183, R183, R12, R28 ;  /* 0x0000000cb7b7723e */ /* 0x000fe2000480701c */
[----:B------:R-:W-:Y:S01]  /*f320*/  STS.U8 [R54+UR13+0x12f00], R59 ;  /* 0x012f003b36007988 */ /* 0x000fe2000800000d */
[----:B------:R-:W-:Y:S02]  /*f330*/  F2FP.SATFINITE.E4M3.F32.PACK_AB_MERGE_C R190, R190, R5, R26 ;  /* 0x00000005bebe723e */ /* 0x000fe4000480701a */
[----:B------:R-:W-:Y:S02]  /*f340*/  LOP3.LUT R4, R27, 0x10, RZ, 0x3c, !PT ;  /* 0x000000101b047812 */ /* 0x000fe400078e3cff */
[----:B------:R-:W-:-:S02]  /*f350*/  F2FP.SATFINITE.E4M3.F32.PACK_AB_MERGE_C R185, R185, R11, R24 ;  /* 0x0000000bb9b9723e */ /* 0x000fc40004807018 */
[----:B------:R-:W-:Y:S02]  /*f360*/  F2FP.SATFINITE.E4M3.F32.PACK_AB_MERGE_C R184, R184, R10, R30 ;  /* 0x0000000ab8b8723e */ /* 0x000fe4000480701e */
[----:B------:R-:W-:Y:S02]  /*f370*/  F2FP.SATFINITE.E4M3.F32.PACK_AB_MERGE_C R186, R186, R9, R31 ;  /* 0x00000009baba723e */ /* 0x000fe4000480701f */
[----:B------:R-:W-:Y:S02]  /*f380*/  F2FP.SATFINITE.E4M3.F32.PACK_AB_MERGE_C R187, R187, R8, R23 ;  /* 0x00000008bbbb723e */ /* 0x000fe40004807017 */
[----:B------:R-:W-:Y:S02]  /*f390*/  F2FP.SATFINITE.E4M3.F32.PACK_AB_MERGE_C R188, R188, R6, R25 ;  /* 0x00000006bcbc723e */ /* 0x000fe40004807019 */
[----:B------:R-:W-:Y:S02]  /*f3a0*/  LOP3.LUT R5, R27, 0x20, RZ, 0x3c, !PT ;  /* 0x000000201b057812 */ /* 0x000fe400078e3cff */
[----:B------:R-:W-:Y:S01]  /*f3b0*/  F2FP.SATFINITE.E4M3.F32.PACK_AB_MERGE_C R189, R189, R7, R20 ;  /* 0x00000007bdbd723e */ /* 0x000fe20004807014 */
[----:B------:R-:W-:Y:S01]  /*f3c0*/  STS.U8 [R54+UR13+0x13300], R56 ;  /* 0x0133003836007988 */ /* 0x000fe2000800000d */
[----:B------:R-:W-:-:S03]  /*f3d0*/  LOP3.LUT R6, R27, 0x30, RZ, 0x3c, !PT ;  /* 0x000000301b067812 */ /* 0x000fc600078e3cff */
[----:B------:R-:W-:Y:S04]  /*f3e0*/  STS.U8 [R54+UR13+0x13700], R55 ;  /* 0x0137003736007988 */ /* 0x000fe8000800000d */
[----:B---3--:R-:W-:Y:S04]  /*f3f0*/  STS.U8 [R54+UR13+0x13b00], R58 ;  /* 0x013b003a36007988 */ /* 0x008fe8000800000d */
[----:B----4-:R-:W-:Y:S04]  /*f400*/  STS.U8 [R54+UR13+0x13f00], R52 ;  /* 0x013f003436007988 */ /* 0x010fe8000800000d */
[----:B------:R-:W-:Y:S04]  /*f410*/  STS.128 [R27+UR13+0x4000], R176 ;  /* 0x004000b01b007988 */ /* 0x000fe80008000c0d */
[----:B------:R-:W-:Y:S04]  /*f420*/  STS.128 [R4+UR13+0x4000], R180 ;  /* 0x004000b404007988 */ /* 0x000fe80008000c0d */
[----:B------:R-:W-:Y:S04]  /*f430*/  STS.128 [R5+UR13+0x4000], R184 ;  /* 0x004000b805007988 */ /* 0x000fe80008000c0d */
[----:B------:R0:W-:Y:S02]  /*f440*/  STS.128 [R6+UR13+0x4000], R188 ;  /* 0x004000bc06007988 */ /* 0x0001e40008000c0d */
[----:B0-----:R-:W0:Y:S01]  /*f450*/  LDTM.x64 R4, tmem[UR15] ;  /* 0x0000000f000479ee */ /* 0x001e220008340000 */
[----:B------:R-:W-:Y:S01]  /*f460*/  NOP ;  /* 0x0000000000007918 */ /* 0x000fe20000000000 */
[C---:B0-----:R-:W-:Y:S01]  /*f470*/  FMUL R4, R172.reuse, R4 ;  /* 0x00000004ac047220 */ /* 0x041fe20000400000 */
        /* <DEDUP_REMOVED lines=63> */
[----:B------:R0:W-:Y:S01]  /*f870*/  STTM.x64 tmem[UR15], R4 ;  /* 0x00000004000079ed */ /* 0x0001e2000834000f */
[----:B------:R-:W1:Y:S02]  /*f880*/  FENCE.VIEW.ASYNC.T ;  /* 0x00000000000073c6 */ /* 0x000e640000000200 */
[----:B-1----:R-:W-:Y:S06]  /*f890*/  BAR.SYNC.DEFER_BLOCKING 0x0 ;  /* 0x0000000000007b1d */ /* 0x002fec0000010000 */
[----:B------:R1:W-:Y:S06]  /*f8a0*/  MEMBAR.ALL.CTA ;  /* 0x0000000000007992 */ /* 0x0003ec0000008000 */
[----:B-1----:R-:W1:Y:S02]  /*f8b0*/  FENCE.VIEW.ASYNC.S ;  /* 0x00000000000073c6 */ /* 0x002e640000000000 */
[----:B-1----:R-:W-:Y:S06]  /*f8c0*/  BAR.SYNC.DEFER_BLOCKING 0x0 ;  /* 0x0000000000007b1d */ /* 0x002fec0000010000 */
[----:B------:R-:W-:Y:S05]  /*f8d0*/  BRA.U UP3, `(.L_x_15) ;  /* 0x0000000103547547 */ /* 0x000fea000b800000 */
        /* <DEDUP_REMOVED lines=12> */
[----:B------:R1:W-:Y:S01]  /*f9a0*/  UTCQMMA gdesc[UR20], gdesc[UR22], tmem[UR14], tmem[UR24], idesc[UR25], UPT ;  /* 0x00ff1816140075ea */ /* 0x0003e2000b80030e */
        /* <DEDUP_REMOVED lines=8> */
.L_x_15:
[----:B0-----:R-:W0:Y:S01]  /*fa30*/  LDC R4, c[0x0][0x3c4] ;  /* 0x0000f100ff047b82 */ /* 0x001e220000000800 */
[----:B------:R-:W-:Y:S01]  /*fa40*/  UISETP.GE.U32.AND UP0, UPT, UR55, UR12, UPT ;  /* 0x0000000c3700728c */ /* 0x000fe2000bf06070 */
[----:B------:R-:W-:Y:S01]  /*fa50*/  FFMA R217, R170, R217, R173 ;  /* 0x000000d9aad97223 */ /* 0x000fe200000000ad */
[----:B------:R-:W-:Y:S01]  /*fa60*/  UIADD3 UR31, UPT, UPT, UR31, 0x1, URZ ;  /* 0x000000011f1f7890 */ /* 0x000fe2000fffe0ff */
[----:B------:R-:W-:Y:S01]  /*fa70*/  IMAD.MOV.U32 R170, RZ, RZ, R118 ;  /* 0x000000ffffaa7224 */ /* 0x000fe200078e0076 */
[----:B------:R-:W-:Y:S02]  /*fa80*/  UISETP.GE.U32.AND.EX UP0, UPT, UR64, URZ, UPT, UP0 ;  /* 0x000000ff4000728c */ /* 0x000fe4000bf06100 */
[----:B------:R-:W-:Y:S02]  /*fa90*/  UISETP.GT.AND UP4, UPT, UR31, 0x1, UPT ;  /* 0x000000011f00788c */ /* 0x000fe4000bf84270 */
[----:B-1----:R-:W-:Y:S02]  /*faa0*/  USHF.L.U32 UR4, UR57, 0x7, URZ ;  /* 0x0000000739047899 */ /* 0x002fe400080006ff */
[----:B------:R-:W-:-:S02]  /*fab0*/  USEL UR63, URZ, 0x1, !UP4 ;  /* 0x00000001ff3f7887 */ /* 0x000fc4000e000000 */
[----:B------:R-:W-:Y:S02]  /*fac0*/  UIADD3 UR54, UPT, UPT, UR4, UR54, URZ ;  /* 0x0000003604367290 */ /* 0x000fe4000fffe0ff */
[----:B------:R-:W-:Y:S02]  /*fad0*/  USEL UR31, UR31, URZ, !UP4 ;  /* 0x000000ff1f1f7287 */ /* 0x000fe4000e000000 */
[----:B------:R-:W-:Y:S01]  /*fae0*/  ULOP3.LUT UR63, UR6, UR63, URZ, 0x3c, !UPT ;  /* 0x0000003f063f7292 */ /* 0x000fe2000f8e3cff */
[----:B------:R-:W-:Y:S01]  /*faf0*/  UMOV UR4, UR55 ;  /* 0x0000003700047c82 */ /* 0x000fe20008000000 */
[----:B0-----:R-:W-:-:S04]  /*fb00*/  IMAD.SHL.U32 R4, R4, 0x80, RZ ;  /* 0x0000008004047824 */ /* 0x001fc800078e00ff */
[----:B------:R-:W-:Y:S01]  /*fb10*/  IMAD.IADD R119, R4, 0x1, R119 ;  /* 0x0000000104777824 */ /* 0x000fe200078e0277 */
[----:B------:R-:W-:Y:S06]  /*fb20*/  BRA.U !UP0, `(.L_x_16) ;  /* 0xffffff9508907547 */ /* 0x000fec000b83ffff */
.L_x_11:
[----:B--2---:R-:W1:Y:S01]  /*fb30*/  S2R R4, SR_TID.X ;  /* 0x0000000000047919 */ /* 0x004e620000002100 */
[----:B------:R-:W-:Y:S01]  /*fb40*/  UISETP.GE.AND UP0, UPT, UR56, 0x1, UPT ;  /* 0x000000013800788c */ /* 0x000fe2000bf06270 */
[--C-:B-1---5:R-:W-:Y:S02]  /*fb50*/  SHF.R.U32.HI R0, RZ, 0x2, R4.reuse ;  /* 0x00000002ff007819 */ /* 0x122fe40000011604 */
[----:B------:R-:W-:Y:S02]  /*fb60*/  SHF.R.U32.HI R3, RZ, 0x1, R4 ;  /* 0x00000001ff037819 */ /* 0x000fe40000011604 */
[----:B------:R-:W-:-:S04]  /*fb70*/  LOP3.LUT R0, R0, 0x38, RZ, 0xc0, !PT ;  /* 0x0000003800007812 */ /* 0x000fc800078ec0ff */
[----:B------:R-:W-:-:S05]  /*fb80*/  LOP3.LUT R0, R0, 0x1f, R4, 0xf8, !PT ;  /* 0x0000001f00007812 */ /* 0x000fca00078ef804 */
[----:B------:R-:W-:-:S05]  /*fb90*/  IMAD.SHL.U32 R0, R0, 0x10, RZ ;  /* 0x0000001000007824 */ /* 0x000fca00078e00ff */
[----:B------:R-:W-:-:S04]  /*fba0*/  LOP3.LUT R2, R0, 0x1b0, RZ, 0xc0, !PT ;  /* 0x000001b000027812 */ /* 0x000fc800078ec0ff */
[----:B------:R-:W-:Y:S01]  /*fbb0*/  LOP3.LUT R2, R2, 0x40, R3, 0xf8, !PT ;  /* 0x0000004002027812 */ /* 0x000fe200078ef803 */
[----:B------:R-:W-:Y:S06]  /*fbc0*/  BRA.U !UP0, `(.L_x_17) ;  /* 0x0000000108107547 */ /* 0x000fec000b800000 */
[----:B------:R-:W-:-:S06]  /*fbd0*/  USHF.L.U32 UR6, UR6, 0x1f, URZ ;  /* 0x0000001f06067899 */ /* 0x000fcc00080006ff */
[----:B------:R-:W-:-:S04]  /*fbe0*/  IMAD.U32 R3, RZ, RZ, UR6 ;  /* 0x00000006ff037e24 */ /* 0x000fc8000f8e00ff */
[----:B------:R-:W1:Y:S02]  /*fbf0*/  SYNCS.PHASECHK.TRANS64.TRYWAIT P0, [UR16], R3 ;  /* 0x00000003ff0075a7 */ /* 0x000e640008001110 */
[----:B-1----:R-:W-:Y:S05]  /*fc00*/  @!P0 BRA `(.L_x_18) ;  /* 0x0000003400188947 */ /* 0x002fea0003800000 */
.L_x_17:
[----:B------:R-:W1:Y:S01]  /*fc10*/  S2R R126, SR_TID.X ;  /* 0x00000000007e7919 */ /* 0x000e620000002100 */
[----:B------:R-:W-:Y:S01]  /*fc20*/  VIADD R2, R2, UR13 ;  /* 0x0000000d02027c36 */ /* 0x000fe20008000000 */
[----:B------:R-:W-:Y:S01]  /*fc30*/  LOP3.LUT R0, R0, 0x1f0, RZ, 0xc0, !PT ;  /* 0x000001f000007812 */ /* 0x000fe200078ec0ff */
[----:B------:R-:W2:Y:S08]  /*fc40*/  S2UR UR9, SR_CTAID.X ;  /* 0x00000000000979c3 */ /* 0x000eb00000002500 */
[----:B------:R-:W-:Y:S01]  /*fc50*/  BAR.SYNC.DEFER_BLOCKING 0x0 ;  /* 0x0000000000007b1d */ /* 0x000fe20000010000 */
[----:B------:R-:W-:-:S04]  /*fc60*/  FSETP.GEU.AND P1, PT, R217, 1.175494350822287508e-38, PT ;  /* 0x00800000d900780b */ /* 0x000fc80003f2e000 */
[----:B------:R-:W-:Y:S01]  /*fc70*/  FSEL R68, RZ, -23, P1 ;  /* 0xc1b80000ff447808 */ /* 0x000fe20000800000 */
[----:B------:R-:W3:Y:S01]  /*fc80*/  LDCU.64 UR4, c[0x0][0x3e0] ;  /* 0x00007c00ff0477ac */ /* 0x000ee20008000a00 */
[----:B--2---:R-:W-:Y:S02]  /*fc90*/  USHF.L.U32 UR8, UR9, 0x7, URZ ;  /* 0x0000000709087899 */ /* 0x004fe400080006ff */
[----:B---3--:R-:W-:Y:S01]  /*fca0*/  UIMAD UR4, UR7, UR4, URZ ;  /* 0x00000004070472a4 */ /* 0x008fe2000f8e02ff */
[----:B-1----:R-:W-:-:S03]  /*fcb0*/  LOP3.LUT P0, RZ, R126, 0xff, RZ, 0xc0, !PT ;  /* 0x000000ff7eff7812 */ /* 0x002fc6000780c0ff */
[----:B------:R-:W-:Y:S01]  /*fcc0*/  IMAD.U32 R124, RZ, RZ, UR8 ;  /* 0x00000008ff7c7e24 */ /* 0x000fe2000f8e00ff */
[C---:B------:R-:W-:Y:S02]  /*fcd0*/  LOP3.LUT R3, R126.reuse, 0x80, RZ, 0xc0, !PT ;  /* 0x000000807e037812 */ /* 0x040fe400078ec0ff */
[----:B------:R-:W-:Y:S02]  /*fce0*/  LOP3.LUT R74, R126, 0x7f, RZ, 0xc0, !PT ;  /* 0x0000007f7e4a7812 */ /* 0x000fe400078ec0ff */
[----:B------:R-:W-:Y:S02]  /*fcf0*/  LEA R3, R3, UR13, 0x5 ;  /* 0x0000000d03037c11 */ /* 0x000fe4000f8e28ff */
[----:B------:R-:W-:-:S03]  /*fd00*/  LOP3.LUT R124, R124, 0x7f, R126, 0xf8, !PT ;  /* 0x0000007f7c7c7812 */ /* 0x000fc600078ef87e */
[----:B------:R-:W-:Y:S01]  /*fd10*/  IMAD R3, R74, 0x10, R3 ;  /* 0x000000104a037824 */ /* 0x000fe200078e0203 */
[----:B------:R-:W1:Y:S02]  /*fd20*/  @!P0 SYNCS.CCTL.IV [UR13+0x14000] ;  /* 0x01400000ff0089b1 */ /* 0x000e64000800000d */
[----:B-1----:R-:W-:Y:S06]  /*fd30*/  BAR.SYNC.DEFER_BLOCKING 0x0 ;  /* 0x0000000000007b1d */ /* 0x002fec0000010000 */
[----:B------:R-:W1:Y:S02]  /*fd40*/  @!P0 SYNCS.CCTL.IV [UR13+0x14008] ;  /* 0x01400800ff0089b1 */ /* 0x000e64000800000d */
[----:B-1----:R1:W-:Y:S01]  /*fd50*/  STSM.16.M88 [R2], R217 ;  /* 0x000000d902007844 */ /* 0x0023e20000000000 */
[----:B------:R-:W-:Y:S01]  /*fd60*/  BAR.SYNC.DEFER_BLOCKING 0x0 ;  /* 0x0000000000007b1d */ /* 0x000fe20000010000 */
[----:B-1----:R-:W-:-:S05]  /*fd70*/  @!P1 FMUL R217, R217, 8388608 ;  /* 0x4b000000d9d99820 */ /* 0x002fca0000400000 */
[----:B------:R-:W1:Y:S01]  /*fd80*/  LDTM.x64 R4, tmem[UR15] ;  /* 0x0000000f000479ee */ /* 0x000e620008340000 */
[----:B------:R-:W-:-:S05]  /*fd90*/  VIADD R70, R217, 0xc0cafb0d ;  /* 0xc0cafb0dd9467836 */ /* 0x000fca0000000000 */
[----:B------:R-:W-:-:S04]  /*fda0*/  LOP3.LUT R70, R70, 0xff800000, RZ, 0xc0, !PT ;  /* 0xff80000046467812 */ /* 0x000fc800078ec0ff */
[----:B------:R-:W-:Y:S01]  /*fdb0*/  I2FP.F32.S32 R71, R70 ;  /* 0x0000004600477245 */ /* 0x000fe20000201400 */
[----:B------:R-:W-:Y:S01]  /*fdc0*/  IMAD.IADD R70, R217, 0x1, -R70 ;  /* 0x00000001d9467824 */ /* 0x000fe200078e0a46 */
[----:B------:R-:W2:Y:S03]  /*fdd0*/  LDSM.16.M88 R69, [R0+UR13] ;  /* 0x0000000d0045783b */ /* 0x000ea60008000000 */
[----:B------:R-:W-:Y:S01]  /*fde0*/  FADD R70, R70, -1 ;  /* 0xbf80000046467421 */ /* 0x000fe20000000000 */
[----:B------:R-:W-:Y:S01]  /*fdf0*/  NOP ;  /* 0x0000000000007918 */ /* 0x000fe20000000000 */
[----:B------:R-:W-:Y:S01]  /*fe00*/  FFMA.FTZ R68, R71, 1.1920928955078125e-07, R68 ;  /* 0x3400000047447823 */ /* 0x000fe20000010044 */
[----:B-1----:R-:W-:Y:S01]  /*fe10*/  BAR.SYNC.DEFER_BLOCKING 0x0 ;  /* 0x0000000000007b1d */ /* 0x002fe20000010000 */
[C---:B--2---:R-:W-:Y:S02]  /*fe20*/  FSETP.GT.AND P0, PT, |R69|.reuse, 8.50705917302346158658e+37, PT ;  /* 0x7e8000004500780b */ /* 0x044fe40003f04200 */
[----:B------:R-:W-:-:S11]  /*fe30*/  FSETP.GEU.AND P1, PT, |R69|, 1.175494350822287508e-38, PT ;  /* 0x008000004500780b */ /* 0x000fd60003f2e200 */
[----:B------:R-:W-:Y:S01]  /*fe40*/  @P0 FMUL R69, R69, 0.25 ;  /* 0x3e80000045450820 */ /* 0x000fe20000400000 */
[----:B------:R-:W-:Y:S01]  /*fe50*/  @P0 FMUL R4, R4, 0.25 ;  /* 0x3e80000004040820 */ /* 0x000fe20000400000 */
[----:B------:R-:W-:Y:S01]  /*fe60*/  @P0 FMUL R5, R5, 0.25 ;  /* 0x3e80000005050820 */ /* 0x000fe20000400000 */
[----:B------:R-:W-:Y:S01]  /*fe70*/  @P0 FMUL R6, R6, 0.25 ;  /* 0x3e80000006060820 */ /* 0x000fe20000400000 */
[----:B------:R-:W-:Y:S01]  /*fe80*/  @!P1 FMUL R69, R69, 16777216 ;  /* 0x4b80000045459820 */ /* 0x000fe20000400000 */
[----:B------:R-:W-:Y:S01]  /*fe90*/  @P0 FMUL R7, R7, 0.25 ;  /* 0x3e80000007070820 */ /* 0x000fe20000400000 */
[----:B------:R-:W-:Y:S01]  /*fea0*/  @P0 FMUL R8, R8, 0.25 ;  /* 0x3e80000008080820 */ /* 0x000fe20000400000 */
[----:B------:R-:W-:Y:S01]  /*feb0*/  @P0 FMUL R9, R9, 0.25 ;  /* 0x3e80000009090820 */ /* 0x000fe20000400000 */
[----:B------:R-:W-:Y:S01]  /*fec0*/  @P0 FMUL R12, R12, 0.25 ;  /* 0x3e8000000c0c0820 */ /* 0x000fe20000400000 */
[----:B------:R-:W-:Y:S01]  /*fed0*/  @P0 FMUL R13, R13, 0.25 ;  /* 0x3e8000000d0d0820 */ /* 0x000fe20000400000 */
[----:B------:R-:W1:Y:S01]  /*fee0*/  MUFU.RCP R69, R69 ;  /* 0x0000004500457308 */ /* 0x000e620000001000 */
[----:B------:R-:W-:Y:S01]  /*fef0*/  @P0 FMUL R14, R14, 0.25 ;  /* 0x3e8000000e0e0820 */ /* 0x000fe20000400000 */
        /* <DEDUP_REMOVED lines=9> */
[----:B------:R-:W-:Y:S01]  /*ff90*/  @!P1 FMUL R4, R4, 16777216 ;  /* 0x4b80000004049820 */ /* 0x000fe20000400000 */
[----:B------:R-:W-:Y:S01]  /*ffa0*/  @!P1 FMUL R5, R5, 16777216 ;  /* 0x4b80000005059820 */ /* 0x000fe20000400000 */
[----:B------:R-:W-:Y:S01]  /*ffb0*/  @!P1 FMUL R6, R6, 16777216 ;  /* 0x4b80000006069820 */ /* 0x000fe20000400000 */
[----:B------:R-:W-:Y:S01]  /*ffc0*/  @!P1 FMUL R7, R7, 16777216 ;  /* 0x4b80000007079820 */ /* 0x000fe20000400000 */
[----:B------:R-:W-:Y:S01]  /*ffd0*/  @!P1 FMUL R8, R8, 16777216 ;  /* 0x4b80000008089820 */ /* 0x000fe20000400000 */
[----:B------:R-:W-:Y:S01]  /*ffe0*/  @!P1 FMUL R9, R9, 16777216 ;  /* 0x4b80000009099820 */ /* 0x000fe20000400000 */
        /* <DEDUP_REMOVED lines=38> */
[C---:B-1----:R-:W-:Y:S01]  /*10250*/  FMUL R4, R69.reuse, R4 ;  /* 0x0000000445047220 */ /* 0x042fe20000400000 */
[C---:B------:R-:W-:Y:S01]  /*10260*/  FMUL R5, R69.reuse, R5 ;  /* 0x0000000545057220 */ /* 0x040fe20000400000 */
[C---:B------:R-:W-:Y:S01]  /*10270*/  FMUL R6, R69.reuse, R6 ;  /* 0x0000000645067220 */ /* 0x040fe20000400000 */
[C---:B------:R-:W-:Y:S01]  /*10280*/  FMUL R7, R69.reuse, R7 ;  /* 0x0000000745077220 */ /* 0x040fe20000400000 */
[C---:B------:R-:W-:Y:S01]  /*10290*/  FMUL R8, R69.reuse, R8 ;  /* 0x0000000845087220 */ /* 0x040fe20000400000 */
[----:B------:R-:W-:Y:S01]  /*102a0*/  FMUL R9, R69, R9 ;  /* 0x0000000945097220 */ /* 0x000fe20000400000 */
[----:B------:R-:W-:Y:S01]  /*102b0*/  @!P1 FMUL R28, R28, 16777216 ;  /* 0x4b8000001c1c9820 */ /* 0x000fe20000400000 */
[----:B------:R-:W-:Y:S01]  /*102c0*/  @!P1 FMUL R29, R29, 16777216 ;  /* 0x4b8000001d1d9820 */ /* 0x000fe20000400000 */
[----:B------:R-:W-:Y:S01]  /*102d0*/  @!P1 FMUL R30, R30, 16777216 ;  /* 0x4b8000001e1e9820 */ /* 0x000fe20000400000 */
[----:B------:R-:W-:Y:S01]  /*102e0*/  @!P1 FMUL R31, R31, 16777216 ;  /* 0x4b8000001f1f9820 */ /* 0x000fe20000400000 */
[----:B------:R-:W-:Y:S01]  /*102f0*/  @!P1 FMUL R32, R32, 16777216 ;  /* 0x4b80000020209820 */ /* 0x000fe20000400000 */
[----:B------:R-:W-:Y:S01]  /*10300*/  @!P1 FMUL R33, R33, 16777216 ;  /* 0x4b80000021219820 */ /* 0x000fe20000400000 */
[C---:B------:R-:W-:Y:S01]  /*10310*/  FMUL R12, R69.reuse, R12 ;  /* 0x0000000c450c7220 */ /* 0x040fe20000400000 */
[C---:B------:R-:W-:Y:S01]  /*10320*/  FMUL R13, R69.reuse, R13 ;  /* 0x0000000d450d7220 */ /* 0x040fe20000400000 */
[C---:B------:R-:W-:Y:S01]  /*10330*/  FMUL R14, R69.reuse, R14 ;  /* 0x0000000e450e7220 */ /* 0x040fe20000400000 */
[C---:B------:R-:W-:Y:S01]  /*10340*/  FMUL R15, R69.reuse, R15 ;  /* 0x0000000f450f7220 */ /* 0x040fe20000400000 */
[C---:B------:R-:W-:Y:S01]  /*10350*/  FMUL R16, R69.reuse, R16 ;  /* 0x0000001045107220 */ /* 0x040fe20000400000 */
[----:B------:R-:W-:Y:S01]  /*10360*/  FMUL R17, R69, R17 ;  /* 0x0000001145117220 */ /* 0x000fe20000400000 */
        /* <DEDUP_REMOVED lines=36> */
[C---:B------:R-:W-:Y:S01]  /*105b0*/  FMUL R28, R69.reuse, R28 ;  /* 0x0000001c451c7220 */ /* 0x040fe20000400000 */
[C---:B------:R-:W-:Y:S01]  /*105c0*/  FMUL R29, R69.reuse, R29 ;  /* 0x0000001d451d7220 */ /* 0x040fe20000400000 */
[C---:B------:R-:W-:Y:S01]  /*105d0*/  FMUL R30, R69.reuse, R30 ;  /* 0x0000001e451e7220 */ /* 0x040fe20000400000 */
[C---:B------:R-:W-:Y:S01]  /*105e0*/  FMUL R31, R69.reuse, R31 ;  /* 0x0000001f451f7220 */ /* 0x040fe20000400000 */
[C---:B------:R-:W-:Y:S01]  /*105f0*/  FMUL R32, R69.reuse, R32 ;  /* 0x0000002045207220 */ /* 0x040fe20000400000 */
[----:B------:R-:W-:Y:S01]  /*10600*/  FMUL R33, R69, R33 ;  /* 0x0000002145217220 */ /* 0x000fe20000400000 */
[----:B------:R-:W-:Y:S01]  /*10610*/  F2FP.SATFINITE.E4M3.F32.PACK_AB_MERGE_C R4, R5, R4, RZ ;  /* 0x000000040504723e */ /* 0x000fe200048070ff */
[----:B------:R-:W-:Y:S01]  /*10620*/  @!P1 FMUL R34, R34, 16777216 ;  /* 0x4b80000022229820 */ /* 0x000fe20000400000 */
[----:B------:R-:W-:Y:S01]  /*10630*/  F2FP.SATFINITE.E4M3.F32.PACK_AB_MERGE_C R6, R7, R6, RZ ;  /* 0x000000060706723e */ /* 0x000fe200048070ff */
[----:B------:R-:W-:Y:S01]  /*10640*/  @!P1 FMUL R35, R35, 16777216 ;  /* 0x4b80000023239820 */ /* 0x000fe20000400000 */
[----:B------:R-:W-:Y:S01]  /*10650*/  F2FP.SATFINITE.E4M3.F32.PACK_AB_MERGE_C R8, R9, R8, RZ ;  /* 0x000000080908723e */ /* 0x000fe200048070ff */
[C---:B------:R-:W-:Y:S01]  /*10660*/  FMUL R36, R69.reuse, R36 ;  /* 0x0000002445247220 */ /* 0x040fe20000400000 */
[C---:B------:R-:W-:Y:S01]  /*10670*/  FMUL R37, R69.reuse, R37 ;  /* 0x0000002545257220 */ /* 0x040fe20000400000 */
[C---:B------:R-:W-:Y:S01]  /*10680*/  FMUL R38, R69.reuse, R38 ;  /* 0x0000002645267220 */ /* 0x040fe20000400000 */
[C---:B------:R-:W-:Y:S01]  /*10690*/  FMUL R39, R69.reuse, R39 ;  /* 0x0000002745277220 */ /* 0x040fe20000400000 */
[C---:B------:R-:W-:Y:S01]  /*106a0*/  FMUL R40, R69.reuse, R40 ;  /* 0x0000002845287220 */ /* 0x040fe20000400000 */
[----:B------:R-:W-:Y:S01]  /*106b0*/  FMUL R41, R69, R41 ;  /* 0x0000002945297220 */ /* 0x000fe20000400000 */
[----:B------:R-:W-:Y:S01]  /*106c0*/  F2FP.SATFINITE.E4M3.F32.PACK_AB_MERGE_C R12, R13, R12, RZ ;  /* 0x0000000c0d0c723e */ /* 0x000fe200048070ff */
[----:B------:R-:W-:Y:S01]  /*106d0*/  @P0 FMUL R18, R18, 0.25 ;  /* 0x3e80000012120820 */ /* 0x000fe20000400000 */
[----:B------:R-:W-:Y:S01]  /*106e0*/  F2FP.SATFINITE.E4M3.F32.PACK_AB_MERGE_C R14, R15, R14, RZ ;  /* 0x0000000e0f0e723e */ /* 0x000fe200048070ff */
[----:B------:R-:W-:Y:S01]  /*106f0*/  @P0 FMUL R19, R19, 0.25 ;  /* 0x3e80000013130820 */ /* 0x000fe20000400000 */
[----:B------:R-:W-:Y:S01]  /*10700*/  F2FP.SATFINITE.E4M3.F32.PACK_AB_MERGE_C R16, R17, R16, RZ ;  /* 0x000000101110723e */ /* 0x000fe200048070ff */
        /* <DEDUP_REMOVED lines=13> */
[C---:B------:R-:W-:Y:S01]  /*107e0*/  FMUL R26, R69.reuse, R26 ;  /* 0x0000001a451a7220 */ /* 0x040fe20000400000 */
[C---:B------:R-:W-:Y:S01]  /*107f0*/  FMUL R27, R69.reuse, R27 ;  /* 0x0000001b451b7220 */ /* 0x040fe20000400000 */
[C---:B------:R-:W-:Y:S01]  /*10800*/  FMUL R52, R69.reuse, R52 ;  /* 0x0000003445347220 */ /* 0x040fe20000400000 */
        /* <DEDUP_REMOVED lines=11> */
[----:B------:R-:W-:Y:S01]  /*108c0*/  LOP3.LUT R21, R4, 0xffff, RZ, 0xc0, !PT ;  /* 0x0000ffff04157812 */ /* 0x000fe200078ec0ff */
[C---:B------:R-:W-:Y:S01]  /*108d0*/  FMUL R34, R69.reuse, R34 ;  /* 0x0000002245227220 */ /* 0x040fe20000400000 */
[----:B------:R-:W-:Y:S01]  /*108e0*/  LOP3.LUT R74, R6, 0xffff, RZ, 0xc0, !PT ;  /* 0x0000ffff064a7812 */ /* 0x000fe200078ec0ff */
[----:B------:R-:W-:Y:S01]  /*108f0*/  FMUL R35, R69, R35 ;  /* 0x0000002345237220 */ /* 0x000fe20000400000 */
[----:B------:R-:W-:Y:S01]  /*10900*/  LOP3.LUT R76, R8, 0xffff, RZ, 0xc0, !PT ;  /* 0x0000ffff084c7812 */ /* 0x000fe200078ec0ff */
[----:B------:R-:W-:Y:S01]  /*10910*/  @!P1 FMUL R18, R18, 16777216 ;  /* 0x4b80000012129820 */ /* 0x000fe20000400000 */
[----:B------:R-:W-:Y:S01]  /*10920*/  F2FP.SATFINITE.E4M3.F32.PACK_AB_MERGE_C R28, R29, R28, RZ ;  /* 0x0000001c1d1c723e */ /* 0x000fe200048070ff */
[----:B------:R-:W-:Y:S01]  /*10930*/  @!P1 FMUL R19, R19, 16777216 ;  /* 0x4b80000013139820 */ /* 0x000fe20000400000 */
[----:B------:R-:W-:Y:S01]  /*10940*/  F2FP.SATFINITE.E4M3.F32.PACK_AB_MERGE_C R30, R31, R30, RZ ;  /* 0x0000001e1f1e723e */ /* 0x000fe200048070ff */
[----:B------:R-:W-:Y:S01]  /*10950*/  FMUL R10, R69, R10 ;  /* 0x0000000a450a7220 */ /* 0x000fe20000400000 */
[----:B------:R-:W-:Y:S01]  /*10960*/  F2FP.SATFINITE.E4M3.F32.PACK_AB_MERGE_C R32, R33, R32, RZ ;  /* 0x000000202120723e */ /* 0x000fe200048070ff */
[----:B------:R-:W-:Y:S01]  /*10970*/  FMUL R11, R69, R11 ;  /* 0x0000000b450b7220 */ /* 0x000fe20000400000 */
[----:B------:R-:W-:Y:S01]  /*10980*/  LOP3.LUT R23, R12, 0xffff, RZ, 0xc0, !PT ;  /* 0x0000ffff0c177812 */ /* 0x000fe200078ec0ff */
[----:B------:R-:W-:Y:S01]  /*10990*/  @!P1 FMUL R42, R42, 16777216 ;  /* 0x4b8000002a2a9820 */ /* 0x000fe20000400000 */
[----:B------:R-:W-:Y:S01]  /*109a0*/  LOP3.LUT R14, R14, 0xffff, RZ, 0xc0, !PT ;  /* 0x0000ffff0e0e7812 */ /* 0x000fe200078ec0ff */
[----:B------:R-:W-:Y:S01]  /*109b0*/  @!P1 FMUL R43, R43, 16777216 ;  /* 0x4b8000002b2b9820 */ /* 0x000fe20000400000 */
[----:B------:R-:W-:Y:S01]  /*109c0*/  LOP3.LUT R16, R16, 0xffff, RZ, 0xc0, !PT ;  /* 0x0000ffff10107812 */ /* 0x000fe200078ec0ff */
[----:B------:R-:W-:Y:S01]  /*109d0*/  FMUL R60, R69, R60 ;  /* 0x0000003c453c7220 */ /* 0x000fe20000400000 */
[----:B------:R-:W-:Y:S01]  /*109e0*/  F2FP.SATFINITE.E4M3.F32.PACK_AB_MERGE_C R36, R37, R36, RZ ;  /* 0x000000242524723e */ /* 0x000fe200048070ff */
[----:B------:R-:W-:Y:S01]  /*109f0*/  FMUL R61, R69, R61 ;  /* 0x0000003d453d7220 */ /* 0x000fe20000400000 */
[----:B------:R-:W-:Y:S01]  /*10a00*/  F2FP.SATFINITE.E4M3.F32.PACK_AB_MERGE_C R38, R39, R38, RZ ;  /* 0x000000262726723e */ /* 0x000fe200048070ff */
[----:B------:R-:W-:Y:S01]  /*10a10*/  FMUL R62, R69, R62 ;  /* 0x0000003e453e7220 */ /* 0x000fe20000400000 */
[----:B------:R-:W-:Y:S01]  /*10a20*/  F2FP.SATFINITE.E4M3.F32.PACK_AB_MERGE_C R40, R41, R40, RZ ;  /* 0x000000282928723e */ /* 0x000fe200048070ff */
[C---:B------:R-:W-:Y:S01]  /*10a30*/  FMUL R63, R69.reuse, R63 ;  /* 0x0000003f453f7220 */ /* 0x040fe20000400000 */
[----:B------:R-:W-:Y:S01]  /*10a40*/  LOP3.LUT R20, R20, 0xffff, RZ, 0xc0, !PT ;  /* 0x0000ffff14147812 */ /* 0x000fe200078ec0ff */
[C---:B------:R-:W-:Y:S01]  /*10a50*/  FMUL R64, R69.reuse, R64 ;  /* 0x0000004045407220 */ /* 0x040fe20000400000 */
[----:B------:R-:W-:Y:S01]  /*10a60*/  LOP3.LUT R24, R24, 0xffff, RZ, 0xc0, !PT ;  /* 0x0000ffff18187812 */ /* 0x000fe200078ec0ff */
[C---:B------:R-:W-:Y:S01]  /*10a70*/  FMUL R65, R69.reuse, R65 ;  /* 0x0000004145417220 */ /* 0x040fe20000400000 */
[----:B------:R-:W-:Y:S01]  /*10a80*/  LOP3.LUT R25, R22, 0xffff, RZ, 0xc0, !PT ;  /* 0x0000ffff16197812 */ /* 0x000fe200078ec0ff */
[----:B------:R-:W-:Y:S01]  /*10a90*/  FMUL R18, R69, R18 ;  /* 0x0000001245127220 */ /* 0x000fe20000400000 */
[----:B------:R-:W-:Y:S01]  /*10aa0*/  F2FP.SATFINITE.E4M3.F32.PACK_AB_MERGE_C R44, R45, R44, RZ ;  /* 0x0000002c2d2c723e */ /* 0x000fe200048070ff */
[----:B------:R-:W-:Y:S01]  /*10ab0*/  FMUL R19, R69, R19 ;  /* 0x0000001345137220 */ /* 0x000fe20000400000 */
[----:B------:R-:W-:Y:S01]  /*10ac0*/  F2FP.SATFINITE.E4M3.F32.PACK_AB_MERGE_C R46, R47, R46, RZ ;  /* 0x0000002e2f2e723e */ /* 0x000fe200048070ff */
[----:B------:R-:W-:Y:S01]  /*10ad0*/  FMUL R42, R69, R42 ;  /* 0x0000002a452a7220 */ /* 0x000fe20000400000 */
[----:B------:R-:W-:Y:S01]  /*10ae0*/  F2FP.SATFINITE.E4M3.F32.PACK_AB_MERGE_C R48, R49, R48, RZ ;  /* 0x000000303130723e */ /* 0x000fe200048070ff */
[----:B------:R-:W-:Y:S01]  /*10af0*/  FMUL R43, R69, R43 ;  /* 0x0000002b452b7220 */ /* 0x000fe20000400000 */
[----:B------:R-:W-:Y:S01]  /*10b00*/  F2FP.SATFINITE.E4M3.F32.PACK_AB_MERGE_C R26, R27, R26, RZ ;  /* 0x0000001a1b1a723e */ /* 0x000fe200048070ff */
[----:B------:R-:W-:Y:S01]  /*10b10*/  @P0 FMUL R50, R50, 0.25 ;  /* 0x3e80000032320820 */ /* 0x000fe20000400000 */
[----:B------:R-:W-:Y:S01]  /*10b20*/  F2FP.SATFINITE.E4M3.F32.PACK_AB_MERGE_C R52, R53, R52, RZ ;  /* 0x000000343534723e */ /* 0x000fe200048070ff */
[----:B------:R-:W-:Y:S01]  /*10b30*/  @P0 FMUL R51, R51, 0.25 ;  /* 0x3e80000033330820 */ /* 0x000fe20000400000 */
[----:B------:R-:W-:Y:S01]  /*10b40*/  F2FP.SATFINITE.E4M3.F32.PACK_AB_MERGE_C R54, R55, R54, RZ ;  /* 0x000000363736723e */ /* 0x000fe200048070ff */
[----:B------:R-:W-:Y:S01]  /*10b50*/  @P0 FMUL R58, R58, 0.25 ;  /* 0x3e8000003a3a0820 */ /* 0x000fe20000400000 */
[----:B------:R-:W-:Y:S01]  /*10b60*/  F2FP.SATFINITE.E4M3.F32.PACK_AB_MERGE_C R56, R57, R56, RZ ;  /* 0x000000383938723e */ /* 0x000fe200048070ff */
[----:B------:R-:W-:Y:S01]  /*10b70*/  @P0 FMUL R59, R59, 0.25 ;  /* 0x3e8000003b3b0820 */ /* 0x000fe20000400000 */
[--C-:B------:R-:W-:Y:S01]  /*10b80*/  PRMT R5, R76, 0x3340, R1.reuse ;  /* 0x000033404c057816 */ /* 0x100fe20000000001 */
[----:B------:R-:W-:Y:S01]  /*10b90*/  @P0 FMUL R66, R66, 0.25 ;  /* 0x3e80000042420820 */ /* 0x000fe20000400000 */
[----:B------:R-:W-:Y:S01]  /*10ba0*/  PRMT R4, R21, 0x3340, R74 ;  /* 0x0000334015047816 */ /* 0x000fe2000000004a */
[----:B------:R-:W-:Y:S01]  /*10bb0*/  @P0 FMUL R67, R67, 0.25 ;  /* 0x3e80000043430820 */ /* 0x000fe20000400000 */
[--C-:B------:R-:W-:Y:S01]  /*10bc0*/  PRMT R7, R16, 0x3340, R1.reuse ;  /* 0x0000334010077816 */ /* 0x100fe20000000001 */
[----:B------:R-:W-:Y:S01]  /*10bd0*/  @!P1 FMUL R50, R50, 16777216 ;  /* 0x4b80000032329820 */ /* 0x000fe20000400000 */
[----:B------:R-:W-:Y:S01]  /*10be0*/  PRMT R6, R23, 0x3340, R14 ;  /* 0x0000334017067816 */ /* 0x000fe2000000000e */
[----:B------:R-:W-:Y:S01]  /*10bf0*/  @!P1 FMUL R51, R51, 16777216 ;  /* 0x4b80000033339820 */ /* 0x000fe20000400000 */
[----:B------:R-:W-:Y:S01]  /*10c00*/  LOP3.LUT R28, R28, 0xffff, RZ, 0xc0, !PT ;  /* 0x0000ffff1c1c7812 */ /* 0x000fe200078ec0ff */
[----:B------:R-:W-:Y:S01]  /*10c10*/  @!P1 FMUL R58, R58, 16777216 ;  /* 0x4b8000003a3a9820 */ /* 0x000fe20000400000 */
[----:B------:R-:W-:Y:S01]  /*10c20*/  LOP3.LUT R27, R30, 0xffff, RZ, 0xc0, !PT ;  /* 0x0000ffff1e1b7812 */ /* 0x000fe200078ec0ff */
[----:B------:R-:W-:Y:S01]  /*10c30*/  @!P1 FMUL R59, R59, 16777216 ;  /* 0x4b8000003b3b9820 */ /* 0x000fe20000400000 */
[----:B------:R-:W-:Y:S01]  /*10c40*/  LOP3.LUT R32, R32, 0xffff, RZ, 0xc0, !PT ;  /* 0x0000ffff20207812 */ /* 0x000fe200078ec0ff */
[----:B------:R-:W-:Y:S01]  /*10c50*/  @!P1 FMUL R66, R66, 16777216 ;  /* 0x4b80000042429820 */ /* 0x000fe20000400000 */
[----:B------:R-:W-:Y:S01]  /*10c60*/  F2FP.SATFINITE.E4M3.F32.PACK_AB_MERGE_C R34, R35, R34, RZ ;  /* 0x000000222322723e */ /* 0x000fe200048070ff */
[----:B------:R-:W-:Y:S01]  /*10c70*/  @!P1 FMUL R67, R67, 16777216 ;  /* 0x4b80000043439820 */ /* 0x000fe20000400000 */
[----:B------:R-:W-:Y:S01]  /*10c80*/  PRMT R9, R24, 0x3340, R1 ;  /* 0x0000334018097816 */ /* 0x000fe20000000001 */
[C---:B------:R-:W-:Y:S01]  /*10c90*/  FMUL R58, R69.reuse, R58 ;  /* 0x0000003a453a7220 */ /* 0x040fe20000400000 */
[----:B------:R-:W-:Y:S01]  /*10ca0*/  PRMT R8, R20, 0x3340, R25 ;  /* 0x0000334014087816 */ /* 0x000fe20000000019 */
        /* <DEDUP_REMOVED lines=9> */
[----:B------:R-:W-:-:S02]  /*10d40*/  LOP3.LUT R44, R44, 0xffff, RZ, 0xc0, !PT ;  /* 0x0000ffff2c2c7812 */ /* 0x000fc400078ec0ff */
[----:B------:R-:W-:Y:S02]  /*10d50*/  LOP3.LUT R35, R46, 0xffff, RZ, 0xc0, !PT ;  /* 0x0000ffff2e237812 */ /* 0x000fe400078ec0ff */
[----:B------:R-:W-:Y:S02]  /*10d60*/  LOP3.LUT R48, R48, 0xffff, RZ, 0xc0, !PT ;  /* 0x0000ffff30307812 */ /* 0x000fe400078ec0ff */
[----:B------:R-:W-:Y:S02]  /*10d70*/  PRMT R11, R4, 0x5410, R5 ;  /* 0x00005410040b7816 */ /* 0x000fe40000000005 */
[----:B------:R-:W-:Y:S02]  /*10d80*/  LOP3.LUT R52, R52, 0xffff, RZ, 0xc0, !PT ;  /* 0x0000ffff34347812 */ /* 0x000fe400078ec0ff */
[----:B------:R-:W-:Y:S02]  /*10d90*/  LOP3.LUT R41, R54, 0xffff, RZ, 0xc0, !PT ;  /* 0x0000ffff36297812 */ /* 0x000fe400078ec0ff */
[----:B------:R-:W-:-:S02]  /*10da0*/  LOP3.LUT R56, R56, 0xffff, RZ, 0xc0, !PT ;  /* 0x0000ffff38387812 */ /* 0x000fc400078ec0ff */
[----:B------:R-:W-:Y:S02]  /*10db0*/  F2FP.SATFINITE.E4M3.F32.PACK_AB_MERGE_C R60, R61, R60, RZ ;  /* 0x0000003c3d3c723e */ /* 0x000fe400048070ff */
[----:B------:R-:W-:Y:S02]  /*10dc0*/  F2FP.SATFINITE.E4M3.F32.PACK_AB_MERGE_C R62, R63, R62, RZ ;  /* 0x0000003e3f3e723e */ /* 0x000fe400048070ff */
[----:B------:R-:W-:Y:S02]  /*10dd0*/  F2FP.SATFINITE.E4M3.F32.PACK_AB_MERGE_C R64, R65, R64, RZ ;  /* 0x000000404140723e */ /* 0x000fe400048070ff */
[----:B------:R-:W-:Y:S02]  /*10de0*/  PRMT R13, R6, 0x5410, R7 ;  /* 0x00005410060d7816 */ /* 0x000fe40000000007 */
[----:B------:R-:W-:Y:S02]  /*10df0*/  PRMT R5, R32, 0x3340, R1 ;  /* 0x0000334020057816 */ /* 0x000fe40000000001 */
[----:B------:R-:W-:-:S02]  /*10e00*/  PRMT R4, R28, 0x3340, R27 ;  /* 0x000033401c047816 */ /* 0x000fc4000000001b */
[----:B------:R-:W-:Y:S02]  /*10e10*/  PRMT R15, R8, 0x5410, R9 ;  /* 0x00005410080f7816 */ /* 0x000fe40000000009 */
[----:B------:R-:W-:Y:S02]  /*10e20*/  PRMT R7, R40, 0x3340, R1 ;  /* 0x0000334028077816 */ /* 0x000fe40000000001 */
[----:B------:R-:W-:Y:S02]  /*10e30*/  PRMT R6, R36, 0x3340, R29 ;  /* 0x0000334024067816 */ /* 0x000fe4000000001d */
[----:B------:R-:W-:Y:S02]  /*10e40*/  F2FP.SATFINITE.E4M3.F32.PACK_AB_MERGE_C R18, R19, R18, RZ ;  /* 0x000000121312723e */ /* 0x000fe400048070ff */
[----:B------:R-:W-:Y:S02]  /*10e50*/  PRMT R9, R48, 0x3340, R1 ;  /* 0x0000334030097816 */ /* 0x000fe40000000001 */
[----:B------:R-:W-:-:S02]  /*10e60*/  PRMT R8, R44, 0x3340, R35 ;  /* 0x000033402c087816 */ /* 0x000fc40000000023 */
[----:B------:R-:W-:Y:S02]  /*10e70*/  F2FP.SATFINITE.E4M3.F32.PACK_AB_MERGE_C R42, R43, R42, RZ ;  /* 0x0000002a2b2a723e */ /* 0x000fe400048070ff */
[----:B------:R-:W-:Y:S02]  /*10e80*/  PRMT R19, R56, 0x3340, R1 ;  /* 0x0000334038137816 */ /* 0x000fe40000000001 */
[----:B------:R-:W-:Y:S02]  /*10e90*/  PRMT R12, R52, 0x3340, R41 ;  /* 0x00003340340c7816 */ /* 0x000fe40000000029 */
[----:B------:R-:W-:Y:S02]  /*10ea0*/  PRMT R17, R4, 0x5410, R5 ;  /* 0x0000541004117816 */ /* 0x000fe40000000005 */
[----:B------:R-:W-:Y:S02]  /*10eb0*/  LOP3.LUT R60, R60, 0xffff, RZ, 0xc0, !PT ;  /* 0x0000ffff3c3c7812 */ /* 0x000fe400078ec0ff */
[----:B------:R-:W-:-:S02]  /*10ec0*/  LOP3.LUT R43, R62, 0xffff, RZ, 0xc0, !PT ;  /* 0x0000ffff3e2b7812 */ /* 0x000fc400078ec0ff */
[----:B------:R-:W-:Y:S02]  /*10ed0*/  LOP3.LUT R64, R64, 0xffff, RZ, 0xc0, !PT ;  /* 0x0000ffff40407812 */ /* 0x000fe400078ec0ff */
[----:B------:R-:W-:Y:S02]  /*10ee0*/  PRMT R31, R6, 0x5410, R7 ;  /* 0x00005410061f7816 */ /* 0x000fe40000000007 */
[----:B------:R-:W-:Y:S02]  /*10ef0*/  SHF.R.U32.HI R4, RZ, 0x8, R21 ;  /* 0x00000008ff047819 */ /* 0x000fe40000011615 */
[----:B------:R-:W-:Y:S02]  /*10f00*/  SHF.R.U32.HI R5, RZ, 0x8, R74 ;  /* 0x00000008ff057819 */ /* 0x000fe4000001164a */
[----:B------:R-:W-:Y:S02]  /*10f10*/  PRMT R37, R8, 0x5410, R9 ;  /* 0x0000541008257816 */ /* 0x000fe40000000009 */
[----:B------:R-:W-:-:S02]  /*10f20*/  SHF.R.U32.HI R6, RZ, 0x8, R76 ;  /* 0x00000008ff067819 */ /* 0x000fc4000001164c */
[----:B------:R-:W-:Y:S02]  /*10f30*/  PRMT R33, R12, 0x5410, R19 ;  /* 0x000054100c217816 */ /* 0x000fe40000000013 */
[----:B------:R-:W-:Y:S02]  /*10f40*/  SHF.R.U32.HI R7, RZ, 0x8, R23 ;  /* 0x00000008ff077819 */ /* 0x000fe40000011617 */
[----:B------:R-:W-:Y:S02]  /*10f50*/  SHF.R.U32.HI R8, RZ, 0x8, R14 ;  /* 0x00000008ff087819 */ /* 0x000fe4000001160e */
[----:B------:R-:W-:Y:S02]  /*10f60*/  PRMT R12, R64, 0x3340, R1 ;  /* 0x00003340400c7816 */ /* 0x000fe40000000001 */
[----:B------:R-:W-:Y:S02]  /*10f70*/  PRMT R9, R60, 0x3340, R43 ;  /* 0x000033403c097816 */ /* 0x000fe4000000002b */
[----:B------:R-:W-:-:S02]  /*10f80*/  LOP3.LUT R4, R4, 0xffff, RZ, 0xc0, !PT ;  /* 0x0000ffff04047812 */ /* 0x000fc400078ec0ff */
[----:B------:R-:W-:Y:S02]  /*10f90*/  LOP3.LUT R5, R5, 0xffff, RZ, 0xc0, !PT ;  /* 0x0000ffff05057812 */ /* 0x000fe400078ec0ff */
[----:B------:R-:W-:Y:S02]  /*10fa0*/  LOP3.LUT R6, R6, 0xffff, RZ, 0xc0, !PT ;  /* 0x0000ffff06067812 */ /* 0x000fe400078ec0ff */
[----:B------:R-:W-:Y:S02]  /*10fb0*/  LOP3.LUT R7, R7, 0xffff, RZ, 0xc0, !PT ;  /* 0x0000ffff07077812 */ /* 0x000fe400078ec0ff */
[----:B------:R-:W-:Y:S02]  /*10fc0*/  LOP3.LUT R8, R8, 0xffff, RZ, 0xc0, !PT ;  /* 0x0000ffff08087812 */ /* 0x000fe400078ec0ff */
[----:B------:R-:W-:Y:S02]  /*10fd0*/  PRMT R39, R9, 0x5410, R12 ;  /* 0x0000541009277816 */ /* 0x000fe4000000000c */
[----:B------:R-:W-:-:S02]  /*10fe0*/  PRMT R12, R4, 0x3340, R5 ;  /* 0x00003340040c7816 */ /* 0x000fc40000000005 */
[----:B------:R-:W-:Y:S02]  /*10ff0*/  PRMT R19, R6, 0x3340, R1 ;  /* 0x0000334006137816 */ /* 0x000fe40000000001 */
[----:B------:R-:W-:Y:S02]  /*11000*/  SHF.R.U32.HI R4, RZ, 0x8, R16 ;  /* 0x00000008ff047819 */ /* 0x000fe40000011610 */
[----:B------:R-:W-:Y:S02]  /*11010*/  PRMT R14, R7, 0x3340, R8 ;  /* 0x00003340070e7816 */ /* 0x000fe40000000008 */
[----:B------:R-:W-:Y:S02]  /*11020*/  SHF.R.U32.HI R5, RZ, 0x8, R20 ;  /* 0x00000008ff057819 */ /* 0x000fe40000011614 */
[----:B------:R-:W-:Y:S02]  /*11030*/  SHF.R.U32.HI R6, RZ, 0x8, R25 ;  /* 0x00000008ff067819 */ /* 0x000fe40000011619 */
[----:B------:R-:W-:-:S02]  /*11040*/  SHF.R.U32.HI R8, RZ, 0x8, R28 ;  /* 0x00000008ff087819 */ /* 0x000fc4000001161c */
[----:B------:R-:W-:Y:S01]  /*11050*/  SHF.R.U32.HI R9, RZ, 0x8, R27 ;  /* 0x00000008ff097819 */ /* 0x000fe2000001161b */
[----:B------:R-:W-:Y:S01]  /*11060*/  IMAD.MOV.U32 R27, RZ, RZ, 0x3dc6b27f ;  /* 0x3dc6b27fff1b7424 */ /* 0x000fe200078e00ff */
[----:B------:R-:W-:Y:S02]  /*11070*/  LOP3.LUT R4, R4, 0xffff, RZ, 0xc0, !PT ;  /* 0x0000ffff04047812 */ /* 0x000fe400078ec0ff */
[----:B------:R-:W-:Y:S02]  /*11080*/  LOP3.LUT R5, R5, 0xffff, RZ, 0xc0, !PT ;  /* 0x0000ffff05057812 */ /* 0x000fe400078ec0ff */
[----:B------:R-:W-:Y:S02]  /*11090*/  LOP3.LUT R6, R6, 0xffff, RZ, 0xc0, !PT ;  /* 0x0000ffff06067812 */ /* 0x000fe400078ec0ff */
[----:B------:R-:W-:Y:S02]  /*110a0*/  LOP3.LUT R23, R8, 0xffff, RZ, 0xc0, !PT ;  /* 0x0000ffff08177812 */ /* 0x000fe400078ec0ff */
[----:B------:R-:W-:-:S02]  /*110b0*/  SHF.R.U32.HI R7, RZ, 0x8, R24 ;  /* 0x00000008ff077819 */ /* 0x000fc40000011618 */
[----:B------:R-:W-:Y:S02]  /*110c0*/  LOP3.LUT R8, R9, 0xffff, RZ, 0xc0, !PT ;  /* 0x0000ffff09087812 */ /* 0x000fe400078ec0ff */
[----:B------:R-:W-:Y:S02]  /*110d0*/  PRMT R9, R4, 0x3340, R1 ;  /* 0x0000334004097816 */ /* 0x000fe40000000001 */
[----:B------:R-:W-:Y:S02]  /*110e0*/  PRMT R16, R5, 0x3340, R6 ;  /* 0x0000334005107816 */ /* 0x000fe40000000006 */
[----:B------:R-:W-:Y:S02]  /*110f0*/  SHF.R.U32.HI R4, RZ, 0x8, R32 ;  /* 0x00000008ff047819 */ /* 0x000fe40000011620 */
[----:B------:R-:W-:Y:S02]  /*11100*/  SHF.R.U32.HI R5, RZ, 0x8, R36 ;  /* 0x00000008ff057819 */ /* 0x000fe40000011624 */
[----:B------:R-:W-:-:S02]  /*11110*/  SHF.R.U32.HI R6, RZ, 0x8, R29 ;  /* 0x00000008ff067819 */ /* 0x000fc4000001161d */
[----:B------:R-:W-:Y:S02]  /*11120*/  LOP3.LUT R7, R7, 0xffff, RZ, 0xc0, !PT ;  /* 0x0000ffff07077812 */ /* 0x000fe400078ec0ff */
[----:B------:R-:W-:Y:S02]  /*11130*/  LOP3.LUT R4, R4, 0xffff, RZ, 0xc0, !PT ;  /* 0x0000ffff04047812 */ /* 0x000fe400078ec0ff */
[----:B------:R-:W-:Y:S02]  /*11140*/  LOP3.LUT R5, R5, 0xffff, RZ, 0xc0, !PT ;  /* 0x0000ffff05057812 */ /* 0x000fe400078ec0ff */
[----:B------:R-:W-:Y:S02]  /*11150*/  LOP3.LUT R6, R6, 0xffff, RZ, 0xc0, !PT ;  /* 0x0000ffff06067812 */ /* 0x000fe400078ec0ff */
[----:B------:R-:W-:Y:S02]  /*11160*/  PRMT R21, R7, 0x3340, R72 ;  /* 0x0000334007157816 */ /* 0x000fe40000000048 */
[----:B------:R-:W-:-:S02]  /*11170*/  SHF.R.U32.HI R7, RZ, 0x8, R40 ;  /* 0x00000008ff077819 */ /* 0x000fc40000011628 */
[----:B------:R-:W-:Y:S02]  /*11180*/  PRMT R20, R4, 0x3340, R1 ;  /* 0x0000334004147816 */ /* 0x000fe40000000001 */
[----:B------:R-:W-:Y:S02]  /*11190*/  PRMT R22, R5, 0x3340, R6 ;  /* 0x0000334005167816 */ /* 0x000fe40000000006 */
[----:B------:R-:W-:Y:S02]  /*111a0*/  SHF.R.U32.HI R4, RZ, 0x8, R44 ;  /* 0x00000008ff047819 */ /* 0x000fe4000001162c */
[----:B------:R-:W-:Y:S02]  /*111b0*/  PRMT R23, R23, 0x3340, R8 ;  /* 0x0000334017177816 */ /* 0x000fe40000000008 */
[----:B------:R-:W-:Y:S02]  /*111c0*/  SHF.R.U32.HI R5, RZ, 0x8, R35 ;  /* 0x00000008ff057819 */ /* 0x000fe40000011623 */
[----:B------:R-:W-:-:S02]  /*111d0*/  LOP3.LUT R8, R7, 0xffff, RZ, 0xc0, !PT ;  /* 0x0000ffff07087812 */ /* 0x000fc400078ec0ff */
[----:B------:R-:W-:Y:S02]  /*111e0*/  LOP3.LUT R25, R4, 0xffff, RZ, 0xc0, !PT ;  /* 0x0000ffff04197812 */ /* 0x000fe400078ec0ff */
[----:B------:R-:W-:Y:S01]  /*111f0*/  LOP3.LUT R4, R5, 0xffff, RZ, 0xc0, !PT ;  /* 0x0000ffff05047812 */ /* 0x000fe200078ec0ff */
[----:B------:R-:W-:Y:S01]  /*11200*/  FFMA.FTZ R5, R70, R27, -0.16845393180847167969 ;  /* 0xbe2c7f3046057423 */ /* 0x000fe2000001001b */
[----:B------:R-:W-:Y:S02]  /*11210*/  PRMT R29, R8, 0x3340, R1 ;  /* 0x00003340081d7816 */ /* 0x000fe40000000001 */
[----:B------:R-:W-:Y:S01]  /*11220*/  SHF.R.U32.HI R7, RZ, 0x8, R52 ;  /* 0x00000008ff077819 */ /* 0x000fe20000011634 */
[C---:B------:R-:W-:Y:S01]  /*11230*/  FFMA.FTZ R5, R70.reuse, R5, 0.1716887056827545166 ;  /* 0x3e2fcf2a46057423 */ /* 0x040fe20000010005 */
[----:B------:R-:W-:Y:S02]  /*11240*/  SHF.R.U32.HI R8, RZ, 0x8, R41 ;  /* 0x00000008ff087819 */ /* 0x000fe40000011629 */
[----:B------:R-:W-:Y:S01]  /*11250*/  LOP3.LUT R7, R7, 0xffff, RZ, 0xc0, !PT ;  /* 0x0000ffff07077812 */ /* 0x000fe200078ec0ff */
[----:B------:R-:W-:Y:S01]  /*11260*/  FFMA.FTZ R5, R70, R5, -0.17900948226451873779 ;  /* 0xbe374e4346057423 */ /* 0x000fe20000010005 */
[----:B------:R-:W-:-:S02]  /*11270*/  LOP3.LUT R8, R8, 0xffff, RZ, 0xc0, !PT ;  /* 0x0000ffff08087812 */ /* 0x000fc400078ec0ff */
[----:B------:R-:W-:Y:S01]  /*11280*/  LOP3.LUT R26, R26, 0xffff, RZ, 0xc0, !PT ;  /* 0x0000ffff1a1a7812 */ /* 0x000fe200078ec0ff */
[C---:B------:R-:W-:Y:S01]  /*11290*/  FFMA.FTZ R5, R70.reuse, R5, 0.20512372255325317383 ;  /* 0x3e520bf446057423 */ /* 0x040fe20000010005 */
[----:B------:R-:W-:Y:S02]  /*112a0*/  PRMT R30, R7, 0x3340, R8 ;  /* 0x00003340071e7816 */ /* 0x000fe40000000008 */
[----:B------:R-:W-:Y:S01]  /*112b0*/  SHF.R.U32.HI R8, RZ, 0x8, R64 ;  /* 0x00000008ff087819 */ /* 0x000fe20000011640 */
[----:B------:R-:W-:Y:S01]  /*112c0*/  FFMA.FTZ R5, R70, R5, -0.24046532809734344482 ;  /* 0xbe763c8b46057423 */ /* 0x000fe20000010005 */
[----:B------:R-:W-:Y:S02]  /*112d0*/  SHF.R.U32.HI R7, RZ, 0x8, R43 ;  /* 0x00000008ff077819 */ /* 0x000fe4000001162b */
[----:B------:R-:W-:Y:S01]  /*112e0*/  LOP3.LUT R8, R8, 0xffff, RZ, 0xc0, !PT ;  /* 0x0000ffff08087812 */ /* 0x000fe200078ec0ff */
[----:B------:R-:W-:Y:S01]  /*112f0*/  FFMA.FTZ R5, R70, R5, 0.28857114911079406738 ;  /* 0x3e93bf9946057423 */ /* 0x000fe20000010005 */
[----:B------:R-:W-:-:S02]  /*11300*/  PRMT R19, R12, 0x5410, R19 ;  /* 0x000054100c137816 */ /* 0x000fc40000000013 */
[----:B------:R-:W-:Y:S01]  /*11310*/  PRMT R43, R8, 0x3340, R1 ;  /* 0x00003340082b7816 */ /* 0x000fe20000000001 */
[----:B------:R-:W-:Y:S01]  /*11320*/  FFMA.FTZ R5, R70, R5, -0.36067417263984680176 ;  /* 0xbeb8aa4946057423 */ /* 0x000fe20000010005 */
[----:B------:R-:W1:Y:S01]  /*11330*/  LDC R8, c[0x0][0x3e8] ;  /* 0x0000fa00ff087b82 */ /* 0x000e620000000800 */
[----:B------:R-:W-:Y:S02]  /*11340*/  PRMT R9, R14, 0x5410, R9 ;  /* 0x000054100e097816 */ /* 0x000fe40000000009 */
[----:B------:R-:W-:Y:S01]  /*11350*/  LOP3.LUT R10, R10, 0xffff, RZ, 0xc0, !PT ;  /* 0x0000ffff0a0a7812 */ /* 0x000fe200078ec0ff */
[----:B------:R-:W-:Y:S01]  /*11360*/  FFMA.FTZ R5, R70, R5, 0.48089820146560668945 ;  /* 0x3ef6384a46057423 */ /* 0x000fe20000010005 */
[----:B------:R-:W-:Y:S02]  /*11370*/  PRMT R21, R16, 0x5410, R21 ;  /* 0x0000541010157816 */ /* 0x000fe40000000015 */
[----:B------:R-:W-:Y:S01]  /*11380*/  PRMT R23, R23, 0x5410, R20 ;  /* 0x0000541017177816 */ /* 0x000fe20000000014 */
[----:B------:R-:W-:Y:S01]  /*11390*/  FFMA.FTZ R5, R70, R5, -0.72134751081466674805 ;  /* 0xbf38aa3b46057423 */ /* 0x000fe20000010005 */
[----:B------:R-:W-:-:S02]  /*113a0*/  LOP3.LUT R18, R18, 0xffff, RZ, 0xc0, !PT ;  /* 0x0000ffff12127812 */ /* 0x000fc400078ec0ff */
[----:B------:R-:W-:Y:S01]  /*113b0*/  LOP3.LUT R34, R34, 0xffff, RZ, 0xc0, !PT ;  /* 0x0000ffff22227812 */ /* 0x000fe200078ec0ff */
[C---:B------:R-:W-:Y:S01]  /*113c0*/  FMUL R5, R70.reuse, R5 ;  /* 0x0000000546057220 */ /* 0x040fe20000400000 */
[----:B------:R-:W-:Y:S02]  /*113d0*/  PRMT R28, R25, 0x3340, R4 ;  /* 0x00003340191c7816 */ /* 0x000fe40000000004 */
[----:B------:R-:W-:Y:S01]  /*113e0*/  PRMT R14, R15, 0x4210, R26 ;  /* 0x000042100f0e7816 */ /* 0x000fe2000000001a */
[----:B------:R-:W-:Y:S01]  /*113f0*/  FMUL R5, R70, R5 ;  /* 0x0000000546057220 */ /* 0x000fe20000400000 */
[--C-:B------:R-:W-:Y:S01]  /*11400*/  PRMT R12, R11, 0x4210, R10.reuse ;  /* 0x000042100b0c7816 */ /* 0x100fe2000000000a */
[----:B------:R-:W-:Y:S01]  /*11410*/  IMAD R11, R124, UR5, RZ ;  /* 0x000000057c0b7c24 */ /* 0x000fe2000f8e02ff */
[----:B------:R-:W-:Y:S01]  /*11420*/  PRMT R24, R19, 0x5210, R10 ;  /* 0x0000521013187816 */ /* 0x000fe2000000000a */
[----:B------:R-:W-:Y:S01]  /*11430*/  FFMA.FTZ R5, R70, 1.4426950216293334961, R5 ;  /* 0x3fb8aa3b46057823 */ /* 0x000fe20000010005 */
[--C-:B------:R-:W-:Y:S01]  /*11440*/  PRMT R13, R13, 0x4210, R18.reuse ;  /* 0x000042100d0d7816 */ /* 0x100fe20000000012 */
[----:B------:R-:W-:Y:S01]  /*11450*/  IMAD.SHL.U32 R10, R126, 0x10, RZ ;  /* 0x000000107e0a7824 */ /* 0x000fe200078e00ff */
[----:B------:R-:W-:Y:S01]  /*11460*/  PRMT R25, R9, 0x5210, R18 ;  /* 0x0000521009197816 */ /* 0x000fe20000000012 */
[----:B------:R-:W-:Y:S01]  /*11470*/  FADD R5, R68, R5 ;  /* 0x0000000544057221 */ /* 0x000fe20000000000 */
[----:B------:R-:W-:Y:S01]  /*11480*/  PRMT R26, R21, 0x5210, R26 ;  /* 0x00005210151a7816 */ /* 0x000fe2000000001a */
[----:B------:R-:W-:Y:S01]  /*11490*/  USHF.R.S32.HI UR5, URZ, 0x1f, UR4 ;  /* 0x0000001fff057899 */ /* 0x000fe20008011404 */
[----:B------:R-:W-:-:S02]  /*114a0*/  PRMT R15, R17, 0x4210, R34 ;  /* 0x00004210110f7816 */ /* 0x000fc40000000022 */
[----:B------:R-:W-:Y:S02]  /*114b0*/  PRMT R27, R23, 0x5210, R34 ;  /* 0x00005210171b7816 */ /* 0x000fe40000000022 */
[----:B------:R-:W-:Y:S01]  /*114c0*/  ISETP.GE.U32.AND P0, PT, R217, 0x7f800000, PT ;  /* 0x7f800000d900780c */ /* 0x000fe20003f06070 */
[----:B------:R-:W-:Y:S01]  /*114d0*/  STS.128 [R3], R12 ;  /* 0x0000000c03007388 */ /* 0x000fe20000000c00 */
[----:B------:R-:W-:Y:S02]  /*114e0*/  SHF.R.U32.HI R17, RZ, 0x7, R126 ;  /* 0x00000007ff117819 */ /* 0x000fe4000001167e */
[----:B------:R-:W-:Y:S01]  /*114f0*/  SHF.R.U32.HI R6, RZ, 0x8, R48 ;  /* 0x00000008ff067819 */ /* 0x000fe20000011630 */
[----:B------:R2:W-:Y:S01]  /*11500*/  STS.128 [R3+0x800], R24 ;  /* 0x0008001803007388 */ /* 0x0005e20000000c00 */
[----:B------:R-:W-:Y:S02]  /*11510*/  SHF.R.U32.HI R4, RZ, 0x8, R56 ;  /* 0x00000008ff047819 */ /* 0x000fe40000011638 */
[----:B------:R-:W-:-:S02]  /*11520*/  SGXT.U32 R17, R17, 0x1 ;  /* 0x000000011111781a */ /* 0x000fc40000000000 */
[----:B------:R-:W-:Y:S02]  /*11530*/  LOP3.LUT R6, R6, 0xffff, RZ, 0xc0, !PT ;  /* 0x0000ffff06067812 */ /* 0x000fe400078ec0ff */
[----:B------:R-:W-:Y:S01]  /*11540*/  LOP3.LUT R4, R4, 0xffff, RZ, 0xc0, !PT ;  /* 0x0000ffff04047812 */ /* 0x000fe200078ec0ff */
[----:B-1----:R-:W-:Y:S01]  /*11550*/  IMAD R17, R17, R8, RZ ;  /* 0x0000000811117224 */ /* 0x002fe200078e02ff */
[--C-:B------:R-:W-:Y:S02]  /*11560*/  PRMT R35, R6, 0x3340, R1.reuse ;  /* 0x0000334006237816 */ /* 0x100fe40000000001 */
[----:B------:R-:W-:Y:S01]  /*11570*/  PRMT R41, R4, 0x3340, R1 ;  /* 0x0000334004297816 */ /* 0x000fe20000000001 */
[----:B------:R-:W-:Y:S01]  /*11580*/  @P0 IMAD.MOV.U32 R4, RZ, RZ, 0x7f800000 ;  /* 0x7f800000ff040424 */ /* 0x000fe200078e00ff */
[----:B------:R-:W-:Y:S01]  /*11590*/  SHF.R.U32.HI R6, RZ, 0x8, R60 ;  /* 0x00000008ff067819 */ /* 0x000fe2000001163c */
[----:B------:R-:W-:Y:S01]  /*115a0*/  IMAD R19, R8, 0x2, R17 ;  /* 0x0000000208137824 */ /* 0x000fe200078e0211 */
[----:B------:R-:W-:Y:S01]  /*115b0*/  LOP3.LUT R7, R7, 0xffff, RZ, 0xc0, !PT ;  /* 0x0000ffff07077812 */ /* 0x000fe200078ec0ff */
[C---:B------:R-:W-:Y:S01]  /*115c0*/  @P0 FFMA.FTZ R5, R217.reuse, R4, +INF ;  /* 0x7f800000d9050423 */ /* 0x040fe20000010004 */
[----:B------:R-:W-:Y:S01]  /*115d0*/  LOP3.LUT R6, R6, 0xffff, RZ, 0xc0, !PT ;  /* 0x0000ffff06067812 */ /* 0x000fe200078ec0ff */
[----:B------:R-:W-:Y:S01]  /*115e0*/  IMAD R21, R8, 0x2, R19 ;  /* 0x0000000208157824 */ /* 0x000fe200078e0213 */
[----:B------:R-:W-:Y:S01]  /*115f0*/  LOP3.LUT R10, R10, 0xff0, RZ, 0xc0, !PT ;  /* 0x00000ff00a0a7812 */ /* 0x000fe200078ec0ff */
[----:B------:R-:W-:Y:S01]  /*11600*/  BAR.SYNC.DEFER_BLOCKING 0x0 ;  /* 0x0000000000007b1d */ /* 0x000fe20000010000 */
[----:B------:R-:W-:Y:S01]  /*11610*/  FSETP.NEU.AND P1, PT, R217, RZ, PT ;  /* 0x000000ffd900720b */ /* 0x000fe20003f2d000 */
[----:B------:R-:W-:Y:S01]  /*11620*/  IMAD R23, R8, 0x2, R21 ;  /* 0x0000000208177824 */ /* 0x000fe200078e0215 */
[----:B------:R-:W-:-:S02]  /*11630*/  PRMT R6, R6, 0x3340, R7 ;  /* 0x0000334006067816 */ /* 0x000fc40000000007 */
[----:B------:R-:W-:Y:S01]  /*11640*/  PRMT R7, R22, 0x5410, R29 ;  /* 0x0000541016077816 */ /* 0x000fe2000000001d */
[----:B--2---:R-:W-:Y:S01]  /*11650*/  IMAD R25, R8, 0x2, R23 ;  /* 0x0000000208197824 */ /* 0x004fe200078e0217 */
[----:B------:R-:W-:Y:S01]  /*11660*/  FSEL R5, R5, -INF , P1 ;  /* 0xff80000005057808 */ /* 0x000fe20000800000 */
[----:B------:R-:W1:Y:S01]  /*11670*/  LDC.64 R60, c[0x0][0x398] ;  /* 0x0000e600ff3c7b82 */ /* 0x000e620000000a00 */
[----:B------:R-:W-:Y:S01]  /*11680*/  LOP3.LUT R42, R42, 0xffff, RZ, 0xc0, !PT ;  /* 0x0000ffff2a2a7812 */ /* 0x000fe200078ec0ff */
[----:B------:R-:W-:Y:S01]  /*11690*/  IMAD R29, R8, 0x2, R25 ;  /* 0x00000002081d7824 */ /* 0x000fe200078e0219 */
[----:B------:R-:W-:Y:S01]  /*116a0*/  F2FP.SATFINITE.E4M3.F32.PACK_AB_MERGE_C R58, R59, R58, RZ ;  /* 0x0000003a3b3a723e */ /* 0x000fe200048070ff */
[----:B------:R-:W-:Y:S01]  /*116b0*/  FFMA R9, R5, 0.69314718246459960938, R118 ;  /* 0x3f31721805097823 */ /* 0x000fe20000000076 */
[----:B------:R-:W-:Y:S02]  /*116c0*/  PRMT R59, R6, 0x5410, R43 ;  /* 0x00005410063b7816 */ /* 0x000fe4000000002b */
[----:B------:R-:W-:-:S02]  /*116d0*/  PRMT R56, R7, 0x5210, R42 ;  /* 0x0000521007387816 */ /* 0x000fc4000000002a */
[----:B------:R-:W-:Y:S01]  /*116e0*/  PRMT R57, R28, 0x5410, R35 ;  /* 0x000054101c397816 */ /* 0x000fe20000000023 */
[----:B------:R-:W-:Y:S01]  /*116f0*/  IMAD R35, R8, 0x2, R29 ;  /* 0x0000000208237824 */ /* 0x000fe200078e021d */
[----:B------:R-:W-:Y:S02]  /*11700*/  PRMT R27, R30, 0x5410, R41 ;  /* 0x000054101e1b7816 */ /* 0x000fe40000000029 */
[----:B------:R-:W-:Y:S01]  /*11710*/  F2FP.SATFINITE.E4M3.F32.PACK_AB_MERGE_C R50, R51, R50, RZ ;  /* 0x000000323332723e */ /* 0x000fe200048070ff */
[----:B------:R-:W-:Y:S01]  /*11720*/  IMAD R41, R8, 0x2, R35 ;  /* 0x0000000208297824 */ /* 0x000fe200078e0223 */
[----:B------:R-:W-:Y:S01]  /*11730*/  F2FP.SATFINITE.E4M3.F32.PACK_AB_MERGE_C R66, R67, R66, RZ ;  /* 0x000000424342723e */ /* 0x000fe200048070ff */
[----:B------:R-:W2:Y:S01]  /*11740*/  LDS.128 R12, [R10+UR13] ;  /* 0x0000000d0a0c7984 */ /* 0x000ea20008000c00 */
[----:B------:R-:W-:Y:S01]  /*11750*/  LOP3.LUT R58, R58, 0xffff, RZ, 0xc0, !PT ;  /* 0x0000ffff3a3a7812 */ /* 0x000fe200078ec0ff */
[----:B------:R-:W-:Y:S01]  /*11760*/  IMAD R43, R8, 0x2, R41 ;  /* 0x00000002082b7824 */ /* 0x000fe200078e0229 */
[----:B------:R-:W-:Y:S01]  /*11770*/  LOP3.LUT R50, R50, 0xffff, RZ, 0xc0, !PT ;  /* 0x0000ffff32327812 */ /* 0x000fe200078ec0ff */
[----:B------:R-:W3:Y:S01]  /*11780*/  LDS.128 R4, [R10+UR13+0x1000] ;  /* 0x0010000d0a047984 */ /* 0x000ee20008000c00 */
[----:B------:R-:W-:Y:S01]  /*11790*/  LOP3.LUT R66, R66, 0xffff, RZ, 0xc0, !PT ;  /* 0x0000ffff42427812 */ /* 0x000fe200078ec0ff */
[----:B------:R-:W-:Y:S01]  /*117a0*/  IMAD R45, R8, 0x2, R43 ;  /* 0x00000002082d7824 */ /* 0x000fe200078e022b */
[----:B------:R-:W-:-:S02]  /*117b0*/  PRMT R38, R33, 0x4210, R58 ;  /* 0x0000421021267816 */ /* 0x000fc4000000003a */
[----:B-1----:R-:W-:Y:S01]  /*117c0*/  IADD3 R60, P0, P1, R11, UR4, R60 ;  /* 0x000000040b3c7c10 */ /* 0x002fe2000f91e03c */
[C---:B------:R-:W-:Y:S01]  /*117d0*/  IMAD R51, R8.reuse, 0x2, R45 ;  /* 0x0000000208337824 */ /* 0x040fe200078e022d */
[----:B------:R-:W-:Y:S01]  /*117e0*/  SHF.R.S32.HI R16, RZ, 0x1f, R11 ;  /* 0x0000001fff107819 */ /* 0x000fe2000001140b */
[----:B------:R-:W1:Y:S01]  /*117f0*/  LDCU UR4, c[0x0][0x3ec] ;  /* 0x00007d80ff0477ac */ /* 0x000e620008000800 */
[----:B------:R-:W-:Y:S01]  /*11800*/  PRMT R36, R31, 0x4210, R42 ;  /* 0x000042101f247816 */ /* 0x000fe2000000002a */
[C---:B------:R-:W-:Y:S01]  /*11810*/  IMAD R53, R8.reuse, 0x2, R51 ;  /* 0x0000000208357824 */ /* 0x040fe200078e0233 */
[--C-:B------:R-:W-:Y:S02]  /*11820*/  PRMT R37, R37, 0x4210, R50.reuse ;  /* 0x0000421025257816 */ /* 0x100fe40000000032 */
[----:B------:R-:W-:Y:S01]  /*11830*/  PRMT R57, R57, 0x5210, R50 ;  /* 0x0000521039397816 */ /* 0x000fe20000000032 */
[----:B------:R-:W-:Y:S01]  /*11840*/  IMAD R55, R8, 0x2, R53 ;  /* 0x0000000208377824 */ /* 0x000fe200078e0235 */
[----:B------:R-:W-:-:S02]  /*11850*/  PRMT R58, R27, 0x5210, R58 ;  /* 0x000052101b3a7816 */ /* 0x000fc4000000003a */
[--C-:B------:R-:W-:Y:S01]  /*11860*/  PRMT R39, R39, 0x4210, R66.reuse ;  /* 0x0000421027277816 */ /* 0x100fe20000000042 */
[----:B------:R-:W-:Y:S01]  /*11870*/  BAR.SYNC.DEFER_BLOCKING 0x0 ;  /* 0x0000000000007b1d */ /* 0x000fe20000010000 */
[----:B------:R-:W-:Y:S02]  /*11880*/  PRMT R59, R59, 0x5210, R66 ;  /* 0x000052103b3b7816 */ /* 0x000fe40000000042 */
[----:B------:R-:W-:Y:S02]  /*11890*/  IADD3.X R122, PT, PT, R16, UR5, R61, P0, P1 ;  /* 0x00000005107a7c10 */ /* 0x000fe400087e243d */
[-C--:B------:R-:W-:Y:S02]  /*118a0*/  IADD3 R16, P0, PT, R17, R60.reuse, RZ ;  /* 0x0000003c11107210 */ /* 0x080fe40007f1e0ff */
[----:B------:R-:W-:Y:S01]  /*118b0*/  IADD3 R18, P1, PT, R29, R60, RZ ;  /* 0x0000003c1d127210 */ /* 0x000fe20007f3e0ff */
[----:B-1----:R-:W-:Y:S01]  /*118c0*/  UIMAD UR4, UR7, UR4, URZ ;  /* 0x00000004070472a4 */ /* 0x002fe2000f8e02ff */
[----:B------:R-:W-:-:S03]  /*118d0*/  LEA.HI.X.SX32 R17, R17, R122, 0x1, P0 ;  /* 0x0000007a11117211 */ /* 0x000fc600000f0eff */
[----:B------:R-:W-:Y:S02]  /*118e0*/  USHF.L.U32 UR6, UR4, 0x2, URZ ;  /* 0x0000000204067899 */ /* 0x000fe400080006ff */
[----:B------:R-:W-:Y:S01]  /*118f0*/  UIMAD.WIDE UR4, UR4, 0x4, URZ ;  /* 0x00000004040478a5 */ /* 0x000fe2000f8e02ff */
[C---:B--2---:R-:W-:Y:S02]  /*11900*/  PRMT R93, R12.reuse, 0x7773, RZ ;  /* 0x000077730c5d7816 */ /* 0x044fe400000000ff */
[C---:B------:R-:W-:Y:S02]  /*11910*/  PRMT R67, R12.reuse, 0x7772, RZ ;  /* 0x000077720c437816 */ /* 0x040fe400000000ff */
[C---:B------:R-:W-:Y:S01]  /*11920*/  PRMT R95, R12.reuse, 0x7771, RZ ;  /* 0x000077710c5f7816 */ /* 0x040fe200000000ff */
[----:B------:R-:W-:Y:S01]  /*11930*/  STS.128 [R3], R36 ;  /* 0x0000002403007388 */ /* 0x000fe20000000c00 */
[----:B------:R-:W-:Y:S02]  /*11940*/  PRMT R97, R12, 0x7770, RZ ;  /* 0x000077700c617816 */ /* 0x000fe400000000ff */
[----:B------:R-:W-:Y:S01]  /*11950*/  IADD3 R12, P0, PT, R19, R60, RZ ;  /* 0x0000003c130c7210 */ /* 0x000fe20007f1e0ff */
[----:B------:R1:W-:Y:S01]  /*11960*/  STS.128 [R3+0x800], R56 ;  /* 0x0008003803007388 */ /* 0x0003e20000000c00 */
[----:B------:R-:W-:-:S02]  /*11970*/  PRMT R87, R13, 0x7773, RZ ;  /* 0x000077730d577816 */ /* 0x000fc400000000ff */
[C---:B------:R-:W-:Y:S01]  /*11980*/  PRMT R89, R13.reuse, 0x7772, RZ ;  /* 0x000077720d597816 */ /* 0x040fe200000000ff */
[----:B------:R-:W-:Y:S01]  /*11990*/  BAR.SYNC.DEFER_BLOCKING 0x0 ;  /* 0x0000000000007b1d */ /* 0x000fe20000010000 */
[C---:B------:R-:W-:Y:S02]  /*119a0*/  PRMT R69, R13.reuse, 0x7771, RZ ;  /* 0x000077710d457816 */ /* 0x040fe400000000ff */
[----:B------:R-:W-:Y:S02]  /*119b0*/  PRMT R91, R13, 0x7770, RZ ;  /* 0x000077700d5b7816 */ /* 0x000fe400000000ff */
[C---:B---3--:R-:W-:Y:S02]  /*119c0*/  PRMT R11, R4.reuse, 0x7772, RZ ;  /* 0x00007772040b7816 */ /* 0x048fe400000000ff */
[C---:B------:R-:W-:Y:S02]  /*119d0*/  PRMT R26, R4.reuse, 0x7771, RZ ;  /* 0x00007771041a7816 */ /* 0x040fe400000000ff */
[----:B------:R-:W-:-:S02]  /*119e0*/  PRMT R32, R4, 0x7770, RZ ;  /* 0x0000777004207816 */ /* 0x000fc400000000ff */
[----:B------:R-:W-:Y:S01]  /*119f0*/  LEA.HI.X.SX32 R13, R19, R122, 0x1, P0 ;  /* 0x0000007a130d7211 */ /* 0x000fe200000f0eff */
[----:B-1----:R-:W-:Y:S01]  /*11a00*/  IMAD R57, R8, 0x2, R55 ;  /* 0x0000000208397824 */ /* 0x002fe200078e0237 */
[----:B------:R-:W-:Y:S02]  /*11a10*/  PRMT R3, R4, 0x7773, RZ ;  /* 0x0000777304037816 */ /* 0x000fe400000000ff */
[----:B------:R-:W-:Y:S01]  /*11a20*/  IADD3 R4, P0, PT, R21, R60, RZ ;  /* 0x0000003c15047210 */ /* 0x000fe20007f1e0ff */
[C---:B------:R-:W-:Y:S01]  /*11a30*/  IMAD R59, R8.reuse, 0x2, R57 ;  /* 0x00000002083b7824 */ /* 0x040fe200078e0239 */
[C---:B------:R-:W-:Y:S02]  /*11a40*/  PRMT R27, R5.reuse, 0x7773, RZ ;  /* 0x00007773051b7816 */ /* 0x040fe400000000ff */
[C---:B------:R-:W-:Y:S01]  /*11a50*/  PRMT R30, R5.reuse, 0x7772, RZ ;  /* 0x00007772051e7816 */ /* 0x040fe200000000ff */
[----:B------:R-:W-:Y:S01]  /*11a60*/  IMAD R61, R8, 0x2, R59 ;  /* 0x00000002083d7824 */ /* 0x000fe200078e023b */
[----:B------:R-:W-:-:S02]  /*11a70*/  PRMT R31, R5, 0x7771, RZ ;  /* 0x00007771051f7816 */ /* 0x000fc400000000ff */
[----:B------:R-:W-:Y:S01]  /*11a80*/  PRMT R38, R5, 0x7770, RZ ;  /* 0x0000777005267816 */ /* 0x000fe200000000ff */
[----:B------:R-:W-:Y:S01]  /*11a90*/  IMAD R63, R8, 0x2, R61 ;  /* 0x00000002083f7824 */ /* 0x000fe200078e023d */
[C---:B------:R-:W-:Y:S01]  /*11aa0*/  PRMT R33, R6.reuse, 0x7773, RZ ;  /* 0x0000777306217816 */ /* 0x040fe200000000ff */
[----:B------:R-:W-:Y:S01]  /*11ab0*/  STG.E.U8 desc[UR32][R16.64], R97 ;  /* 0x0000006110007986 */ /* 0x000fe2000c101120 */
[----:B------:R-:W-:Y:S01]  /*11ac0*/  PRMT R36, R6, 0x7772, RZ ;  /* 0x0000777206247816 */ /* 0x000fe200000000ff */
[----:B------:R-:W-:Y:S01]  /*11ad0*/  IMAD R65, R8, 0x2, R63 ;  /* 0x0000000208417824 */ /* 0x000fe200078e023f */
[C---:B------:R-:W-:Y:S01]  /*11ae0*/  PRMT R37, R6.reuse, 0x7771, RZ ;  /* 0x0000777106257816 */ /* 0x040fe200000000ff */
[----:B------:R1:W-:Y:S01]  /*11af0*/  STG.E.U8 desc[UR32][R12.64], R95 ;  /* 0x0000005f0c007986 */ /* 0x0003e2000c101120 */
[----:B------:R-:W-:Y:S02]  /*11b00*/  PRMT R48, R6, 0x7770, RZ ;  /* 0x0000777006307816 */ /* 0x000fe400000000ff */
[----:B------:R-:W-:-:S02]  /*11b10*/  LEA.HI.X.SX32 R5, R21, R122, 0x1, P0 ;  /* 0x0000007a15057211 */ /* 0x000fc400000f0eff */
[----:B------:R-:W-:Y:S02]  /*11b20*/  IADD3 R6, P0, PT, R23, R60, RZ ;  /* 0x0000003c17067210 */ /* 0x000fe40007f1e0ff */
[C---:B------:R-:W-:Y:S01]  /*11b30*/  PRMT R39, R7.reuse, 0x7773, RZ ;  /* 0x0000777307277816 */ /* 0x040fe200000000ff */
[----:B------:R2:W-:Y:S01]  /*11b40*/  STG.E.U8 desc[UR32][R4.64], R67 ;  /* 0x0000004304007986 */ /* 0x0005e2000c101120 */
[C---:B------:R-:W-:Y:S02]  /*11b50*/  PRMT R46, R7.reuse, 0x7772, RZ ;  /* 0x00007772072e7816 */ /* 0x040fe400000000ff */
[C---:B------:R-:W-:Y:S02]  /*11b60*/  PRMT R47, R7.reuse, 0x7771, RZ ;  /* 0x00007771072f7816 */ /* 0x040fe400000000ff */
[----:B------:R-:W-:Y:S02]  /*11b70*/  PRMT R49, R7, 0x7770, RZ ;  /* 0x0000777007317816 */ /* 0x000fe400000000ff */
[----:B------:R-:W-:-:S02]  /*11b80*/  PRMT R75, R14, 0x7773, RZ ;  /* 0x000077730e4b7816 */ /* 0x000fc400000000ff */
[C---:B------:R-:W-:Y:S02]  /*11b90*/  PRMT R73, R14.reuse, 0x7772, RZ ;  /* 0x000077720e497816 */ /* 0x040fe400000000ff */
[C---:B------:R-:W-:Y:S02]  /*11ba0*/  PRMT R85, R14.reuse, 0x7771, RZ ;  /* 0x000077710e557816 */ /* 0x040fe400000000ff */
[----:B------:R-:W-:Y:S02]  /*11bb0*/  PRMT R71, R14, 0x7770, RZ ;  /* 0x000077700e477816 */ /* 0x000fe400000000ff */
[----:B------:R-:W-:Y:S02]  /*11bc0*/  LEA.HI.X.SX32 R7, R23, R122, 0x1, P0 ;  /* 0x0000007a17077211 */ /* 0x000fe400000f0eff */
[----:B------:R-:W-:Y:S02]  /*11bd0*/  IADD3 R14, P0, PT, R25, R60, RZ ;  /* 0x0000003c190e7210 */ /* 0x000fe40007f1e0ff */
[C---:B------:R-:W-:Y:S01]  /*11be0*/  PRMT R83, R15.reuse, 0x7773, RZ ;  /* 0x000077730f537816 */ /* 0x040fe200000000ff */
[----:B------:R3:W-:Y:S01]  /*11bf0*/  STG.E.U8 desc[UR32][R6.64], R93 ;  /* 0x0000005d06007986 */ /* 0x0007e2000c101120 */
[----:B------:R-:W-:-:S02]  /*11c00*/  PRMT R81, R15, 0x7772, RZ ;  /* 0x000077720f517816 */ /* 0x000fc400000000ff */
[C---:B------:R-:W-:Y:S02]  /*11c10*/  PRMT R79, R15.reuse, 0x7771, RZ ;  /* 0x000077710f4f7816 */ /* 0x040fe400000000ff */
[----:B------:R-:W-:Y:S02]  /*11c20*/  PRMT R77, R15, 0x7770, RZ ;  /* 0x000077700f4d7816 */ /* 0x000fe400000000ff */
[-C--:B------:R-:W-:Y:S01]  /*11c30*/  LEA.HI.X.SX32 R15, R25, R122.reuse, 0x1, P0 ;  /* 0x0000007a190f7211 */ /* 0x080fe200000f0eff */
[C---:B------:R-:W-:Y:S01]  /*11c40*/  IMAD R25, R8.reuse, 0x2, R65 ;  /* 0x0000000208197824 */ /* 0x040fe200078e0241 */
[----:B------:R-:W-:Y:S02]  /*11c50*/  LEA.HI.X.SX32 R19, R29, R122, 0x1, P1 ;  /* 0x0000007a1d137211 */ /* 0x000fe400008f0eff */
[-C--:B-1----:R-:W-:Y:S01]  /*11c60*/  IADD3 R12, P0, PT, R35, R60.reuse, RZ ;  /* 0x0000003c230c7210 */ /* 0x082fe20007f1e0ff */
[C---:B------:R-:W-:Y:S01]  /*11c70*/  IMAD R29, R8.reuse, 0x2, R25 ;  /* 0x00000002081d7824 */ /* 0x040fe200078e0219 */
[----:B------:R-:W-:Y:S01]  /*11c80*/  IADD3 R16, P1, PT, R43, R60, RZ ;  /* 0x0000003c2b107210 */ /* 0x000fe20007f3e0ff */
[----:B------:R1:W-:Y:S01]  /*11c90*/  STG.E.U8 desc[UR32][R14.64], R91 ;  /* 0x0000005b0e007986 */ /* 0x0003e2000c101120 */
[----:B------:R-:W-:Y:S01]  /*11ca0*/  LEA.HI.X.SX32 R13, R35, R122, 0x1, P0 ;  /* 0x0000007a230d7211 */ /* 0x000fe200000f0eff */
[C---:B------:R-:W-:Y:S01]  /*11cb0*/  IMAD R35, R8.reuse, 0x2, R29 ;  /* 0x0000000208237824 */ /* 0x040fe200078e021d */
[----:B--2---:R-:W-:Y:S01]  /*11cc0*/  IADD3 R4, P0, PT, R41, R60, RZ ;  /* 0x0000003c29047210 */ /* 0x004fe20007f1e0ff */
[----:B------:R2:W-:Y:S01]  /*11cd0*/  STG.E.U8 desc[UR32][R18.64], R69 ;  /* 0x0000004512007986 */ /* 0x0005e2000c101120 */
[-C--:B------:R-:W-:Y:S01]  /*11ce0*/  LEA.HI.X.SX32 R17, R43, R122.reuse, 0x1, P1 ;  /* 0x0000007a2b117211 */ /* 0x080fe200008f0eff */
[C---:B------:R-:W-:Y:S01]  /*11cf0*/  IMAD R67, R8.reuse, 0x2, R35 ;  /* 0x0000000208437824 */ /* 0x040fe200078e0223 */
[----:B------:R-:W-:Y:S01]  /*11d00*/  LEA.HI.X.SX32 R5, R41, R122, 0x1, P0 ;  /* 0x0000007a29057211 */ /* 0x000fe200000f0eff */
[----:B------:R-:W-:Y:S01]  /*11d10*/  STG.E.U8 desc[UR32][R12.64], R89 ;  /* 0x000000590c007986 */ /* 0x000fe2000c101120 */
[----:B---3--:R-:W-:Y:S01]  /*11d20*/  IADD3 R6, P0, PT, R45, R60, RZ ;  /* 0x0000003c2d067210 */ /* 0x008fe20007f1e0ff */
[----:B------:R-:W-:-:S02]  /*11d30*/  IMAD R41, R8, 0x2, R67 ;  /* 0x0000000208297824 */ /* 0x000fc400078e0243 */
[----:B------:R3:W-:Y:S01]  /*11d40*/  STG.E.U8 desc[UR32][R4.64], R87 ;  /* 0x0000005704007986 */ /* 0x0007e2000c101120 */
[----:B------:R-:W-:Y:S01]  /*11d50*/  LEA.HI.X.SX32 R7, R45, R122, 0x1, P0 ;  /* 0x0000007a2d077211 */ /* 0x000fe200000f0eff */
[C---:B------:R-:W-:Y:S01]  /*11d60*/  IMAD R43, R8.reuse, 0x2, R41 ;  /* 0x00000002082b7824 */ /* 0x040fe200078e0229 */
[-C--:B-1----:R-:W-:Y:S01]  /*11d70*/  IADD3 R14, P0, PT, R51, R60.reuse, RZ ;  /* 0x0000003c330e7210 */ /* 0x082fe20007f1e0ff */
[----:B------:R-:W-:Y:S01]  /*11d80*/  STG.E.U8 desc[UR32][R16.64], R71 ;  /* 0x0000004710007986 */ /* 0x000fe2000c101120 */
[----:B--2---:R-:W-:Y:S01]  /*11d90*/  IADD3 R18, P1, PT, R53, R60, RZ ;  /* 0x0000003c35127210 */ /* 0x004fe20007f3e0ff */
[C---:B------:R-:W-:Y:S01]  /*11da0*/  IMAD R45, R8.reuse, 0x2, R43 ;  /* 0x00000002082d7824 */ /* 0x040fe200078e022b */
[-C--:B------:R-:W-:Y:S01]  /*11db0*/  LEA.HI.X.SX32 R15, R51, R122.reuse, 0x1, P0 ;  /* 0x0000007a330f7211 */ /* 0x080fe200000f0eff */
[----:B------:R1:W-:Y:S01]  /*11dc0*/  STG.E.U8 desc[UR32][R6.64], R85 ;  /* 0x0000005506007986 */ /* 0x0003e2000c101120 */
[----:B------:R-:W-:Y:S01]  /*11dd0*/  LEA.HI.X.SX32 R19, R53, R122, 0x1, P1 ;  /* 0x0000007a35137211 */ /* 0x000fe200008f0eff */
[C---:B------:R-:W-:Y:S01]  /*11de0*/  IMAD R69, R8.reuse, 0x2, R45 ;  /* 0x0000000208457824 */ /* 0x040fe200078e022d */
[-C--:B------:R-:W-:Y:S01]  /*11df0*/  IADD3 R22, P1, PT, R59, R60.reuse, RZ ;  /* 0x0000003c3b167210 */ /* 0x080fe20007f3e0ff */
[----:B------:R2:W-:Y:S01]  /*11e00*/  STG.E.U8 desc[UR32][R14.64], R73 ;  /* 0x000000490e007986 */ /* 0x0005e2000c101120 */
[----:B---3--:R-:W-:Y:S01]  /*11e10*/  IADD3 R4, P0, PT, R55, R60, RZ ;  /* 0x0000003c37047210 */ /* 0x008fe20007f1e0ff */
[C---:B------:R-:W-:Y:S01]  /*11e20*/  IMAD R51, R8.reuse, 0x2, R69 ;  /* 0x0000000208337824 */ /* 0x040fe200078e0245 */
[-C--:B------:R-:W-:Y:S01]  /*11e30*/  LEA.HI.X.SX32 R23, R59, R122.reuse, 0x1, P1 ;  /* 0x0000007a3b177211 */ /* 0x080fe200008f0eff */
[----:B------:R3:W-:Y:S01]  /*11e40*/  STG.E.U8 desc[UR32][R18.64], R75 ;  /* 0x0000004b12007986 */ /* 0x0007e2000c101120 */
[----:B------:R-:W-:Y:S01]  /*11e50*/  LEA.HI.X.SX32 R5, R55, R122, 0x1, P0 ;  /* 0x0000007a37057211 */ /* 0x000fe200000f0eff */
[----:B------:R-:W-:Y:S01]  /*11e60*/  IMAD R53, R8, 0x2, R51 ;  /* 0x0000000208357824 */ /* 0x000fe200078e0233 */
[----:B------:R-:W-:-:S03]  /*11e70*/  IADD3 R20, P0, PT, R57, R60, RZ ;  /* 0x0000003c39147210 */ /* 0x000fc60007f1e0ff */
[C---:B------:R-:W-:Y:S01]  /*11e80*/  IMAD R55, R8.reuse, 0x2, R53 ;  /* 0x0000000208377824 */ /* 0x040fe200078e0235 */
[----:B------:R-:W-:Y:S01]  /*11e90*/  LEA.HI.X.SX32 R21, R57, R122, 0x1, P0 ;  /* 0x0000007a39157211 */ /* 0x000fe200000f0eff */
[----:B------:R-:W-:Y:S01]  /*11ea0*/  STG.E.U8 desc[UR32][R4.64], R77 ;  /* 0x0000004d04007986 */ /* 0x000fe2000c101120 */
[-C--:B-1----:R-:W-:Y:S01]  /*11eb0*/  IADD3 R6, P0, PT, R61, R60.reuse, RZ ;  /* 0x0000003c3d067210 */ /* 0x082fe20007f1e0ff */
[C---:B------:R-:W-:Y:S01]  /*11ec0*/  IMAD R71, R8.reuse, 0x2, R55 ;  /* 0x0000000208477824 */ /* 0x040fe200078e0237 */
[----:B--2---:R-:W-:Y:S01]  /*11ed0*/  IADD3 R14, P1, PT, R65, R60, RZ ;  /* 0x0000003c410e7210 */ /* 0x004fe20007f3e0ff */
[----:B------:R-:W-:Y:S01]  /*11ee0*/  STG.E.U8 desc[UR32][R20.64], R79 ;  /* 0x0000004f14007986 */ /* 0x000fe2000c101120 */
[----:B------:R-:W-:Y:S01]  /*11ef0*/  LEA.HI.X.SX32 R7, R61, R122, 0x1, P0 ;  /* 0x0000007a3d077211 */ /* 0x000fe200000f0eff */
[C---:B------:R-:W-:Y:S01]  /*11f00*/  IMAD R57, R8.reuse, 0x2, R71 ;  /* 0x0000000208397824 */ /* 0x040fe200078e0247 */
[----:B------:R-:W-:Y:S01]  /*11f10*/  IADD3 R12, P0, PT, R63, R60, RZ ;  /* 0x0000003c3f0c7210 */ /* 0x000fe20007f1e0ff */
[----:B------:R1:W-:Y:S01]  /*11f20*/  STG.E.U8 desc[UR32][R22.64], R81 ;  /* 0x0000005116007986 */ /* 0x0003e2000c101120 */
[----:B------:R-:W-:Y:S01]  /*11f30*/  LEA.HI.X.SX32 R15, R65, R122, 0x1, P1 ;  /* 0x0000007a410f7211 */ /* 0x000fe200008f0eff */
[C---:B------:R-:W-:Y:S01]  /*11f40*/  IMAD R73, R8.reuse, 0x2, R57 ;  /* 0x0000000208497824 */ /* 0x040fe200078e0239 */
[----:B---3--:R-:W-:Y:S01]  /*11f50*/  IADD3 R18, P1, PT, R29, R60, RZ ;  /* 0x0000003c1d127210 */ /* 0x008fe20007f3e0ff */
[----:B------:R2:W-:Y:S01]  /*11f60*/  STG.E.U8 desc[UR32][R6.64], R83 ;  /* 0x0000005306007986 */ /* 0x0005e2000c101120 */
[----:B------:R-:W-:Y:S01]  /*11f70*/  LEA.HI.X.SX32 R13, R63, R122, 0x1, P0 ;  /* 0x0000007a3f0d7211 */ /* 0x000fe200000f0eff */
[C---:B------:R-:W-:Y:S01]  /*11f80*/  IMAD R61, R8.reuse, 0x2, R73 ;  /* 0x00000002083d7824 */ /* 0x040fe200078e0249 */
[----:B------:R-:W-:Y:S01]  /*11f90*/  IADD3 R16, P0, PT, R25, R60, RZ ;  /* 0x0000003c19107210 */ /* 0x000fe20007f1e0ff */
[----:B------:R-:W3:Y:S01]  /*11fa0*/  LDS.128 R4, [R10+UR13] ;  /* 0x0000000d0a047984 */ /* 0x000ee20008000c00 */
[-C--:B------:R-:W-:Y:S01]  /*11fb0*/  LEA.HI.X.SX32 R19, R29, R122.reuse, 0x1, P1 ;  /* 0x0000007a1d137211 */ /* 0x080fe200008f0eff */
[----:B------:R-:W-:Y:S01]  /*11fc0*/  IMAD R75, R8, 0x2, R61 ;  /* 0x00000002084b7824 */ /* 0x000fe200078e023d */
[----:B------:R-:W-:-:S02]  /*11fd0*/  LEA.HI.X.SX32 R17, R25, R122, 0x1, P0 ;  /* 0x0000007a19117211 */ /* 0x000fc400000f0eff */
[-C--:B-1----:R-:W-:Y:S01]  /*11fe0*/  IADD3 R22, P1, PT, R67, R60.reuse, RZ ;  /* 0x0000003c43167210 */ /* 0x082fe20007f3e0ff */
[C---:B------:R-:W-:Y:S01]  /*11ff0*/  IMAD R77, R8.reuse, 0x2, R75 ;  /* 0x00000002084d7824 */ /* 0x040fe200078e024b */
[----:B------:R-:W-:Y:S02]  /*12000*/  IADD3 R20, P0, PT, R35, R60, RZ ;  /* 0x0000003c23147210 */ /* 0x000fe40007f1e0ff */
[----:B------:R-:W-:Y:S01]  /*12010*/  LEA.HI.X.SX32 R23, R67, R122, 0x1, P1 ;  /* 0x0000007a43177211 */ /* 0x000fe200008f0eff */
[C---:B------:R-:W-:Y:S01]  /*12020*/  IMAD R79, R8.reuse, 0x2, R77 ;  /* 0x00000002084f7824 */ /* 0x040fe200078e024d */
[----:B------:R-:W-:Y:S02]  /*12030*/  IADD3 R28, P1, PT, R43, R60, RZ ;  /* 0x0000003c2b1c7210 */ /* 0x000fe40007f3e0ff */
[----:B------:R-:W-:Y:S01]  /*12040*/  LEA.HI.X.SX32 R21, R35, R122, 0x1, P0 ;  /* 0x0000007a23157211 */ /* 0x000fe200000f0eff */
[----:B------:R-:W-:Y:S01]  /*12050*/  IMAD R81, R8, 0x2, R79 ;  /* 0x0000000208517824 */ /* 0x000fe200078e024f */
[----:B------:R-:W-:-:S02]  /*12060*/  IADD3 R24, P0, PT, R41, R60, RZ ;  /* 0x0000003c29187210 */ /* 0x000fc40007f1e0ff */
[----:B------:R-:W-:Y:S01]  /*12070*/  LEA.HI.X.SX32 R29, R43, R122, 0x1, P1 ;  /* 0x0000007a2b1d7211 */ /* 0x000fe200008f0eff */
[C---:B--2---:R-:W-:Y:S01]  /*12080*/  IMAD R83, R8.reuse, 0x2, R81 ;  /* 0x0000000208537824 */ /* 0x044fe200078e0251 */
[-C--:B------:R-:W-:Y:S02]  /*12090*/  IADD3 R40, P1, PT, R69, R60.reuse, RZ ;  /* 0x0000003c45287210 */ /* 0x080fe40007f3e0ff */
[----:B------:R-:W-:Y:S01]  /*120a0*/  IADD3 R42, P2, PT, R71, R60, RZ ;  /* 0x0000003c472a7210 */ /* 0x000fe20007f5e0ff */
[C---:B------:R-:W-:Y:S01]  /*120b0*/  IMAD R85, R8.reuse, 0x2, R83 ;  /* 0x0000000208557824 */ /* 0x040fe200078e0253 */
[----:B------:R-:W-:Y:S02]  /*120c0*/  LEA.HI.X.SX32 R25, R41, R122, 0x1, P0 ;  /* 0x0000007a29197211 */ /* 0x000fe400000f0eff */
[----:B------:R-:W-:Y:S01]  /*120d0*/  IADD3 R34, P0, PT, R45, R60, RZ ;  /* 0x0000003c2d227210 */ /* 0x000fe20007f1e0ff */
[----:B------:R-:W-:Y:S01]  /*120e0*/  IMAD R87, R8, 0x2, R85 ;  /* 0x0000000208577824 */ /* 0x000fe200078e0255 */
[----:B------:R-:W-:-:S02]  /*120f0*/  LEA.HI.X.SX32 R41, R69, R122, 0x1, P1 ;  /* 0x0000007a45297211 */ /* 0x000fc400008f0eff */
[----:B------:R-:W-:Y:S01]  /*12100*/  IADD3 R44, P1, PT, R55, R60, RZ ;  /* 0x0000003c372c7210 */ /* 0x000fe20007f3e0ff */
[C---:B------:R-:W-:Y:S01]  /*12110*/  IMAD R89, R8.reuse, 0x2, R87 ;  /* 0x0000000208597824 */ /* 0x040fe200078e0257 */
[----:B------:R-:W-:Y:S02]  /*12120*/  LEA.HI.X.SX32 R43, R71, R122, 0x1, P2 ;  /* 0x0000007a472b7211 */ /* 0x000fe400010f0eff */
[----:B------:R-:W-:Y:S01]  /*12130*/  IADD3 R54, P2, PT, R61, R60, RZ ;  /* 0x0000003c3d367210 */ /* 0x000fe20007f5e0ff */
[C---:B------:R-:W-:Y:S01]  /*12140*/  IMAD R91, R8.reuse, 0x2, R89 ;  /* 0x00000002085b7824 */ /* 0x040fe200078e0259 */
[-C--:B------:R-:W-:Y:S02]  /*12150*/  LEA.HI.X.SX32 R35, R45, R122.reuse, 0x1, P0 ;  /* 0x0000007a2d237211 */ /* 0x080fe400000f0eff */
[-C--:B------:R-:W-:Y:S01]  /*12160*/  LEA.HI.X.SX32 R45, R55, R122.reuse, 0x1, P1 ;  /* 0x0000007a372d7211 */ /* 0x080fe200008f0eff */
[----:B------:R-:W-:Y:S01]  /*12170*/  IMAD R93, R8, 0x2, R91 ;  /* 0x00000002085d7824 */ /* 0x000fe200078e025b */
[----:B------:R-:W-:-:S02]  /*12180*/  LEA.HI.X.SX32 R55, R61, R122, 0x1, P2 ;  /* 0x0000007a3d377211 */ /* 0x000fc400010f0eff */
[-C--:B------:R-:W-:Y:S01]  /*12190*/  IADD3 R50, P0, PT, R51, R60.reuse, RZ ;  /* 0x0000003c33327210 */ /* 0x080fe20007f1e0ff */
[C---:B------:R-:W-:Y:S01]  /*121a0*/  IMAD R95, R8.reuse, 0x2, R93 ;  /* 0x00000002085f7824 */ /* 0x040fe200078e025d */
[----:B------:R-:W-:Y:S02]  /*121b0*/  IADD3 R56, P1, PT, R73, R60, RZ ;  /* 0x0000003c49387210 */ /* 0x000fe40007f3e0ff */
[----:B------:R-:W-:Y:S01]  /*121c0*/  LEA.HI.X.SX32 R51, R51, R122, 0x1, P0 ;  /* 0x0000007a33337211 */ /* 0x000fe200000f0eff */
[C---:B------:R-:W-:Y:S01]  /*121d0*/  IMAD R97, R8.reuse, 0x2, R95 ;  /* 0x0000000208617824 */ /* 0x040fe200078e025f */
[-C--:B------:R-:W-:Y:S02]  /*121e0*/  IADD3 R52, P0, PT, R53, R60.reuse, RZ ;  /* 0x0000003c35347210 */ /* 0x080fe40007f1e0ff */
[----:B------:R-:W-:Y:S01]  /*121f0*/  IADD3 R66, P2, PT, R79, R60, RZ ;  /* 0x0000003c4f427210 */ /* 0x000fe20007f5e0ff */
[----:B------:R-:W-:Y:S01]  /*12200*/  IMAD R61, R8, 0x2, R97 ;  /* 0x00000002083d7824 */ /* 0x000fe200078e0261 */
[----:B------:R-:W-:-:S02]  /*12210*/  LEA.HI.X.SX32 R53, R53, R122, 0x1, P0 ;  /* 0x0000007a35357211 */ /* 0x000fc400000f0eff */
[----:B------:R-:W-:Y:S01]  /*12220*/  IADD3 R58, P0, PT, R57, R60, RZ ;  /* 0x0000003c393a7210 */ /* 0x000fe20007f1e0ff */
[C---:B------:R-:W-:Y:S01]  /*12230*/  IMAD R99, R8.reuse, 0x2, R61 ;  /* 0x0000000208637824 */ /* 0x040fe200078e023d */
[-C--:B------:R-:W-:Y:S02]  /*12240*/  LEA.HI.X.SX32 R67, R79, R122.reuse, 0x1, P2 ;  /* 0x0000007a4f437211 */ /* 0x080fe400010f0eff */
[----:B------:R-:W-:Y:S01]  /*12250*/  LEA.HI.X.SX32 R59, R57, R122, 0x1, P0 ;  /* 0x0000007a393b7211 */ /* 0x000fe200000f0eff */
[C---:B------:R-:W-:Y:S01]  /*12260*/  IMAD R101, R8.reuse, 0x2, R99 ;  /* 0x0000000208657824 */ /* 0x040fe200078e0263 */
[----:B------:R-:W-:Y:S02]  /*12270*/  IADD3 R62, P0, PT, R75, R60, RZ ;  /* 0x0000003c4b3e7210 */ /* 0x000fe40007f1e0ff */
        /* <DEDUP_REMOVED lines=13> */
[C---:B------:R-:W-:Y:S01]  /*12350*/  IMAD R111, R8.reuse, 0x2, R109 ;  /* 0x00000002086f7824 */ /* 0x040fe200078e026d */
[-C--:B------:R-:W-:Y:S02]  /*12360*/  IADD3 R80, P0, PT, R93, R60.reuse, RZ ;  /* 0x0000003c5d507210 */ /* 0x080fe40007f1e0ff */
[----:B------:R-:W-:Y:S01]  /*12370*/  IADD3 R72, P2, PT, R85, R60, RZ ;  /* 0x0000003c55487210 */ /* 0x000fe20007f5e0ff */
[C---:B------:R-:W-:Y:S01]  /*12380*/  IMAD R113, R8.reuse, 0x2, R111 ;  /* 0x0000000208717824 */ /* 0x040fe200078e026f */
[----:B------:R-:W-:Y:S02]  /*12390*/  LEA.HI.X.SX32 R71, R83, R122, 0x1, P1 ;  /* 0x0000007a53477211 */ /* 0x000fe400008f0eff */
[----:B------:R-:W-:Y:S01]  /*123a0*/  IADD3 R76, P1, PT, R89, R60, RZ ;  /* 0x0000003c594c7210 */ /* 0x000fe20007f3e0ff */
[----:B------:R-:W-:Y:S01]  /*123b0*/  IMAD R115, R8, 0x2, R113 ;  /* 0x0000000208737824 */ /* 0x000fe200078e0271 */
[----:B------:R-:W-:-:S02]  /*123c0*/  LEA.HI.X.SX32 R81, R93, R122, 0x1, P0 ;  /* 0x0000007a5d517211 */ /* 0x000fc400000f0eff */
[----:B------:R-:W-:Y:S02]  /*123d0*/  IADD3 R86, P0, PT, R61, R60, RZ ;  /* 0x0000003c3d567210 */ /* 0x000fe40007f1e0ff */
[----:B------:R-:W-:Y:S02]  /*123e0*/  LEA.HI.X.SX32 R73, R85, R122, 0x1, P2 ;  /* 0x0000007a55497211 */ /* 0x000fe400010f0eff */
[----:B------:R-:W-:Y:S02]  /*123f0*/  IADD3 R78, P2, PT, R91, R60, RZ ;  /* 0x0000003c5b4e7210 */ /* 0x000fe40007f5e0ff */
[----:B------:R-:W-:Y:S02]  /*12400*/  LEA.HI.X.SX32 R77, R89, R122, 0x1, P1 ;  /* 0x0000007a594d7211 */ /* 0x000fe400008f0eff */
[----:B------:R-:W-:Y:S02]  /*12410*/  IADD3 R82, P1, PT, R95, R60, RZ ;  /* 0x0000003c5f527210 */ /* 0x000fe40007f3e0ff */
[-C--:B------:R-:W-:Y:S01]  /*12420*/  LEA.HI.X.SX32 R87, R61, R122.reuse, 0x1, P0 ;  /* 0x0000007a3d577211 */ /* 0x080fe200000f0eff */
[----:B------:R-:W-:Y:S01]  /*12430*/  IMAD R61, R8, 0x2, R115 ;  /* 0x00000002083d7824 */ /* 0x000fe200078e0273 */
[----:B------:R-:W-:-:S02]  /*12440*/  LEA.HI.X.SX32 R79, R91, R122, 0x1, P2 ;  /* 0x0000007a5b4f7211 */ /* 0x000fc400010f0eff */
[----:B------:R-:W-:Y:S01]  /*12450*/  IADD3 R84, P2, PT, R97, R60, RZ ;  /* 0x0000003c61547210 */ /* 0x000fe20007f5e0ff */
[C---:B------:R-:W-:Y:S01]  /*12460*/  IMAD R117, R8.reuse, 0x2, R61 ;  /* 0x0000000208757824 */ /* 0x040fe200078e023d */
[----:B------:R-:W-:Y:S02]  /*12470*/  LEA.HI.X.SX32 R83, R95, R122, 0x1, P1 ;  /* 0x0000007a5f537211 */ /* 0x000fe400008f0eff */
        /* <DEDUP_REMOVED lines=10> */
[----:B------:R-:W-:Y:S01]  /*12520*/  IMAD R125, R8, 0x2, R123 ;  /* 0x00000002087d7824 */ /* 0x000fe200078e027b */
[----:B------:R-:W-:Y:S02]  /*12530*/  LEA.HI.X.SX32 R95, R105, R122, 0x1, P1 ;  /* 0x0000007a695f7211 */ /* 0x000fe400008f0eff */
[-C--:B------:R-:W-:Y:S02]  /*12540*/  IADD3 R100, P1, PT, R111, R60.reuse, RZ ;  /* 0x0000003c6f647210 */ /* 0x080fe40007f3e0ff */
[----:B------:R-:W-:-:S02]  /*12550*/  IADD3 R92, P0, PT, R103, R60, RZ ;  /* 0x0000003c675c7210 */ /* 0x000fc40007f1e0ff */
[----:B------:R-:W-:Y:S02]  /*12560*/  LEA.HI.X.SX32 R97, R107, R122, 0x1, P2 ;  /* 0x0000007a6b617211 */ /* 0x000fe400010f0eff */
[----:B------:R-:W-:Y:S02]  /*12570*/  IADD3 R102, P2, PT, R113, R60, RZ ;  /* 0x0000003c71667210 */ /* 0x000fe40007f5e0ff */
[----:B------:R-:W-:Y:S02]  /*12580*/  LEA.HI.X.SX32 R101, R111, R122, 0x1, P1 ;  /* 0x0000007a6f657211 */ /* 0x000fe400008f0eff */
[----:B------:R-:W-:Y:S02]  /*12590*/  IADD3 R106, P1, PT, R61, R60, RZ ;  /* 0x0000003c3d6a7210 */ /* 0x000fe40007f3e0ff */
[----:B------:R-:W-:Y:S02]  /*125a0*/  LEA.HI.X.SX32 R93, R103, R122, 0x1, P0 ;  /* 0x0000007a675d7211 */ /* 0x000fe400000f0eff */
[----:B------:R-:W-:-:S02]  /*125b0*/  IADD3 R98, P0, PT, R109, R60, RZ ;  /* 0x0000003c6d627210 */ /* 0x000fc40007f1e0ff */
[----:B------:R-:W-:Y:S02]  /*125c0*/  LEA.HI.X.SX32 R103, R113, R122, 0x1, P2 ;  /* 0x0000007a71677211 */ /* 0x000fe400010f0eff */
[----:B------:R-:W-:Y:S02]  /*125d0*/  IADD3 R108, P2, PT, R117, R60, RZ ;  /* 0x0000003c756c7210 */ /* 0x000fe40007f5e0ff */
[-C--:B------:R-:W-:Y:S01]  /*125e0*/  LEA.HI.X.SX32 R107, R61, R122.reuse, 0x1, P1 ;  /* 0x0000007a3d6b7211 */ /* 0x080fe200008f0eff */
[C---:B------:R-:W-:Y:S01]  /*125f0*/  IMAD R61, R8.reuse, 0x2, R125 ;  /* 0x00000002083d7824 */ /* 0x040fe200078e027d */
[----:B------:R-:W-:Y:S02]  /*12600*/  LEA.HI.X.SX32 R99, R109, R122, 0x1, P0 ;  /* 0x0000007a6d637211 */ /* 0x000fe400000f0eff */
[----:B------:R-:W-:Y:S01]  /*12610*/  IADD3 R104, P0, PT, R115, R60, RZ ;  /* 0x0000003c73687210 */ /* 0x000fe20007f1e0ff */
[----:B------:R-:W-:Y:S01]  /*12620*/  IMAD R127, R8, 0x2, R61 ;  /* 0x00000002087f7824 */ /* 0x000fe200078e023d */
[----:B------:R-:W-:-:S02]  /*12630*/  LEA.HI.X.SX32 R109, R117, R122, 0x1, P2 ;  /* 0x0000007a756d7211 */ /* 0x000fc400010f0eff */
[----:B------:R-:W-:Y:S02]  /*12640*/  IADD3 R114, P2, PT, R123, R60, RZ ;  /* 0x0000003c7b727210 */ /* 0x000fe40007f5e0ff */
[----:B------:R-:W-:Y:S02]  /*12650*/  LEA.HI.X.SX32 R105, R115, R122, 0x1, P0 ;  /* 0x0000007a73697211 */ /* 0x000fe400000f0eff */
[-C--:B------:R-:W-:Y:S02]  /*12660*/  IADD3 R110, P0, PT, R119, R60.reuse, RZ ;  /* 0x0000003c776e7210 */ /* 0x080fe40007f1e0ff */
[----:B------:R-:W-:Y:S02]  /*12670*/  IADD3 R112, P1, PT, R121, R60, RZ ;  /* 0x0000003c79707210 */ /* 0x000fe40007f3e0ff */
[-C--:B------:R-:W-:Y:S01]  /*12680*/  LEA.HI.X.SX32 R115, R123, R122.reuse, 0x1, P2 ;  /* 0x0000007a7b737211 */ /* 0x080fe200010f0eff */
[----:B------:R-:W-:Y:S01]  /*12690*/  IMAD R123, R8, 0x2, R127 ;  /* 0x00000002087b7824 */ /* 0x000fe200078e027f */
[----:B------:R-:W-:-:S02]  /*126a0*/  LEA.HI.X.SX32 R111, R119, R122, 0x1, P0 ;  /* 0x0000007a776f7211 */ /* 0x000fc400000f0eff */
[----:B------:R-:W-:Y:S02]  /*126b0*/  LEA.HI.X.SX32 R113, R121, R122, 0x1, P1 ;  /* 0x0000007a79717211 */ /* 0x000fe400008f0eff */
[-C--:B------:R-:W-:Y:S02]  /*126c0*/  IADD3 R116, P0, PT, R125, R60.reuse, RZ ;  /* 0x0000003c7d747210 */ /* 0x080fe40007f1e0ff */
[-C--:B------:R-:W-:Y:S02]  /*126d0*/  IADD3 R118, P1, PT, R61, R60.reuse, RZ ;  /* 0x0000003c3d767210 */ /* 0x080fe40007f3e0ff */
[-C--:B------:R-:W-:Y:S02]  /*126e0*/  IADD3 R120, P2, PT, R127, R60.reuse, RZ ;  /* 0x0000003c7f787210 */ /* 0x080fe40007f5e0ff */
[----:B------:R-:W-:Y:S02]  /*126f0*/  IADD3 R60, P3, PT, R123, R60, RZ ;  /* 0x0000003c7b3c7210 */ /* 0x000fe40007f7e0ff */
[----:B------:R-:W-:-:S02]  /*12700*/  LEA.HI.X.SX32 R119, R61, R122, 0x1, P1 ;  /* 0x0000007a3d777211 */ /* 0x000fc400008f0eff */
[-C--:B------:R-:W-:Y:S02]  /*12710*/  LEA.HI.X.SX32 R117, R125, R122.reuse, 0x1, P0 ;  /* 0x0000007a7d757211 */ /* 0x080fe400000f0eff */
[-C--:B------:R-:W-:Y:S02]  /*12720*/  LEA.HI.X.SX32 R121, R127, R122.reuse, 0x1, P2 ;  /* 0x0000007a7f797211 */ /* 0x080fe400010f0eff */
[----:B------:R-:W-:Y:S02]  /*12730*/  LEA.HI.X.SX32 R61, R123, R122, 0x1, P3 ;  /* 0x0000007a7b3d7211 */ /* 0x000fe400018f0eff */
[C---:B---3--:R-:W-:Y:S02]  /*12740*/  PRMT R147, R4.reuse, 0x7773, RZ ;  /* 0x0000777304937816 */ /* 0x048fe400000000ff */
[C---:B------:R-:W-:Y:S02]  /*12750*/  PRMT R149, R4.reuse, 0x7772, RZ ;  /* 0x0000777204957816 */ /* 0x040fe400000000ff */
[----:B------:R-:W-:-:S02]  /*12760*/  PRMT R151, R4, 0x7771, RZ ;  /* 0x0000777104977816 */ /* 0x000fc400000000ff */
[----:B------:R-:W-:Y:S02]  /*12770*/  PRMT R153, R4, 0x7770, RZ ;  /* 0x0000777004997816 */ /* 0x000fe400000000ff */
[C---:B------:R-:W-:Y:S02]  /*12780*/  PRMT R139, R5.reuse, 0x7773, RZ ;  /* 0x00007773058b7816 */ /* 0x040fe400000000ff */
[C---:B------:R-:W-:Y:S01]  /*12790*/  PRMT R141, R5.reuse, 0x7772, RZ ;  /* 0x00007772058d7816 */ /* 0x040fe200000000ff */
[----:B------:R-:W-:Y:S01]  /*127a0*/  STG.E.U8 desc[UR32][R12.64], R153 ;  /* 0x000000990c007986 */ /* 0x000fe2000c101120 */
[C---:B------:R-:W-:Y:S02]  /*127b0*/  PRMT R143, R5.reuse, 0x7771, RZ ;  /* 0x00007771058f7816 */ /* 0x040fe400000000ff */
[----:B------:R-:W-:Y:S01]  /*127c0*/  PRMT R145, R5, 0x7770, RZ ;  /* 0x0000777005917816 */ /* 0x000fe200000000ff */
[----:B------:R-:W-:Y:S01]  /*127d0*/  STG.E.U8 desc[UR32][R14.64], R151 ;  /* 0x000000970e007986 */ /* 0x000fe2000c101120 */
[----:B------:R-:W-:-:S02]  /*127e0*/  PRMT R131, R6, 0x7773, RZ ;  /* 0x0000777306837816 */ /* 0x000fc400000000ff */
[C---:B------:R-:W-:Y:S01]  /*127f0*/  PRMT R133, R6.reuse, 0x7772, RZ ;  /* 0x0000777206857816 */ /* 0x040fe200000000ff */
[----:B------:R-:W-:Y:S01]  /*12800*/  STG.E.U8 desc[UR32][R16.64], R149 ;  /* 0x0000009510007986 */ /* 0x000fe2000c101120 */
[C---:B------:R-:W-:Y:S02]  /*12810*/  PRMT R135, R6.reuse, 0x7771, RZ ;  /* 0x0000777106877816 */ /* 0x040fe400000000ff */
[----:B------:R-:W-:Y:S01]  /*12820*/  PRMT R137, R6, 0x7770, RZ ;  /* 0x0000777006897816 */ /* 0x000fe200000000ff */
[----:B------:R-:W-:Y:S01]  /*12830*/  STG.E.U8 desc[UR32][R18.64], R147 ;  /* 0x0000009312007986 */ /* 0x000fe2000c101120 */
[C---:B------:R-:W-:Y:S02]  /*12840*/  PRMT R123, R7.reuse, 0x7773, RZ ;  /* 0x00007773077b7816 */ /* 0x040fe400000000ff */
[C---:B------:R-:W-:Y:S01]  /*12850*/  PRMT R125, R7.reuse, 0x7772, RZ ;  /* 0x00007772077d7816 */ /* 0x040fe200000000ff */
[----:B------:R-:W-:Y:S01]  /*12860*/  STG.E.U8 desc[UR32][R20.64], R145 ;  /* 0x0000009114007986 */ /* 0x000fe2000c101120 */
[----:B------:R-:W-:-:S02]  /*12870*/  PRMT R127, R7, 0x7771, RZ ;  /* 0x00007771077f7816 */ /* 0x000fc400000000ff */
[----:B------:R-:W-:Y:S01]  /*12880*/  PRMT R129, R7, 0x7770, RZ ;  /* 0x0000777007817816 */ /* 0x000fe200000000ff */
[----:B------:R-:W-:Y:S04]  /*12890*/  STG.E.U8 desc[UR32][R22.64], R143 ;  /* 0x0000008f16007986 */ /* 0x000fe8000c101120 */
[----:B------:R-:W1:Y:S04]  /*128a0*/  LDS.128 R4, [R10+UR13+0x1000] ;  /* 0x0010000d0a047984 */ /* 0x000e680008000c00 */
[----:B------:R-:W-:Y:S04]  /*128b0*/  STG.E.U8 desc[UR32][R24.64], R141 ;  /* 0x0000008d18007986 */ /* 0x000fe8000c101120 */
[----:B------:R-:W-:Y:S04]  /*128c0*/  STG.E.U8 desc[UR32][R28.64], R139 ;  /* 0x0000008b1c007986 */ /* 0x000fe8000c101120 */
[----:B------:R-:W-:Y:S04]  /*128d0*/  STG.E.U8 desc[UR32][R34.64], R137 ;  /* 0x0000008922007986 */ /* 0x000fe8000c101120 */
[----:B------:R1:W-:Y:S04]  /*128e0*/  STG.E.U8 desc[UR32][R40.64], R135 ;  /* 0x0000008728007986 */ /* 0x0003e8000c101120 */
[----:B------:R-:W-:Y:S04]  /*128f0*/  STG.E.U8 desc[UR32][R50.64], R133 ;  /* 0x0000008532007986 */ /* 0x000fe8000c101120 */
[----:B------:R-:W-:Y:S04]  /*12900*/  STG.E.U8 desc[UR32][R52.64], R131 ;  /* 0x0000008334007986 */ /* 0x000fe8000c101120 */
[----:B------:R-:W-:Y:S04]  /*12910*/  STG.E.U8 desc[UR32][R44.64], R129 ;  /* 0x000000812c007986 */ /* 0x000fe8000c101120 */
[----:B------:R-:W-:Y:S04]  /*12920*/  STG.E.U8 desc[UR32][R42.64], R127 ;  /* 0x0000007f2a007986 */ /* 0x000fe8000c101120 */
[----:B------:R-:W-:Y:S04]  /*12930*/  STG.E.U8 desc[UR32][R58.64], R125 ;  /* 0x0000007d3a007986 */ /* 0x000fe8000c101120 */
[----:B------:R-:W-:Y:S01]  /*12940*/  STG.E.U8 desc[UR32][R56.64], R123 ;  /* 0x0000007b38007986 */ /* 0x000fe2000c101120 */
[----:B-1----:R-:W-:-:S02]  /*12950*/  PRMT R41, R4, 0x7770, RZ ;  /* 0x0000777004297816 */ /* 0x002fc400000000ff */
[C---:B------:R-:W-:Y:S01]  /*12960*/  PRMT R35, R4.reuse, 0x7771, RZ ;  /* 0x0000777104237816 */ /* 0x040fe200000000ff */
[----:B------:R-:W-:Y:S01]  /*12970*/  STG.E.U8 desc[UR32][R54.64], R32 ;  /* 0x0000002036007986 */ /* 0x000fe2000c101120 */
[----:B------:R-:W-:Y:S02]  /*12980*/  PRMT R29, R4, 0x7773, RZ ;  /* 0x00007773041d7816 */ /* 0x000fe400000000ff */
[C---:B------:R-:W-:Y:S01]  /*12990*/  PRMT R25, R5.reuse, 0x7771, RZ ;  /* 0x0000777105197816 */ /* 0x040fe200000000ff */
[----:B------:R-:W-:Y:S01]  /*129a0*/  STG.E.U8 desc[UR32][R62.64], R26 ;  /* 0x0000001a3e007986 */ /* 0x000fe2000c101120 */
[C---:B------:R-:W-:Y:S02]  /*129b0*/  PRMT R23, R5.reuse, 0x7772, RZ ;  /* 0x0000777205177816 */ /* 0x040fe400000000ff */
[----:B------:R-:W-:Y:S01]  /*129c0*/  PRMT R21, R5, 0x7773, RZ ;  /* 0x0000777305157816 */ /* 0x000fe200000000ff */
[----:B------:R1:W-:Y:S01]  /*129d0*/  STG.E.U8 desc[UR32][R64.64], R11 ;  /* 0x0000000b40007986 */ /* 0x0003e2000c101120 */
[----:B------:R-:W-:-:S02]  /*129e0*/  PRMT R19, R6, 0x7770, RZ ;  /* 0x0000777006137816 */ /* 0x000fc400000000ff */
[C---:B------:R-:W-:Y:S01]  /*129f0*/  PRMT R17, R6.reuse, 0x7771, RZ ;  /* 0x0000777106117816 */ /* 0x040fe200000000ff */
[----:B------:R2:W-:Y:S01]  /*12a00*/  STG.E.U8 desc[UR32][R66.64], R3 ;  /* 0x0000000342007986 */ /* 0x0005e2000c101120 */
[C---:B------:R-:W-:Y:S02]  /*12a10*/  PRMT R15, R6.reuse, 0x7772, RZ ;  /* 0x00007772060f7816 */ /* 0x040fe400000000ff */
[----:B------:R-:W-:Y:S01]  /*12a20*/  PRMT R13, R6, 0x7773, RZ ;  /* 0x00007773060d7816 */ /* 0x000fe200000000ff */
[----:B------:R-:W-:Y:S04]  /*12a30*/  STG.E.U8 desc[UR32][R68.64], R38 ;  /* 0x0000002644007986 */ /* 0x000fe8000c101120 */
[----:B------:R3:W-:Y:S01]  /*12a40*/  STG.E.U8 desc[UR32][R70.64], R31 ;  /* 0x0000001f46007986 */ /* 0x0007e2000c101120 */
[----:B-1----:R-:W-:-:S03]  /*12a50*/  PRMT R11, R7, 0x7771, RZ ;  /* 0x00007771070b7816 */ /* 0x002fc600000000ff */
[----:B------:R-:W-:Y:S01]  /*12a60*/  STG.E.U8 desc[UR32][R72.64], R30 ;  /* 0x0000001e48007986 */ /* 0x000fe2000c101120 */
[----:B--2---:R-:W-:-:S03]  /*12a70*/  PRMT R3, R7, 0x7773, RZ ;  /* 0x0000777307037816 */ /* 0x004fc600000000ff */
[----:B------:R1:W-:Y:S04]  /*12a80*/  STG.E.U8 desc[UR32][R74.64], R27 ;  /* 0x0000001b4a007986 */ /* 0x0003e8000c101120 */
[----:B------:R-:W-:Y:S01]  /*12a90*/  STG.E.U8 desc[UR32][R76.64], R48 ;  /* 0x000000304c007986 */ /* 0x000fe2000c101120 */
[----:B---3--:R-:W-:Y:S02]  /*12aa0*/  PRMT R31, R4, 0x7772, RZ ;  /* 0x00007772041f7816 */ /* 0x008fe400000000ff */
[----:B------:R-:W-:Y:S01]  /*12ab0*/  LOP3.LUT R4, R126, 0xff, RZ, 0xc0, !PT ;  /* 0x000000ff7e047812 */ /* 0x000fe200078ec0ff */
[----:B------:R-:W-:Y:S03]  /*12ac0*/  STG.E.U8 desc[UR32][R78.64], R37 ;  /* 0x000000254e007986 */ /* 0x000fe6000c101120 */
[----:B------:R-:W-:Y:S01]  /*12ad0*/  ISETP.GE.U32.AND P0, PT, R4, 0x80, PT ;  /* 0x000000800400780c */ /* 0x000fe20003f06070 */
[----:B------:R-:W-:Y:S01]  /*12ae0*/  STG.E.U8 desc[UR32][R80.64], R36 ;  /* 0x0000002450007986 */ /* 0x000fe2000c101120 */
[----:B-1----:R-:W-:Y:S01]  /*12af0*/  PRMT R27, R5, 0x7770, RZ ;  /* 0x00007770051b7816 */ /* 0x002fe200000000ff */
[----:B------:R-:W-:Y:S01]  /*12b00*/  IMAD.HI R4, R124, 0x4, RZ ;  /* 0x000000047c047827 */ /* 0x000fe200078e02ff */
[C---:B------:R-:W-:Y:S01]  /*12b10*/  PRMT R5, R7.reuse, 0x7772, RZ ;  /* 0x0000777207057816 */ /* 0x040fe200000000ff */
[----:B------:R-:W-:Y:S01]  /*12b20*/  STG.E.U8 desc[UR32][R82.64], R33 ;  /* 0x0000002152007986 */ /* 0x000fe2000c101120 */
[----:B------:R-:W-:-:S03]  /*12b30*/  PRMT R7, R7, 0x7770, RZ ;  /* 0x0000777007077816 */ /* 0x000fc600000000ff */
[----:B------:R-:W-:Y:S04]  /*12b40*/  STG.E.U8 desc[UR32][R84.64], R49 ;  /* 0x0000003154007986 */ /* 0x000fe8000c101120 */
        /* <DEDUP_REMOVED lines=13> */
[----:B------:R1:W-:Y:S04]  /*12c20*/  STG.E.U8 desc[UR32][R112.64], R15 ;  /* 0x0000000f70007986 */ /* 0x0003e8000c101120 */
[----:B------:R-:W-:Y:S04]  /*12c30*/  STG.E.U8 desc[UR32][R114.64], R13 ;  /* 0x0000000d72007986 */ /* 0x000fe8000c101120 */
[----:B------:R-:W-:Y:S04]  /*12c40*/  STG.E.U8 desc[UR32][R116.64], R7 ;  /* 0x0000000774007986 */ /* 0x000fe8000c101120 */
[----:B------:R-:W-:Y:S01]  /*12c50*/  STG.E.U8 desc[UR32][R118.64], R11 ;  /* 0x0000000b76007986 */ /* 0x000fe2000c101120 */
[----:B-1----:R-:W1:Y:S03]  /*12c60*/  LDC.64 R14, c[0x0][0x3a0] ;  /* 0x0000e800ff0e7b82 */ /* 0x002e660000000a00 */
[----:B------:R-:W-:Y:S04]  /*12c70*/  STG.E.U8 desc[UR32][R120.64], R5 ;  /* 0x0000000578007986 */ /* 0x000fe8000c101120 */
[----:B------:R2:W-:Y:S01]  /*12c80*/  STG.E.U8 desc[UR32][R60.64], R3 ;  /* 0x000000033c007986 */ /* 0x0005e2000c101120 */
[----:B------:R-:W-:Y:S01]  /*12c90*/  BAR.SYNC.DEFER_BLOCKING 0x0 ;  /* 0x0000000000007b1d */ /* 0x000fe20000010000 */
[----:B--2---:R-:W-:-:S05]  /*12ca0*/  IMAD.SHL.U32 R3, R124, 0x4, RZ ;  /* 0x000000047c037824 */ /* 0x004fca00078e00ff */
[----:B------:R1:W-:Y:S02]  /*12cb0*/  STSM.16.M88 [R2], R9 ;  /* 0x0000000902007844 */ /* 0x0003e40000000000 */
[----:B------:R-:W-:Y:S01]  /*12cc0*/  BAR.SYNC.DEFER_BLOCKING 0x0 ;  /* 0x0000000000007b1d */ /* 0x000fe20000010000 */
[----:B-1----:R-:W-:-:S04]  /*12cd0*/  IADD3 R2, P1, P2, R3, UR6, R14 ;  /* 0x0000000603027c10 */ /* 0x002fc8000fa3e00e */
[----:B------:R-:W-:Y:S01]  /*12ce0*/  IADD3.X R3, PT, PT, R4, UR5, R15, P1, P2 ;  /* 0x0000000504037c10 */ /* 0x000fe20008fe440f */
[----:B------:R-:W1:Y:S04]  /*12cf0*/  LDSM.16.M88 R19, [R0+UR13] ;  /* 0x0000000d0013783b */ /* 0x000e680008000000 */
[----:B-1----:R1:W-:Y:S01]  /*12d00*/  @!P0 STG.E desc[UR32][R2.64], R19 ;  /* 0x0000001302008986 */ /* 0x0023e2000c101920 */
[----:B------:R-:W-:Y:S06]  /*12d10*/  BAR.SYNC.DEFER_BLOCKING 0x0 ;  /* 0x0000000000007b1d */ /* 0x000fec0000010000 */
[----:B------:R-:W-:Y:S05]  /*12d20*/  BRA.U UP1, `(.L_x_19) ;  /* 0x0000000101a07547 */ /* 0x000fea000b800000 */
[----:B------:R-:W2:Y:S01]  /*12d30*/  S2UR UR5, SR_CgaCtaId ;  /* 0x00000000000579c3 */ /* 0x000ea20000008800 */
[----:B------:R-:W-:Y:S01]  /*12d40*/  NOP ;  /* 0x0000000000007918 */ /* 0x000fe20000000000 */
[----:B------:R-:W-:Y:S01]  /*12d50*/  UMOV UR4, 0x50 ;  /* 0x0000005000047882 */ /* 0x000fe20000000000 */
[----:B------:R-:W-:Y:S02]  /*12d60*/  IMAD.U32 R0, RZ, RZ, UR14 ;  /* 0x0000000eff007e24 */ /* 0x000fe4000f8e00ff */
[----:B-1----:R-:W-:Y:S02]  /*12d70*/  IMAD.MOV.U32 R3, RZ, RZ, 0xff ;  /* 0x000000ffff037424 */ /* 0x002fe400078e00ff */
[----:B------:R-:W-:Y:S01]  /*12d80*/  IMAD.MOV.U32 R7, RZ, RZ, 0x1 ;  /* 0x00000001ff077424 */ /* 0x000fe200078e00ff */
[----:B------:R-:W-:-:S04]  /*12d90*/  LOP3.LUT R0, R0, 0xffff, RZ, 0xc0, !PT ;  /* 0x0000ffff00007812 */ /* 0x000fc800078ec0ff */
[----:B------:R-:W-:-:S05]  /*12da0*/  SHF.R.U32.HI R0, RZ, 0x5, R0 ;  /* 0x00000005ff007819 */ /* 0x000fca0000011600 */
[----:B------:R-:W-:Y:S01]  /*12db0*/  VIADD R2, R0, 0x10 ;  /* 0x0000001000027836 */ /* 0x000fe20000000000 */
[----:B------:R-:W-:Y:S01]  /*12dc0*/  SHF.L.U32 R0, R3, R0, RZ ;  /* 0x0000000003007219 */ /* 0x000fe200000006ff */
[----:B--2---:R-:W-:-:S03]  /*12dd0*/  ULEA UR6, UR5, UR4, 0x18 ;  /* 0x0000000405067291 */ /* 0x004fc6000f8ec0ff */
[----:B------:R-:W-:-:S04]  /*12de0*/  SHF.L.U32 R3, R7, R2, RZ ;  /* 0x0000000207037219 */ /* 0x000fc800000006ff */
[----:B------:R-:W-:Y:S02]  /*12df0*/  LOP3.LUT R0, R3, R0, RZ, 0xfc, !PT ;  /* 0x0000000003007212 */ /* 0x000fe400078efcff */
[----:B------:R-:W1:Y:S02]  /*12e00*/  LDS R5, [UR6] ;  /* 0x00000006ff057984 */ /* 0x000e640008000800 */
[C---:B------:R-:W-:Y:S02]  /*12e10*/  LOP3.LUT R2, R0.reuse, 0xffff, RZ, 0xc0, !PT ;  /* 0x0000ffff00027812 */ /* 0x040fe400078ec0ff */
[----:B-1----:R-:W-:-:S04]  /*12e20*/  LOP3.LUT R3, R0, 0xffff, R5, 0x80, !PT ;  /* 0x0000ffff00037812 */ /* 0x002fc800078e8005 */
[----:B------:R-:W-:-:S13]  /*12e30*/  ISETP.NE.AND P0, PT, R3, R2, PT ;  /* 0x000000020300720c */ /* 0x000fda0003f05270 */
[----:B------:R-:W-:Y:S05]  /*12e40*/  @P0 BRA `(.L_x_20) ;  /* 0x0000000000500947 */ /* 0x000fea0003800000 */
[----:B------:R-:W-:Y:S02]  /*12e50*/  SHF.R.U32.HI R5, RZ, 0x10, R5 ;  /* 0x00000010ff057819 */ /* 0x000fe40000011605 */
[----:B------:R-:W-:-:S04]  /*12e60*/  SHF.R.U32.HI R2, RZ, 0x10, R0 ;  /* 0x00000010ff027819 */ /* 0x000fc80000011600 */
[----:B------:R-:W-:-:S04]  /*12e70*/  LOP3.LUT R5, R5, R2, RZ, 0xc0, !PT ;  /* 0x0000000205057212 */ /* 0x000fc800078ec0ff */
[----:B------:R-:W-:-:S13]  /*12e80*/  ISETP.NE.AND P0, PT, R5, R2, PT ;  /* 0x000000020500720c */ /* 0x000fda0003f05270 */
[----:B------:R-:W-:Y:S05]  /*12e90*/  @P0 BRA `(.L_x_21) ;  /* 0x0000000000300947 */ /* 0x000fea0003800000 */
[----:B------:R-:W-:Y:S01]  /*12ea0*/  R2UR UR4, R0 ;  /* 0x00000000000472ca */ /* 0x000fe200000e0000 */
[----:B------:R-:W-:Y:S01]  /*12eb0*/  VOTEU.ANY UR5, UPT, PT ;  /* 0x0000000000057886 */ /* 0x000fe200038e0100 */
[----:B------:R-:W1:Y:S01]  /*12ec0*/  S2R R0, SR_LANEID ;  /* 0x0000000000007919 */ /* 0x000e620000000000 */
[----:B------:R-:W-:-:S10]  /*12ed0*/  UFLO.U32 UR5, UR5 ;  /* 0x00000005000572bd */ /* 0x000fd400080e0000 */
[----:B------:R-:W-:-:S06]  /*12ee0*/  ULOP3.LUT UR4, URZ, UR4, URZ, 0x33, !UPT ;  /* 0x00000004ff047292 */ /* 0x000fcc000f8e33ff */
[----:B------:R-:W-:-:S04]  /*12ef0*/  IMAD.U32 R2, RZ, RZ, UR4 ;  /* 0x00000004ff027e24 */ /* 0x000fc8000f8e00ff */
[----:B------:R-:W2:Y:S02]  /*12f00*/  REDUX UR7, R2 ;  /* 0x00000000020773c4 */ /* 0x000ea40000000000 */
[----:B------:R3:W-:Y:S01]  /*12f10*/  UTCATOMSWS.AND URZ, UR4 ;  /* 0x0000000400ff79e3 */ /* 0x0007e20008000000 */
[----:B-1----:R-:W-:Y:S01]  /*12f20*/  ISETP.EQ.U32.AND P0, PT, R0, UR5, PT ;  /* 0x0000000500007c0c */ /* 0x002fe2000bf02070 */
[----:B--2---:R-:W-:-:S12]  /*12f30*/  IMAD.U32 R0, RZ, RZ, UR7 ;  /* 0x00000007ff007e24 */ /* 0x004fd8000f8e00ff */
[----:B------:R3:W-:Y:S01]  /*12f40*/  @P0 ATOMS.AND RZ, [UR6], R0 ;  /* 0x00000000ffff098c */ /* 0x0007e2000a800006 */
[----:B------:R-:W-:Y:S05]  /*12f50*/  BRA `(.L_x_19) ;  /* 0x0000000000147947 */ /* 0x000fea0003800000 */
.L_x_21:
[----:B------:R-:W-:-:S07]  /*12f60*/  MOV R2, 0x12f80 ;  /* 0x00012f8000027802 */ /* 0x000fce0000000f00 */
[----:B0-----:R-:W-:Y:S05]  /*12f70*/  CALL.REL.NOINC `($__internal_0_$__cuda_sm10x_tcgen05_guardrail_trap_col_being_dealloced_not_returned_by_alloc) ;  /* 0x0000000000487944 */ /* 0x001fea0003c00000 */
[----:B------:R-:W-:Y:S05]  /*12f80*/  BRA `(.L_x_19) ;  /* 0x0000000000087947 */ /* 0x000fea0003800000 */
.L_x_20:
[----:B------:R-:W-:-:S07]  /*12f90*/  MOV R2, 0x12fb0 ;  /* 0x00012fb000027802 */ /* 0x000fce0000000f00 */
[----:B0-----:R-:W-:Y:S05]  /*12fa0*/  CALL.REL.NOINC `($__internal_2_$__cuda_sm10x_tcgen05_guardrail_trap_unallocated_columns_being_dealloced) ;  /* 0x0000000000547944 */ /* 0x001fea0003c00000 */
.L_x_19:
[----:B------:R-:W-:Y:S01]  /*12fb0*/  NOP ;  /* 0x0000000000007918 */ /* 0x000fe20000000000 */
[----:B---3--:R-:W-:Y:S05]  /*12fc0*/  EXIT ;  /* 0x000000000000794d */ /* 0x008fea0003800000 */
.L_x_8:
[----:B------:R-:W1:Y:S02]  /*12fd0*/  SYNCS.PHASECHK.TRANS64.TRYWAIT P2, [UR13+0xc000], RZ ;  /* 0x00c000ffff0075a7 */ /* 0x000e64000804110d */
[----:B-1----:R-:W-:Y:S05]  /*12fe0*/  @!P2 BRA `(.L_x_8) ;  /* 0xfffffffc00f8a947 */ /* 0x002fea000383ffff */
[----:B------:R-:W-:Y:S05]  /*12ff0*/  BRA `(.L_x_7) ;  /* 0xffffff0800a07947 */ /* 0x000fea000383ffff */
.L_x_13:
[----:B------:R-:W1:Y:S02]  /*13000*/  SYNCS.PHASECHK.TRANS64.TRYWAIT P3, [UR13+0x14010], RZ ;  /* 0x014010ffff0075a7 */ /* 0x000e64000806110d */
[----:B-1----:R-:W-:Y:S05]  /*13010*/  @!P3 BRA `(.L_x_13) ;  /* 0xfffffffc00f8b947 */ /* 0x002fea000383ffff */
[----:B------:R-:W-:Y:S05]  /*13020*/  BRA `(.L_x_22) ;  /* 0xffffff7c00207947 */ /* 0x000fea000383ffff */
.L_x_14:
[----:B------:R-:W-:-:S04]  /*13030*/  IMAD.U32 R54, RZ, RZ, UR6 ;  /* 0x00000006ff367e24 */ /* 0x000fc8000f8e00ff */
[----:B------:R-:W0:Y:S02]  /*13040*/  SYNCS.PHASECHK.TRANS64.TRYWAIT P0, [UR16], R54 ;  /* 0x00000036ff0075a7 */ /* 0x000e240008001110 */
[----:B0-----:R-:W-:Y:S05]  /*13050*/  @!P0 BRA `(.L_x_14) ;  /* 0xfffffffc00f48947 */ /* 0x001fea000383ffff */
[----:B------:R-:W-:Y:S05]  /*13060*/  BRA `(.L_x_23) ;  /* 0xffffffb000147947 */ /* 0x000fea000383ffff */
.L_x_18:
[----:B------:R-:W1:Y:S02]  /*13070*/  SYNCS.PHASECHK.TRANS64.TRYWAIT P0, [UR16], R3 ;  /* 0x00000003ff0075a7 */ /* 0x000e640008001110 */
[----:B-1----:R-:W-:Y:S05]  /*13080*/  @!P0 BRA `(.L_x_18) ;  /* 0xfffffffc00f88947 */ /* 0x002fea000383ffff */
[----:B------:R-:W-:Y:S05]  /*13090*/  BRA `(.L_x_17) ;  /* 0xffffffc800dc7947 */ /* 0x000fea000383ffff */
        .weak           $__internal_0_$__cuda_sm10x_tcgen05_guardrail_trap_col_being_dealloced_not_returned_by_alloc
        .type           $__internal_0_$__cuda_sm10x_tcgen05_guardrail_trap_col_being_dealloced_not_returned_by_alloc,@function
        .size           $__internal_0_$__cuda_sm10x_tcgen05_guardrail_trap_col_being_dealloced_not_returned_by_alloc,($__internal_1_$__cuda_sm10x_tcgen05_guardrail_trap_phase_invalid_during_alloc - $__internal_0_$__cuda_sm10x_tcgen05_guardrail_trap_col_being_dealloced_not_returned_by_alloc)
$__internal_0_$__cuda_sm10x_tcgen05_guardrail_trap_col_being_dealloced_not_returned_by_alloc:
[----:B------:R-:W-:Y:S05]  /*130a0*/  BPT.TRAP 0x1 ;  /* 0x000000040000795c */ /* 0x000fea0000300000 */
[----:B------:R-:W-:-:S04]  /*130b0*/  IMAD.MOV.U32 R3, RZ, RZ, 0x0 ;  /* 0x00000000ff037424 */ /* 0x000fc800078e00ff */
[----:B------:R-:W-:Y:S05]  /*130c0*/  RET.REL.NODEC R2 `(attn_fwd) ;  /* 0xfffffecc02cc7950 */ /* 0x000fea0003c3ffff */
        .weak           $__internal_1_$__cuda_sm10x_tcgen05_guardrail_trap_phase_invalid_during_alloc
        .type           $__internal_1_$__cuda_sm10x_tcgen05_guardrail_trap_phase_invalid_during_alloc,@function
        .size           $__internal_1_$__cuda_sm10x_tcgen05_guardrail_trap_phase_invalid_during_alloc,($__internal_2_$__cuda_sm10x_tcgen05_guardrail_trap_unallocated_columns_being_dealloced - $__internal_1_$__cuda_sm10x_tcgen05_guardrail_trap_phase_invalid_during_alloc)
$__internal_1_$__cuda_sm10x_tcgen05_guardrail_trap_phase_invalid_during_alloc:
[----:B------:R-:W-:Y:S05]  /*130d0*/  BPT.TRAP 0x1 ;  /* 0x000000040000795c */ /* 0x000fea0000300000 */
[----:B------:R-:W-:-:S04]  /*130e0*/  IMAD.MOV.U32 R3, RZ, RZ, 0x0 ;  /* 0x00000000ff037424 */ /* 0x000fc800078e00ff */
[----:B------:R-:W-:Y:S05]  /*130f0*/  RET.REL.NODEC R2 `(attn_fwd) ;  /* 0xfffffecc02c07950 */ /* 0x000fea0003c3ffff */
        .weak           $__internal_2_$__cuda_sm10x_tcgen05_guardrail_trap_unallocated_columns_being_dealloced
        .type           $__internal_2_$__cuda_sm10x_tcgen05_guardrail_trap_unallocated_columns_being_dealloced,@function
        .size           $__internal_2_$__cuda_sm10x_tcgen05_guardrail_trap_unallocated_columns_being_dealloced,(.L_x_27 - $__internal_2_$__cuda_sm10x_tcgen05_guardrail_trap_unallocated_columns_being_dealloced)
$__internal_2_$__cuda_sm10x_tcgen05_guardrail_trap_unallocated_columns_being_dealloced:
[----:B------:R-:W-:Y:S05]  /*13100*/  BPT.TRAP 0x1 ;  /* 0x000000040000795c */ /* 0x000fea0000300000 */
[----:B------:R-:W-:-:S04]  /*13110*/  IMAD.MOV.U32 R3, RZ, RZ, 0x0 ;  /* 0x00000000ff037424 */ /* 0x000fc800078e00ff */
[----:B------:R-:W-:Y:S05]  /*13120*/  RET.REL.NODEC R2 `(attn_fwd) ;  /* 0xfffffecc02b47950 */ /* 0x000fea0003c3ffff */
.L_x_24:
[----:B------:R-:W-:-:S00]  /*13130*/  BRA `(.L_x_24) ;  /* 0xfffffffc00fc7947 */ /* 0x000fc0000383ffff */
[----:B------:R-:W-:-:S00]  /*13140*/  NOP ;  /* 0x0000000000007918 */ /* 0x000fc00000000000 */
        /* <DEDUP_REMOVED lines=11> */
.L_x_27:


//--------------------- .nv.global.init           --------------------------
	.section	.nv.global.init,"aw",@progbits
.nv.global.init:
	.type		_$_str,@object
	.size		_$_str,(.L_3 - _$_str)
_$_str:
        /*0000*/ 	.byte	0x5f, 0x5f, 0x43, 0x55, 0x44, 0x41, 0x5f, 0x46, 0x54, 0x5a, 0x00
.L_3:


//--------------------- .nv.shared.attn_fwd       --------------------------
	.section	.nv.shared.attn_fwd,"aw",@nobits
	.sectionflags	@""
	.align	16
	.zero		1024


//--------------------- .nv.shared.reserved.0     --------------------------
	.section	.nv.shared.reserved.0,"aw",@nobits
	.align	8
	.weak		__nv_reservedSMEM_offset_0_alias
	.size		__nv_reservedSMEM_offset_0_alias, 0, 64
	.other		__nv_reservedSMEM_offset_0_alias,@"STO_CUDA_RESERVED_SHARED STV_DEFAULT"
__nv_reservedSMEM_offset_0_alias:
	.zero		0
.nv.shared.reserved.0:
	.zero		64
	.weak		__nv_reservedSMEM_allocation_phase
	.type		__nv_reservedSMEM_allocation_phase,@object
	.size		__nv_reservedSMEM_allocation_phase,(.L_0 - __nv_reservedSMEM_allocation_phase)
__nv_reservedSMEM_allocation_phase:
	.zero		1
.L_0:
	.zero		7
	.weak		__nv_reservedSMEM_devtool_atexit_pc
	.type		__nv_reservedSMEM_devtool_atexit_pc,@object
	.size		__nv_reservedSMEM_devtool_atexit_pc,(__nv_reservedSMEM_allocation_mask - __nv_reservedSMEM_devtool_atexit_pc)
__nv_reservedSMEM_devtool_atexit_pc:
	.zero		8
	.weak		__nv_reservedSMEM_allocation_mask
	.type		__nv_reservedSMEM_allocation_mask,@object
	.size		__nv_reservedSMEM_allocation_mask,(.L_2 - __nv_reservedSMEM_allocation_mask)
__nv_reservedSMEM_allocation_mask:
	.zero		4
.L_2:


//--------------------- .nv.constant0.attn_fwd    --------------------------
	.section	.nv.constant0.attn_fwd,"a",@progbits
	.sectionflags	@""
	.align	4
.nv.constant0.attn_fwd:
	.zero		1032


//--------------------- SYMBOLS --------------------------

	.type		.nv.reservedSmem.offset0,@object
	.size		.nv.reservedSmem.offset0,0x4
	.type		.nv.reservedSmem.cap,@object
	.size		.nv.reservedSmem.cap,0x4
